//
// Generated by NVIDIA NVVM Compiler
//
// Compiler Build ID: CL-36424714
// Cuda compilation tools, release 13.0, V13.0.88
// Based on NVVM 20.0.0
//

.version 9.0
.target sm_100
.address_size 64

	// .globl	_Z19arrayDistanceKernelPKiS0_Pii
// _ZZN3cub18CUB_300001_SM_10006detail10radix_sort31DeviceRadixSortSingleTileKernelINS1_5radix10policy_hubIiNS0_8NullTypeEjE10Policy1000ELNS0_9SortOrderE0EiS6_jNS1_21identity_decomposer_tEEEvPKT1_PSB_PKT2_PSF_T3_iiT4_E12temp_storage has been demoted
// _ZZN3cub18CUB_300001_SM_10006detail10radix_sort30DeviceRadixSortHistogramKernelINS1_5radix10policy_hubIiNS0_8NullTypeEjE10Policy1000ELNS0_9SortOrderE0EijNS1_21identity_decomposer_tEEEvPT2_PKT1_SB_iiT3_E12temp_storage has been demoted
// _ZZN3cub18CUB_300001_SM_10006detail10radix_sort33DeviceRadixSortExclusiveSumKernelINS1_5radix10policy_hubIiNS0_8NullTypeEjE10Policy1000EjEEvPT0_E12temp_storage has been demoted
// _ZZN3cub18CUB_300001_SM_10006detail10radix_sort29DeviceRadixSortOnesweepKernelINS1_5radix10policy_hubIiNS0_8NullTypeEjE10Policy1000ELNS0_9SortOrderE0EiS6_jiiNS1_21identity_decomposer_tEEEvPT5_SC_PT3_PKSD_PT1_PKSH_PT2_PKSL_T4_iiT6_E1s has been demoted
.global .align 1 .b8 _ZN34_INTERNAL_9d003eba_4_k_cu_55c4583f4cuda3std3__45__cpo5beginE[1];
.global .align 1 .b8 _ZN34_INTERNAL_9d003eba_4_k_cu_55c4583f4cuda3std3__45__cpo3endE[1];
.global .align 1 .b8 _ZN34_INTERNAL_9d003eba_4_k_cu_55c4583f4cuda3std3__45__cpo6cbeginE[1];
.global .align 1 .b8 _ZN34_INTERNAL_9d003eba_4_k_cu_55c4583f4cuda3std3__45__cpo4cendE[1];
.global .align 1 .b8 _ZN34_INTERNAL_9d003eba_4_k_cu_55c4583f4cuda3std3__45__cpo6rbeginE[1];
.global .align 1 .b8 _ZN34_INTERNAL_9d003eba_4_k_cu_55c4583f4cuda3std3__45__cpo4rendE[1];
.global .align 1 .b8 _ZN34_INTERNAL_9d003eba_4_k_cu_55c4583f4cuda3std3__45__cpo7crbeginE[1];
.global .align 1 .b8 _ZN34_INTERNAL_9d003eba_4_k_cu_55c4583f4cuda3std3__45__cpo5crendE[1];
.global .align 1 .b8 _ZN34_INTERNAL_9d003eba_4_k_cu_55c4583f4cuda3std3__436_GLOBAL__N__9d003eba_4_k_cu_55c4583f6ignoreE[1];
.global .align 1 .b8 _ZN34_INTERNAL_9d003eba_4_k_cu_55c4583f4cuda3std3__419piecewise_constructE[1];
.global .align 1 .b8 _ZN34_INTERNAL_9d003eba_4_k_cu_55c4583f4cuda3std3__48in_placeE[1];
.global .align 1 .b8 _ZN34_INTERNAL_9d003eba_4_k_cu_55c4583f4cuda3std3__420unreachable_sentinelE[1];
.global .align 1 .b8 _ZN34_INTERNAL_9d003eba_4_k_cu_55c4583f4cuda3std3__47nulloptE[1];
.global .align 1 .b8 _ZN34_INTERNAL_9d003eba_4_k_cu_55c4583f4cuda3std3__48unexpectE[1];
.global .align 1 .b8 _ZN34_INTERNAL_9d003eba_4_k_cu_55c4583f4cuda3std6ranges3__45__cpo4swapE[1];
.global .align 1 .b8 _ZN34_INTERNAL_9d003eba_4_k_cu_55c4583f4cuda3std6ranges3__45__cpo9iter_moveE[1];
.global .align 1 .b8 _ZN34_INTERNAL_9d003eba_4_k_cu_55c4583f4cuda3std6ranges3__45__cpo5beginE[1];
.global .align 1 .b8 _ZN34_INTERNAL_9d003eba_4_k_cu_55c4583f4cuda3std6ranges3__45__cpo3endE[1];
.global .align 1 .b8 _ZN34_INTERNAL_9d003eba_4_k_cu_55c4583f4cuda3std6ranges3__45__cpo6cbeginE[1];
.global .align 1 .b8 _ZN34_INTERNAL_9d003eba_4_k_cu_55c4583f4cuda3std6ranges3__45__cpo4cendE[1];
.global .align 1 .b8 _ZN34_INTERNAL_9d003eba_4_k_cu_55c4583f4cuda3std6ranges3__45__cpo7advanceE[1];
.global .align 1 .b8 _ZN34_INTERNAL_9d003eba_4_k_cu_55c4583f4cuda3std6ranges3__45__cpo9iter_swapE[1];
.global .align 1 .b8 _ZN34_INTERNAL_9d003eba_4_k_cu_55c4583f4cuda3std6ranges3__45__cpo4nextE[1];
.global .align 1 .b8 _ZN34_INTERNAL_9d003eba_4_k_cu_55c4583f4cuda3std6ranges3__45__cpo4prevE[1];
.global .align 1 .b8 _ZN34_INTERNAL_9d003eba_4_k_cu_55c4583f4cuda3std6ranges3__45__cpo4dataE[1];
.global .align 1 .b8 _ZN34_INTERNAL_9d003eba_4_k_cu_55c4583f4cuda3std6ranges3__45__cpo5cdataE[1];
.global .align 1 .b8 _ZN34_INTERNAL_9d003eba_4_k_cu_55c4583f4cuda3std6ranges3__45__cpo4sizeE[1];
.global .align 1 .b8 _ZN34_INTERNAL_9d003eba_4_k_cu_55c4583f4cuda3std6ranges3__45__cpo5ssizeE[1];
.global .align 1 .b8 _ZN34_INTERNAL_9d003eba_4_k_cu_55c4583f4cuda3std6ranges3__45__cpo8distanceE[1];
.global .align 1 .b8 _ZN34_INTERNAL_9d003eba_4_k_cu_55c4583f6thrust24THRUST_300001_SM_1000_NS6system6detail10sequential3seqE[1];
.global .align 1 .b8 _ZN34_INTERNAL_9d003eba_4_k_cu_55c4583f6thrust24THRUST_300001_SM_1000_NS12placeholders2_1E[1];
.global .align 1 .b8 _ZN34_INTERNAL_9d003eba_4_k_cu_55c4583f6thrust24THRUST_300001_SM_1000_NS12placeholders2_2E[1];
.global .align 1 .b8 _ZN34_INTERNAL_9d003eba_4_k_cu_55c4583f6thrust24THRUST_300001_SM_1000_NS12placeholders2_3E[1];
.global .align 1 .b8 _ZN34_INTERNAL_9d003eba_4_k_cu_55c4583f6thrust24THRUST_300001_SM_1000_NS12placeholders2_4E[1];
.global .align 1 .b8 _ZN34_INTERNAL_9d003eba_4_k_cu_55c4583f6thrust24THRUST_300001_SM_1000_NS12placeholders2_5E[1];
.global .align 1 .b8 _ZN34_INTERNAL_9d003eba_4_k_cu_55c4583f6thrust24THRUST_300001_SM_1000_NS12placeholders2_6E[1];
.global .align 1 .b8 _ZN34_INTERNAL_9d003eba_4_k_cu_55c4583f6thrust24THRUST_300001_SM_1000_NS12placeholders2_7E[1];
.global .align 1 .b8 _ZN34_INTERNAL_9d003eba_4_k_cu_55c4583f6thrust24THRUST_300001_SM_1000_NS12placeholders2_8E[1];
.global .align 1 .b8 _ZN34_INTERNAL_9d003eba_4_k_cu_55c4583f6thrust24THRUST_300001_SM_1000_NS12placeholders2_9E[1];
.global .align 1 .b8 _ZN34_INTERNAL_9d003eba_4_k_cu_55c4583f6thrust24THRUST_300001_SM_1000_NS12placeholders3_10E[1];

.visible .entry _Z19arrayDistanceKernelPKiS0_Pii(
	.param .u64 .ptr .align 1 _Z19arrayDistanceKernelPKiS0_Pii_param_0,
	.param .u64 .ptr .align 1 _Z19arrayDistanceKernelPKiS0_Pii_param_1,
	.param .u64 .ptr .align 1 _Z19arrayDistanceKernelPKiS0_Pii_param_2,
	.param .u32 _Z19arrayDistanceKernelPKiS0_Pii_param_3
)
{
	.reg .pred 	%p<2>;
	.reg .b32 	%r<10>;
	.reg .b64 	%rd<11>;

	ld.param.u64 	%rd1, [_Z19arrayDistanceKernelPKiS0_Pii_param_0];
	ld.param.u64 	%rd2, [_Z19arrayDistanceKernelPKiS0_Pii_param_1];
	ld.param.u64 	%rd3, [_Z19arrayDistanceKernelPKiS0_Pii_param_2];
	ld.param.u32 	%r2, [_Z19arrayDistanceKernelPKiS0_Pii_param_3];
	mov.u32 	%r3, %ctaid.x;
	mov.u32 	%r4, %ntid.x;
	mov.u32 	%r5, %tid.x;
	mad.lo.s32 	%r1, %r3, %r4, %r5;
	setp.ge.s32 	%p1, %r1, %r2;
	@%p1 bra 	$L__BB0_2;
	cvta.to.global.u64 	%rd4, %rd1;
	cvta.to.global.u64 	%rd5, %rd2;
	cvta.to.global.u64 	%rd6, %rd3;
	mul.wide.s32 	%rd7, %r1, 4;
	add.s64 	%rd8, %rd4, %rd7;
	ld.global.u32 	%r6, [%rd8];
	add.s64 	%rd9, %rd5, %rd7;
	ld.global.u32 	%r7, [%rd9];
	sub.s32 	%r8, %r6, %r7;
	abs.s32 	%r9, %r8;
	add.s64 	%rd10, %rd6, %rd7;
	st.global.u32 	[%rd10], %r9;
$L__BB0_2:
	ret;

}
	// .globl	_ZN3cub18CUB_300001_SM_10006detail11EmptyKernelIvEEvv
.visible .entry _ZN3cub18CUB_300001_SM_10006detail11EmptyKernelIvEEvv()
{


	ret;

}
	// .globl	_ZN3cub18CUB_300001_SM_10006detail10radix_sort31DeviceRadixSortSingleTileKernelINS1_5radix10policy_hubIiNS0_8NullTypeEjE10Policy1000ELNS0_9SortOrderE0EiS6_jNS1_21identity_decomposer_tEEEvPKT1_PSB_PKT2_PSF_T3_iiT4_
.visible .entry _ZN3cub18CUB_300001_SM_10006detail10radix_sort31DeviceRadixSortSingleTileKernelINS1_5radix10policy_hubIiNS0_8NullTypeEjE10Policy1000ELNS0_9SortOrderE0EiS6_jNS1_21identity_decomposer_tEEEvPKT1_PSB_PKT2_PSF_T3_iiT4_(
	.param .u64 .ptr .align 1 _ZN3cub18CUB_300001_SM_10006detail10radix_sort31DeviceRadixSortSingleTileKernelINS1_5radix10policy_hubIiNS0_8NullTypeEjE10Policy1000ELNS0_9SortOrderE0EiS6_jNS1_21identity_decomposer_tEEEvPKT1_PSB_PKT2_PSF_T3_iiT4__param_0,
	.param .u64 .ptr .align 1 _ZN3cub18CUB_300001_SM_10006detail10radix_sort31DeviceRadixSortSingleTileKernelINS1_5radix10policy_hubIiNS0_8NullTypeEjE10Policy1000ELNS0_9SortOrderE0EiS6_jNS1_21identity_decomposer_tEEEvPKT1_PSB_PKT2_PSF_T3_iiT4__param_1,
	.param .u64 .ptr .align 1 _ZN3cub18CUB_300001_SM_10006detail10radix_sort31DeviceRadixSortSingleTileKernelINS1_5radix10policy_hubIiNS0_8NullTypeEjE10Policy1000ELNS0_9SortOrderE0EiS6_jNS1_21identity_decomposer_tEEEvPKT1_PSB_PKT2_PSF_T3_iiT4__param_2,
	.param .u64 .ptr .align 1 _ZN3cub18CUB_300001_SM_10006detail10radix_sort31DeviceRadixSortSingleTileKernelINS1_5radix10policy_hubIiNS0_8NullTypeEjE10Policy1000ELNS0_9SortOrderE0EiS6_jNS1_21identity_decomposer_tEEEvPKT1_PSB_PKT2_PSF_T3_iiT4__param_3,
	.param .u32 _ZN3cub18CUB_300001_SM_10006detail10radix_sort31DeviceRadixSortSingleTileKernelINS1_5radix10policy_hubIiNS0_8NullTypeEjE10Policy1000ELNS0_9SortOrderE0EiS6_jNS1_21identity_decomposer_tEEEvPKT1_PSB_PKT2_PSF_T3_iiT4__param_4,
	.param .u32 _ZN3cub18CUB_300001_SM_10006detail10radix_sort31DeviceRadixSortSingleTileKernelINS1_5radix10policy_hubIiNS0_8NullTypeEjE10Policy1000ELNS0_9SortOrderE0EiS6_jNS1_21identity_decomposer_tEEEvPKT1_PSB_PKT2_PSF_T3_iiT4__param_5,
	.param .u32 _ZN3cub18CUB_300001_SM_10006detail10radix_sort31DeviceRadixSortSingleTileKernelINS1_5radix10policy_hubIiNS0_8NullTypeEjE10Policy1000ELNS0_9SortOrderE0EiS6_jNS1_21identity_decomposer_tEEEvPKT1_PSB_PKT2_PSF_T3_iiT4__param_6,
	.param .align 1 .b8 _ZN3cub18CUB_300001_SM_10006detail10radix_sort31DeviceRadixSortSingleTileKernelINS1_5radix10policy_hubIiNS0_8NullTypeEjE10Policy1000ELNS0_9SortOrderE0EiS6_jNS1_21identity_decomposer_tEEEvPKT1_PSB_PKT2_PSF_T3_iiT4__param_7[1]
)
.maxntid 256
.minnctapersm 1
{
	.reg .pred 	%p<52>;
	.reg .b16 	%rs<39>;
	.reg .b32 	%r<744>;
	.reg .b64 	%rd<9>;
	// demoted variable
	.shared .align 16 .b8 _ZZN3cub18CUB_300001_SM_10006detail10radix_sort31DeviceRadixSortSingleTileKernelINS1_5radix10policy_hubIiNS0_8NullTypeEjE10Policy1000ELNS0_9SortOrderE0EiS6_jNS1_21identity_decomposer_tEEEvPKT1_PSB_PKT2_PSF_T3_iiT4_E12temp_storage[33856];
	ld.param.u64 	%rd4, [_ZN3cub18CUB_300001_SM_10006detail10radix_sort31DeviceRadixSortSingleTileKernelINS1_5radix10policy_hubIiNS0_8NullTypeEjE10Policy1000ELNS0_9SortOrderE0EiS6_jNS1_21identity_decomposer_tEEEvPKT1_PSB_PKT2_PSF_T3_iiT4__param_0];
	ld.param.u64 	%rd3, [_ZN3cub18CUB_300001_SM_10006detail10radix_sort31DeviceRadixSortSingleTileKernelINS1_5radix10policy_hubIiNS0_8NullTypeEjE10Policy1000ELNS0_9SortOrderE0EiS6_jNS1_21identity_decomposer_tEEEvPKT1_PSB_PKT2_PSF_T3_iiT4__param_1];
	ld.param.u32 	%r188, [_ZN3cub18CUB_300001_SM_10006detail10radix_sort31DeviceRadixSortSingleTileKernelINS1_5radix10policy_hubIiNS0_8NullTypeEjE10Policy1000ELNS0_9SortOrderE0EiS6_jNS1_21identity_decomposer_tEEEvPKT1_PSB_PKT2_PSF_T3_iiT4__param_4];
	ld.param.u32 	%r189, [_ZN3cub18CUB_300001_SM_10006detail10radix_sort31DeviceRadixSortSingleTileKernelINS1_5radix10policy_hubIiNS0_8NullTypeEjE10Policy1000ELNS0_9SortOrderE0EiS6_jNS1_21identity_decomposer_tEEEvPKT1_PSB_PKT2_PSF_T3_iiT4__param_5];
	ld.param.u32 	%r190, [_ZN3cub18CUB_300001_SM_10006detail10radix_sort31DeviceRadixSortSingleTileKernelINS1_5radix10policy_hubIiNS0_8NullTypeEjE10Policy1000ELNS0_9SortOrderE0EiS6_jNS1_21identity_decomposer_tEEEvPKT1_PSB_PKT2_PSF_T3_iiT4__param_6];
	cvta.to.global.u64 	%rd5, %rd4;
	mov.u32 	%r1, %tid.x;
	mul.lo.s32 	%r2, %r1, 19;
	setp.ge.s32 	%p1, %r2, %r188;
	mul.wide.u32 	%rd6, %r2, 4;
	add.s64 	%rd1, %rd5, %rd6;
	mov.b32 	%r741, -1;
	@%p1 bra 	$L__BB2_2;
	ld.global.u32 	%r192, [%rd1];
	xor.b32  	%r741, %r192, -2147483648;
$L__BB2_2:
	add.s32 	%r194, %r2, 1;
	setp.ge.s32 	%p2, %r194, %r188;
	mov.b32 	%r740, -1;
	@%p2 bra 	$L__BB2_4;
	ld.global.u32 	%r195, [%rd1+4];
	xor.b32  	%r740, %r195, -2147483648;
$L__BB2_4:
	add.s32 	%r197, %r2, 2;
	setp.ge.s32 	%p3, %r197, %r188;
	mov.b32 	%r739, -1;
	@%p3 bra 	$L__BB2_6;
	ld.global.u32 	%r198, [%rd1+8];
	xor.b32  	%r739, %r198, -2147483648;
$L__BB2_6:
	add.s32 	%r200, %r2, 3;
	setp.ge.s32 	%p4, %r200, %r188;
	mov.b32 	%r738, -1;
	@%p4 bra 	$L__BB2_8;
	ld.global.u32 	%r201, [%rd1+12];
	xor.b32  	%r738, %r201, -2147483648;
$L__BB2_8:
	add.s32 	%r203, %r2, 4;
	setp.ge.s32 	%p5, %r203, %r188;
	mov.b32 	%r737, -1;
	@%p5 bra 	$L__BB2_10;
	ld.global.u32 	%r204, [%rd1+16];
	xor.b32  	%r737, %r204, -2147483648;
$L__BB2_10:
	add.s32 	%r206, %r2, 5;
	setp.ge.s32 	%p6, %r206, %r188;
	mov.b32 	%r736, -1;
	@%p6 bra 	$L__BB2_12;
	ld.global.u32 	%r207, [%rd1+20];
	xor.b32  	%r736, %r207, -2147483648;
$L__BB2_12:
	add.s32 	%r209, %r2, 6;
	setp.ge.s32 	%p7, %r209, %r188;
	mov.b32 	%r735, -1;
	@%p7 bra 	$L__BB2_14;
	ld.global.u32 	%r210, [%rd1+24];
	xor.b32  	%r735, %r210, -2147483648;
$L__BB2_14:
	add.s32 	%r212, %r2, 7;
	setp.ge.s32 	%p8, %r212, %r188;
	mov.b32 	%r734, -1;
	@%p8 bra 	$L__BB2_16;
	ld.global.u32 	%r213, [%rd1+28];
	xor.b32  	%r734, %r213, -2147483648;
$L__BB2_16:
	add.s32 	%r215, %r2, 8;
	setp.ge.s32 	%p9, %r215, %r188;
	mov.b32 	%r733, -1;
	@%p9 bra 	$L__BB2_18;
	ld.global.u32 	%r216, [%rd1+32];
	xor.b32  	%r733, %r216, -2147483648;
$L__BB2_18:
	add.s32 	%r218, %r2, 9;
	setp.ge.s32 	%p10, %r218, %r188;
	mov.b32 	%r732, -1;
	@%p10 bra 	$L__BB2_20;
	ld.global.u32 	%r219, [%rd1+36];
	xor.b32  	%r732, %r219, -2147483648;
$L__BB2_20:
	add.s32 	%r221, %r2, 10;
	setp.ge.s32 	%p11, %r221, %r188;
	mov.b32 	%r731, -1;
	@%p11 bra 	$L__BB2_22;
	ld.global.u32 	%r222, [%rd1+40];
	xor.b32  	%r731, %r222, -2147483648;
$L__BB2_22:
	add.s32 	%r224, %r2, 11;
	setp.ge.s32 	%p12, %r224, %r188;
	mov.b32 	%r730, -1;
	@%p12 bra 	$L__BB2_24;
	ld.global.u32 	%r225, [%rd1+44];
	xor.b32  	%r730, %r225, -2147483648;
$L__BB2_24:
	add.s32 	%r227, %r2, 12;
	setp.ge.s32 	%p13, %r227, %r188;
	mov.b32 	%r729, -1;
	@%p13 bra 	$L__BB2_26;
	ld.global.u32 	%r228, [%rd1+48];
	xor.b32  	%r729, %r228, -2147483648;
$L__BB2_26:
	add.s32 	%r230, %r2, 13;
	setp.ge.s32 	%p14, %r230, %r188;
	mov.b32 	%r728, -1;
	@%p14 bra 	$L__BB2_28;
	ld.global.u32 	%r231, [%rd1+52];
	xor.b32  	%r728, %r231, -2147483648;
$L__BB2_28:
	add.s32 	%r233, %r2, 14;
	setp.ge.s32 	%p15, %r233, %r188;
	mov.b32 	%r727, -1;
	@%p15 bra 	$L__BB2_30;
	ld.global.u32 	%r234, [%rd1+56];
	xor.b32  	%r727, %r234, -2147483648;
$L__BB2_30:
	add.s32 	%r236, %r2, 15;
	setp.ge.s32 	%p16, %r236, %r188;
	mov.b32 	%r726, -1;
	@%p16 bra 	$L__BB2_32;
	ld.global.u32 	%r237, [%rd1+60];
	xor.b32  	%r726, %r237, -2147483648;
$L__BB2_32:
	add.s32 	%r239, %r2, 16;
	setp.ge.s32 	%p17, %r239, %r188;
	mov.b32 	%r725, -1;
	@%p17 bra 	$L__BB2_34;
	ld.global.u32 	%r240, [%rd1+64];
	xor.b32  	%r725, %r240, -2147483648;
$L__BB2_34:
	add.s32 	%r242, %r2, 17;
	setp.ge.s32 	%p18, %r242, %r188;
	mov.b32 	%r724, -1;
	@%p18 bra 	$L__BB2_36;
	ld.global.u32 	%r243, [%rd1+68];
	xor.b32  	%r724, %r243, -2147483648;
$L__BB2_36:
	add.s32 	%r245, %r2, 18;
	setp.ge.s32 	%p19, %r245, %r188;
	mov.b32 	%r723, -1;
	@%p19 bra 	$L__BB2_38;
	ld.global.u32 	%r246, [%rd1+72];
	xor.b32  	%r723, %r246, -2147483648;
$L__BB2_38:
	bar.sync 	0;
	shr.u32 	%r41, %r1, 5;
	shl.b32 	%r248, %r1, 2;
	mov.u32 	%r249, _ZZN3cub18CUB_300001_SM_10006detail10radix_sort31DeviceRadixSortSingleTileKernelINS1_5radix10policy_hubIiNS0_8NullTypeEjE10Policy1000ELNS0_9SortOrderE0EiS6_jNS1_21identity_decomposer_tEEEvPKT1_PSB_PKT2_PSF_T3_iiT4_E12temp_storage;
	add.s32 	%r42, %r249, %r248;
	shl.b32 	%r250, %r1, 7;
	add.s32 	%r43, %r42, %r250;
	shl.b32 	%r251, %r41, 2;
	add.s32 	%r252, %r249, %r251;
	add.s32 	%r44, %r252, 33792;
	mad.lo.s32 	%r45, %r1, -56, %r43;
	add.s32 	%r722, %r189, 6;
	sub.s32 	%r721, %r190, %r189;
$L__BB2_39:
	add.s32 	%r312, %r722, -6;
	min.s32 	%r255, %r721, 6;
	mov.b32 	%r341, 0;
	st.shared.u32 	[%r42], %r341;
	st.shared.u32 	[%r42+1024], %r341;
	st.shared.u32 	[%r42+2048], %r341;
	st.shared.u32 	[%r42+3072], %r341;
	st.shared.u32 	[%r42+4096], %r341;
	st.shared.u32 	[%r42+5120], %r341;
	st.shared.u32 	[%r42+6144], %r341;
	st.shared.u32 	[%r42+7168], %r341;
	st.shared.u32 	[%r42+8192], %r341;
	st.shared.u32 	[%r42+9216], %r341;
	st.shared.u32 	[%r42+10240], %r341;
	st.shared.u32 	[%r42+11264], %r341;
	st.shared.u32 	[%r42+12288], %r341;
	st.shared.u32 	[%r42+13312], %r341;
	st.shared.u32 	[%r42+14336], %r341;
	st.shared.u32 	[%r42+15360], %r341;
	st.shared.u32 	[%r42+16384], %r341;
	st.shared.u32 	[%r42+17408], %r341;
	st.shared.u32 	[%r42+18432], %r341;
	st.shared.u32 	[%r42+19456], %r341;
	st.shared.u32 	[%r42+20480], %r341;
	st.shared.u32 	[%r42+21504], %r341;
	st.shared.u32 	[%r42+22528], %r341;
	st.shared.u32 	[%r42+23552], %r341;
	st.shared.u32 	[%r42+24576], %r341;
	st.shared.u32 	[%r42+25600], %r341;
	st.shared.u32 	[%r42+26624], %r341;
	st.shared.u32 	[%r42+27648], %r341;
	st.shared.u32 	[%r42+28672], %r341;
	st.shared.u32 	[%r42+29696], %r341;
	st.shared.u32 	[%r42+30720], %r341;
	st.shared.u32 	[%r42+31744], %r341;
	st.shared.u32 	[%r42+32768], %r341;
	// begin inline asm
	bmsk.clamp.b32 %r253, %r341, %r255;
	// end inline asm
	// begin inline asm
	shr.b32 %r256, %r741, %r312;
	// end inline asm
	and.b32  	%r344, %r253, %r256;
	shl.b32 	%r345, %r344, 10;
	and.b32  	%r346, %r345, 31744;
	add.s32 	%r347, %r42, %r346;
	shr.u32 	%r348, %r344, 4;
	and.b32  	%r349, %r348, 268435454;
	add.s32 	%r70, %r347, %r349;
	ld.shared.u16 	%rs1, [%r70];
	add.s16 	%rs20, %rs1, 1;
	st.shared.u16 	[%r70], %rs20;
	// begin inline asm
	shr.b32 %r259, %r740, %r312;
	// end inline asm
	and.b32  	%r350, %r253, %r259;
	shl.b32 	%r351, %r350, 10;
	and.b32  	%r352, %r351, 31744;
	add.s32 	%r353, %r42, %r352;
	shr.u32 	%r354, %r350, 4;
	and.b32  	%r355, %r354, 268435454;
	add.s32 	%r71, %r353, %r355;
	ld.shared.u16 	%rs2, [%r71];
	add.s16 	%rs21, %rs2, 1;
	st.shared.u16 	[%r71], %rs21;
	// begin inline asm
	shr.b32 %r262, %r739, %r312;
	// end inline asm
	and.b32  	%r356, %r253, %r262;
	shl.b32 	%r357, %r356, 10;
	and.b32  	%r358, %r357, 31744;
	add.s32 	%r359, %r42, %r358;
	shr.u32 	%r360, %r356, 4;
	and.b32  	%r361, %r360, 268435454;
	add.s32 	%r72, %r359, %r361;
	ld.shared.u16 	%rs3, [%r72];
	add.s16 	%rs22, %rs3, 1;
	st.shared.u16 	[%r72], %rs22;
	// begin inline asm
	shr.b32 %r265, %r738, %r312;
	// end inline asm
	and.b32  	%r362, %r253, %r265;
	shl.b32 	%r363, %r362, 10;
	and.b32  	%r364, %r363, 31744;
	add.s32 	%r365, %r42, %r364;
	shr.u32 	%r366, %r362, 4;
	and.b32  	%r367, %r366, 268435454;
	add.s32 	%r73, %r365, %r367;
	ld.shared.u16 	%rs4, [%r73];
	add.s16 	%rs23, %rs4, 1;
	st.shared.u16 	[%r73], %rs23;
	// begin inline asm
	shr.b32 %r268, %r737, %r312;
	// end inline asm
	and.b32  	%r368, %r253, %r268;
	shl.b32 	%r369, %r368, 10;
	and.b32  	%r370, %r369, 31744;
	add.s32 	%r371, %r42, %r370;
	shr.u32 	%r372, %r368, 4;
	and.b32  	%r373, %r372, 268435454;
	add.s32 	%r74, %r371, %r373;
	ld.shared.u16 	%rs5, [%r74];
	add.s16 	%rs24, %rs5, 1;
	st.shared.u16 	[%r74], %rs24;
	// begin inline asm
	shr.b32 %r271, %r736, %r312;
	// end inline asm
	and.b32  	%r374, %r253, %r271;
	shl.b32 	%r375, %r374, 10;
	and.b32  	%r376, %r375, 31744;
	add.s32 	%r377, %r42, %r376;
	shr.u32 	%r378, %r374, 4;
	and.b32  	%r379, %r378, 268435454;
	add.s32 	%r75, %r377, %r379;
	ld.shared.u16 	%rs6, [%r75];
	add.s16 	%rs25, %rs6, 1;
	st.shared.u16 	[%r75], %rs25;
	// begin inline asm
	shr.b32 %r274, %r735, %r312;
	// end inline asm
	and.b32  	%r380, %r253, %r274;
	shl.b32 	%r381, %r380, 10;
	and.b32  	%r382, %r381, 31744;
	add.s32 	%r383, %r42, %r382;
	shr.u32 	%r384, %r380, 4;
	and.b32  	%r385, %r384, 268435454;
	add.s32 	%r76, %r383, %r385;
	ld.shared.u16 	%rs7, [%r76];
	add.s16 	%rs26, %rs7, 1;
	st.shared.u16 	[%r76], %rs26;
	// begin inline asm
	shr.b32 %r277, %r734, %r312;
	// end inline asm
	and.b32  	%r386, %r253, %r277;
	shl.b32 	%r387, %r386, 10;
	and.b32  	%r388, %r387, 31744;
	add.s32 	%r389, %r42, %r388;
	shr.u32 	%r390, %r386, 4;
	and.b32  	%r391, %r390, 268435454;
	add.s32 	%r77, %r389, %r391;
	ld.shared.u16 	%rs8, [%r77];
	add.s16 	%rs27, %rs8, 1;
	st.shared.u16 	[%r77], %rs27;
	// begin inline asm
	shr.b32 %r280, %r733, %r312;
	// end inline asm
	and.b32  	%r392, %r253, %r280;
	shl.b32 	%r393, %r392, 10;
	and.b32  	%r394, %r393, 31744;
	add.s32 	%r395, %r42, %r394;
	shr.u32 	%r396, %r392, 4;
	and.b32  	%r397, %r396, 268435454;
	add.s32 	%r78, %r395, %r397;
	ld.shared.u16 	%rs9, [%r78];
	add.s16 	%rs28, %rs9, 1;
	st.shared.u16 	[%r78], %rs28;
	// begin inline asm
	shr.b32 %r283, %r732, %r312;
	// end inline asm
	and.b32  	%r398, %r253, %r283;
	shl.b32 	%r399, %r398, 10;
	and.b32  	%r400, %r399, 31744;
	add.s32 	%r401, %r42, %r400;
	shr.u32 	%r402, %r398, 4;
	and.b32  	%r403, %r402, 268435454;
	add.s32 	%r79, %r401, %r403;
	ld.shared.u16 	%rs10, [%r79];
	add.s16 	%rs29, %rs10, 1;
	st.shared.u16 	[%r79], %rs29;
	// begin inline asm
	shr.b32 %r286, %r731, %r312;
	// end inline asm
	and.b32  	%r404, %r253, %r286;
	shl.b32 	%r405, %r404, 10;
	and.b32  	%r406, %r405, 31744;
	add.s32 	%r407, %r42, %r406;
	shr.u32 	%r408, %r404, 4;
	and.b32  	%r409, %r408, 268435454;
	add.s32 	%r80, %r407, %r409;
	ld.shared.u16 	%rs11, [%r80];
	add.s16 	%rs30, %rs11, 1;
	st.shared.u16 	[%r80], %rs30;
	// begin inline asm
	shr.b32 %r289, %r730, %r312;
	// end inline asm
	and.b32  	%r410, %r253, %r289;
	shl.b32 	%r411, %r410, 10;
	and.b32  	%r412, %r411, 31744;
	add.s32 	%r413, %r42, %r412;
	shr.u32 	%r414, %r410, 4;
	and.b32  	%r415, %r414, 268435454;
	add.s32 	%r81, %r413, %r415;
	ld.shared.u16 	%rs12, [%r81];
	add.s16 	%rs31, %rs12, 1;
	st.shared.u16 	[%r81], %rs31;
	// begin inline asm
	shr.b32 %r292, %r729, %r312;
	// end inline asm
	and.b32  	%r416, %r253, %r292;
	shl.b32 	%r417, %r416, 10;
	and.b32  	%r418, %r417, 31744;
	add.s32 	%r419, %r42, %r418;
	shr.u32 	%r420, %r416, 4;
	and.b32  	%r421, %r420, 268435454;
	add.s32 	%r82, %r419, %r421;
	ld.shared.u16 	%rs13, [%r82];
	add.s16 	%rs32, %rs13, 1;
	st.shared.u16 	[%r82], %rs32;
	// begin inline asm
	shr.b32 %r295, %r728, %r312;
	// end inline asm
	and.b32  	%r422, %r253, %r295;
	shl.b32 	%r423, %r422, 10;
	and.b32  	%r424, %r423, 31744;
	add.s32 	%r425, %r42, %r424;
	shr.u32 	%r426, %r422, 4;
	and.b32  	%r427, %r426, 268435454;
	add.s32 	%r83, %r425, %r427;
	ld.shared.u16 	%rs14, [%r83];
	add.s16 	%rs33, %rs14, 1;
	st.shared.u16 	[%r83], %rs33;
	// begin inline asm
	shr.b32 %r298, %r727, %r312;
	// end inline asm
	and.b32  	%r428, %r253, %r298;
	shl.b32 	%r429, %r428, 10;
	and.b32  	%r430, %r429, 31744;
	add.s32 	%r431, %r42, %r430;
	shr.u32 	%r432, %r428, 4;
	and.b32  	%r433, %r432, 268435454;
	add.s32 	%r84, %r431, %r433;
	ld.shared.u16 	%rs15, [%r84];
	add.s16 	%rs34, %rs15, 1;
	st.shared.u16 	[%r84], %rs34;
	// begin inline asm
	shr.b32 %r301, %r726, %r312;
	// end inline asm
	and.b32  	%r434, %r253, %r301;
	shl.b32 	%r435, %r434, 10;
	and.b32  	%r436, %r435, 31744;
	add.s32 	%r437, %r42, %r436;
	shr.u32 	%r438, %r434, 4;
	and.b32  	%r439, %r438, 268435454;
	add.s32 	%r85, %r437, %r439;
	ld.shared.u16 	%rs16, [%r85];
	add.s16 	%rs35, %rs16, 1;
	st.shared.u16 	[%r85], %rs35;
	// begin inline asm
	shr.b32 %r304, %r725, %r312;
	// end inline asm
	and.b32  	%r440, %r253, %r304;
	shl.b32 	%r441, %r440, 10;
	and.b32  	%r442, %r441, 31744;
	add.s32 	%r443, %r42, %r442;
	shr.u32 	%r444, %r440, 4;
	and.b32  	%r445, %r444, 268435454;
	add.s32 	%r86, %r443, %r445;
	ld.shared.u16 	%rs17, [%r86];
	add.s16 	%rs36, %rs17, 1;
	st.shared.u16 	[%r86], %rs36;
	// begin inline asm
	shr.b32 %r307, %r724, %r312;
	// end inline asm
	and.b32  	%r446, %r253, %r307;
	shl.b32 	%r447, %r446, 10;
	and.b32  	%r448, %r447, 31744;
	add.s32 	%r449, %r42, %r448;
	shr.u32 	%r450, %r446, 4;
	and.b32  	%r451, %r450, 268435454;
	add.s32 	%r87, %r449, %r451;
	ld.shared.u16 	%rs18, [%r87];
	add.s16 	%rs37, %rs18, 1;
	st.shared.u16 	[%r87], %rs37;
	// begin inline asm
	shr.b32 %r310, %r723, %r312;
	// end inline asm
	and.b32  	%r452, %r253, %r310;
	shl.b32 	%r453, %r452, 10;
	and.b32  	%r454, %r453, 31744;
	add.s32 	%r455, %r42, %r454;
	shr.u32 	%r456, %r452, 4;
	and.b32  	%r457, %r456, 268435454;
	add.s32 	%r88, %r455, %r457;
	ld.shared.u16 	%rs19, [%r88];
	add.s16 	%rs38, %rs19, 1;
	st.shared.u16 	[%r88], %rs38;
	bar.sync 	0;
	ld.shared.u32 	%r89, [%r43];
	ld.shared.u32 	%r458, [%r43+4];
	ld.shared.u32 	%r459, [%r43+8];
	ld.shared.u32 	%r460, [%r43+12];
	ld.shared.u32 	%r461, [%r43+16];
	ld.shared.u32 	%r462, [%r43+20];
	ld.shared.u32 	%r463, [%r43+24];
	ld.shared.u32 	%r464, [%r43+28];
	ld.shared.u32 	%r465, [%r43+32];
	ld.shared.u32 	%r466, [%r43+36];
	ld.shared.u32 	%r467, [%r43+40];
	ld.shared.u32 	%r468, [%r43+44];
	ld.shared.u32 	%r469, [%r43+48];
	ld.shared.u32 	%r470, [%r43+52];
	ld.shared.u32 	%r471, [%r43+56];
	ld.shared.u32 	%r472, [%r43+60];
	ld.shared.u32 	%r473, [%r43+64];
	ld.shared.u32 	%r474, [%r43+68];
	ld.shared.u32 	%r475, [%r43+72];
	ld.shared.u32 	%r476, [%r43+76];
	ld.shared.u32 	%r477, [%r43+80];
	ld.shared.u32 	%r478, [%r43+84];
	ld.shared.u32 	%r479, [%r43+88];
	ld.shared.u32 	%r480, [%r43+92];
	ld.shared.u32 	%r481, [%r43+96];
	ld.shared.u32 	%r482, [%r43+100];
	ld.shared.u32 	%r483, [%r43+104];
	ld.shared.u32 	%r484, [%r43+108];
	ld.shared.u32 	%r485, [%r43+112];
	ld.shared.u32 	%r486, [%r43+116];
	ld.shared.u32 	%r487, [%r43+120];
	ld.shared.u32 	%r488, [%r43+124];
	ld.shared.u32 	%r489, [%r43+128];
	add.s32 	%r90, %r458, %r89;
	add.s32 	%r91, %r459, %r90;
	add.s32 	%r92, %r460, %r91;
	add.s32 	%r93, %r461, %r92;
	add.s32 	%r94, %r462, %r93;
	add.s32 	%r95, %r463, %r94;
	add.s32 	%r96, %r464, %r95;
	add.s32 	%r97, %r465, %r96;
	add.s32 	%r98, %r466, %r97;
	add.s32 	%r99, %r467, %r98;
	add.s32 	%r100, %r468, %r99;
	add.s32 	%r101, %r469, %r100;
	add.s32 	%r102, %r470, %r101;
	add.s32 	%r103, %r471, %r102;
	add.s32 	%r104, %r472, %r103;
	add.s32 	%r105, %r473, %r104;
	add.s32 	%r106, %r474, %r105;
	add.s32 	%r107, %r475, %r106;
	add.s32 	%r108, %r476, %r107;
	add.s32 	%r109, %r477, %r108;
	add.s32 	%r110, %r478, %r109;
	add.s32 	%r111, %r479, %r110;
	add.s32 	%r112, %r480, %r111;
	add.s32 	%r113, %r481, %r112;
	add.s32 	%r114, %r482, %r113;
	add.s32 	%r115, %r483, %r114;
	add.s32 	%r116, %r484, %r115;
	add.s32 	%r117, %r485, %r116;
	add.s32 	%r118, %r486, %r117;
	add.s32 	%r119, %r487, %r118;
	add.s32 	%r120, %r488, %r119;
	add.s32 	%r318, %r489, %r120;
	// begin inline asm
	mov.u32 %r313, %laneid;
	// end inline asm
	mov.b32 	%r316, 1;
	mov.b32 	%r343, -1;
	// begin inline asm
	{  .reg .u32 r0;  .reg .pred p;  shfl.sync.up.b32 r0|p, %r318, %r316, %r341, %r343;  @p add.u32 r0, r0, %r318;  mov.u32 %r314, r0;}
	// end inline asm
	mov.b32 	%r322, 2;
	// begin inline asm
	{  .reg .u32 r0;  .reg .pred p;  shfl.sync.up.b32 r0|p, %r314, %r322, %r341, %r343;  @p add.u32 r0, r0, %r314;  mov.u32 %r320, r0;}
	// end inline asm
	mov.b32 	%r328, 4;
	// begin inline asm
	{  .reg .u32 r0;  .reg .pred p;  shfl.sync.up.b32 r0|p, %r320, %r328, %r341, %r343;  @p add.u32 r0, r0, %r320;  mov.u32 %r326, r0;}
	// end inline asm
	mov.b32 	%r334, 8;
	// begin inline asm
	{  .reg .u32 r0;  .reg .pred p;  shfl.sync.up.b32 r0|p, %r326, %r334, %r341, %r343;  @p add.u32 r0, r0, %r326;  mov.u32 %r332, r0;}
	// end inline asm
	mov.b32 	%r340, 16;
	// begin inline asm
	{  .reg .u32 r0;  .reg .pred p;  shfl.sync.up.b32 r0|p, %r332, %r340, %r341, %r343;  @p add.u32 r0, r0, %r332;  mov.u32 %r338, r0;}
	// end inline asm
	setp.ne.s32 	%p20, %r313, 31;
	@%p20 bra 	$L__BB2_41;
	st.shared.u32 	[%r44], %r338;
$L__BB2_41:
	sub.s32 	%r490, %r338, %r318;
	setp.gt.u32 	%p21, %r1, 31;
	setp.eq.s32 	%p22, %r41, 7;
	setp.eq.s32 	%p23, %r41, 6;
	setp.eq.s32 	%p24, %r41, 5;
	setp.eq.s32 	%p25, %r41, 4;
	setp.eq.s32 	%p26, %r41, 3;
	setp.eq.s32 	%p27, %r41, 2;
	setp.eq.s32 	%p28, %r41, 1;
	bar.sync 	0;
	ld.shared.v4.u32 	{%r491, %r492, %r493, %r494}, [_ZZN3cub18CUB_300001_SM_10006detail10radix_sort31DeviceRadixSortSingleTileKernelINS1_5radix10policy_hubIiNS0_8NullTypeEjE10Policy1000ELNS0_9SortOrderE0EiS6_jNS1_21identity_decomposer_tEEEvPKT1_PSB_PKT2_PSF_T3_iiT4_E12temp_storage+33792];
	selp.b32 	%r495, %r491, %r742, %p28;
	add.s32 	%r496, %r492, %r491;
	selp.b32 	%r497, %r496, %r495, %p27;
	add.s32 	%r498, %r496, %r493;
	selp.b32 	%r499, %r498, %r497, %p26;
	add.s32 	%r500, %r498, %r494;
	selp.b32 	%r501, %r500, %r499, %p25;
	ld.shared.v4.u32 	{%r502, %r503, %r504, %r505}, [_ZZN3cub18CUB_300001_SM_10006detail10radix_sort31DeviceRadixSortSingleTileKernelINS1_5radix10policy_hubIiNS0_8NullTypeEjE10Policy1000ELNS0_9SortOrderE0EiS6_jNS1_21identity_decomposer_tEEEvPKT1_PSB_PKT2_PSF_T3_iiT4_E12temp_storage+33808];
	add.s32 	%r506, %r500, %r502;
	selp.b32 	%r507, %r506, %r501, %p24;
	add.s32 	%r508, %r506, %r503;
	selp.b32 	%r509, %r508, %r507, %p23;
	add.s32 	%r510, %r508, %r504;
	selp.b32 	%r742, %r510, %r509, %p22;
	add.s32 	%r125, %r510, %r505;
	setp.ne.s32 	%p29, %r313, 0;
	selp.b32 	%r511, %r490, 0, %p29;
	add.s32 	%r512, %r742, %r511;
	or.pred  	%p30, %p21, %p29;
	selp.b32 	%r743, %r512, %r490, %p21;
	@%p30 bra 	$L__BB2_43;
	shl.b32 	%r743, %r125, 16;
	st.shared.u32 	[_ZZN3cub18CUB_300001_SM_10006detail10radix_sort31DeviceRadixSortSingleTileKernelINS1_5radix10policy_hubIiNS0_8NullTypeEjE10Policy1000ELNS0_9SortOrderE0EiS6_jNS1_21identity_decomposer_tEEEvPKT1_PSB_PKT2_PSF_T3_iiT4_E12temp_storage+33832], %r743;
$L__BB2_43:
	setp.eq.s32 	%p31, %r1, 0;
	bar.sync 	0;
	ld.shared.u32 	%r513, [_ZZN3cub18CUB_300001_SM_10006detail10radix_sort31DeviceRadixSortSingleTileKernelINS1_5radix10policy_hubIiNS0_8NullTypeEjE10Policy1000ELNS0_9SortOrderE0EiS6_jNS1_21identity_decomposer_tEEEvPKT1_PSB_PKT2_PSF_T3_iiT4_E12temp_storage+33832];
	selp.b32 	%r514, 0, %r513, %p31;
	add.s32 	%r515, %r743, %r514;
	add.s32 	%r516, %r89, %r515;
	add.s32 	%r517, %r90, %r515;
	add.s32 	%r518, %r91, %r515;
	add.s32 	%r519, %r92, %r515;
	add.s32 	%r520, %r93, %r515;
	add.s32 	%r521, %r94, %r515;
	add.s32 	%r522, %r95, %r515;
	add.s32 	%r523, %r96, %r515;
	add.s32 	%r524, %r97, %r515;
	add.s32 	%r525, %r98, %r515;
	add.s32 	%r526, %r99, %r515;
	add.s32 	%r527, %r100, %r515;
	add.s32 	%r528, %r101, %r515;
	add.s32 	%r529, %r102, %r515;
	add.s32 	%r530, %r103, %r515;
	add.s32 	%r531, %r104, %r515;
	add.s32 	%r532, %r105, %r515;
	add.s32 	%r533, %r106, %r515;
	add.s32 	%r534, %r107, %r515;
	add.s32 	%r535, %r108, %r515;
	add.s32 	%r536, %r109, %r515;
	add.s32 	%r537, %r110, %r515;
	add.s32 	%r538, %r111, %r515;
	add.s32 	%r539, %r112, %r515;
	add.s32 	%r540, %r113, %r515;
	add.s32 	%r541, %r114, %r515;
	add.s32 	%r542, %r115, %r515;
	add.s32 	%r543, %r116, %r515;
	add.s32 	%r544, %r117, %r515;
	add.s32 	%r545, %r118, %r515;
	add.s32 	%r546, %r119, %r515;
	add.s32 	%r547, %r120, %r515;
	st.shared.u32 	[%r43], %r515;
	st.shared.u32 	[%r43+4], %r516;
	st.shared.u32 	[%r43+8], %r517;
	st.shared.u32 	[%r43+12], %r518;
	st.shared.u32 	[%r43+16], %r519;
	st.shared.u32 	[%r43+20], %r520;
	st.shared.u32 	[%r43+24], %r521;
	st.shared.u32 	[%r43+28], %r522;
	st.shared.u32 	[%r43+32], %r523;
	st.shared.u32 	[%r43+36], %r524;
	st.shared.u32 	[%r43+40], %r525;
	st.shared.u32 	[%r43+44], %r526;
	st.shared.u32 	[%r43+48], %r527;
	st.shared.u32 	[%r43+52], %r528;
	st.shared.u32 	[%r43+56], %r529;
	st.shared.u32 	[%r43+60], %r530;
	st.shared.u32 	[%r43+64], %r531;
	st.shared.u32 	[%r43+68], %r532;
	st.shared.u32 	[%r43+72], %r533;
	st.shared.u32 	[%r43+76], %r534;
	st.shared.u32 	[%r43+80], %r535;
	st.shared.u32 	[%r43+84], %r536;
	st.shared.u32 	[%r43+88], %r537;
	st.shared.u32 	[%r43+92], %r538;
	st.shared.u32 	[%r43+96], %r539;
	st.shared.u32 	[%r43+100], %r540;
	st.shared.u32 	[%r43+104], %r541;
	st.shared.u32 	[%r43+108], %r542;
	st.shared.u32 	[%r43+112], %r543;
	st.shared.u32 	[%r43+116], %r544;
	st.shared.u32 	[%r43+120], %r545;
	st.shared.u32 	[%r43+124], %r546;
	st.shared.u32 	[%r43+128], %r547;
	bar.sync 	0;
	cvt.u32.u16 	%r548, %rs1;
	ld.shared.u16 	%r549, [%r70];
	add.s32 	%r129, %r549, %r548;
	cvt.u32.u16 	%r550, %rs2;
	ld.shared.u16 	%r551, [%r71];
	add.s32 	%r130, %r551, %r550;
	cvt.u32.u16 	%r552, %rs3;
	ld.shared.u16 	%r553, [%r72];
	add.s32 	%r131, %r553, %r552;
	cvt.u32.u16 	%r554, %rs4;
	ld.shared.u16 	%r555, [%r73];
	add.s32 	%r132, %r555, %r554;
	cvt.u32.u16 	%r556, %rs5;
	ld.shared.u16 	%r557, [%r74];
	add.s32 	%r133, %r557, %r556;
	cvt.u32.u16 	%r558, %rs6;
	ld.shared.u16 	%r559, [%r75];
	add.s32 	%r134, %r559, %r558;
	cvt.u32.u16 	%r560, %rs7;
	ld.shared.u16 	%r561, [%r76];
	add.s32 	%r135, %r561, %r560;
	cvt.u32.u16 	%r562, %rs8;
	ld.shared.u16 	%r563, [%r77];
	add.s32 	%r136, %r563, %r562;
	cvt.u32.u16 	%r564, %rs9;
	ld.shared.u16 	%r565, [%r78];
	add.s32 	%r137, %r565, %r564;
	cvt.u32.u16 	%r566, %rs10;
	ld.shared.u16 	%r567, [%r79];
	add.s32 	%r138, %r567, %r566;
	cvt.u32.u16 	%r568, %rs11;
	ld.shared.u16 	%r569, [%r80];
	add.s32 	%r139, %r569, %r568;
	cvt.u32.u16 	%r570, %rs12;
	ld.shared.u16 	%r571, [%r81];
	add.s32 	%r140, %r571, %r570;
	cvt.u32.u16 	%r572, %rs13;
	ld.shared.u16 	%r573, [%r82];
	add.s32 	%r141, %r573, %r572;
	cvt.u32.u16 	%r574, %rs14;
	ld.shared.u16 	%r575, [%r83];
	add.s32 	%r142, %r575, %r574;
	cvt.u32.u16 	%r576, %rs15;
	ld.shared.u16 	%r577, [%r84];
	add.s32 	%r143, %r577, %r576;
	cvt.u32.u16 	%r578, %rs16;
	ld.shared.u16 	%r579, [%r85];
	add.s32 	%r144, %r579, %r578;
	cvt.u32.u16 	%r580, %rs17;
	ld.shared.u16 	%r581, [%r86];
	add.s32 	%r145, %r581, %r580;
	cvt.u32.u16 	%r582, %rs18;
	ld.shared.u16 	%r583, [%r87];
	add.s32 	%r146, %r583, %r582;
	cvt.u32.u16 	%r584, %rs19;
	ld.shared.u16 	%r585, [%r88];
	add.s32 	%r147, %r585, %r584;
	bar.sync 	0;
	setp.lt.s32 	%p32, %r722, %r190;
	@%p32 bra 	$L__BB2_83;
	shl.b32 	%r586, %r129, 2;
	mov.u32 	%r587, _ZZN3cub18CUB_300001_SM_10006detail10radix_sort31DeviceRadixSortSingleTileKernelINS1_5radix10policy_hubIiNS0_8NullTypeEjE10Policy1000ELNS0_9SortOrderE0EiS6_jNS1_21identity_decomposer_tEEEvPKT1_PSB_PKT2_PSF_T3_iiT4_E12temp_storage;
	add.s32 	%r588, %r587, %r586;
	st.shared.u32 	[%r588], %r741;
	shl.b32 	%r589, %r130, 2;
	add.s32 	%r590, %r587, %r589;
	st.shared.u32 	[%r590], %r740;
	shl.b32 	%r591, %r131, 2;
	add.s32 	%r592, %r587, %r591;
	st.shared.u32 	[%r592], %r739;
	shl.b32 	%r593, %r132, 2;
	add.s32 	%r594, %r587, %r593;
	st.shared.u32 	[%r594], %r738;
	shl.b32 	%r595, %r133, 2;
	add.s32 	%r596, %r587, %r595;
	st.shared.u32 	[%r596], %r737;
	shl.b32 	%r597, %r134, 2;
	add.s32 	%r598, %r587, %r597;
	st.shared.u32 	[%r598], %r736;
	shl.b32 	%r599, %r135, 2;
	add.s32 	%r600, %r587, %r599;
	st.shared.u32 	[%r600], %r735;
	shl.b32 	%r601, %r136, 2;
	add.s32 	%r602, %r587, %r601;
	st.shared.u32 	[%r602], %r734;
	shl.b32 	%r603, %r137, 2;
	add.s32 	%r604, %r587, %r603;
	st.shared.u32 	[%r604], %r733;
	shl.b32 	%r605, %r138, 2;
	add.s32 	%r606, %r587, %r605;
	st.shared.u32 	[%r606], %r732;
	shl.b32 	%r607, %r139, 2;
	add.s32 	%r608, %r587, %r607;
	st.shared.u32 	[%r608], %r731;
	shl.b32 	%r609, %r140, 2;
	add.s32 	%r610, %r587, %r609;
	st.shared.u32 	[%r610], %r730;
	shl.b32 	%r611, %r141, 2;
	add.s32 	%r612, %r587, %r611;
	st.shared.u32 	[%r612], %r729;
	shl.b32 	%r613, %r142, 2;
	add.s32 	%r614, %r587, %r613;
	st.shared.u32 	[%r614], %r728;
	shl.b32 	%r615, %r143, 2;
	add.s32 	%r616, %r587, %r615;
	st.shared.u32 	[%r616], %r727;
	shl.b32 	%r617, %r144, 2;
	add.s32 	%r618, %r587, %r617;
	st.shared.u32 	[%r618], %r726;
	shl.b32 	%r619, %r145, 2;
	add.s32 	%r620, %r587, %r619;
	st.shared.u32 	[%r620], %r725;
	shl.b32 	%r621, %r146, 2;
	add.s32 	%r622, %r587, %r621;
	st.shared.u32 	[%r622], %r724;
	shl.b32 	%r623, %r147, 2;
	add.s32 	%r624, %r587, %r623;
	st.shared.u32 	[%r624], %r723;
	bar.sync 	0;
	mad.lo.s32 	%r148, %r1, -72, %r45;
	ld.shared.u32 	%r149, [%r148+1024];
	ld.shared.u32 	%r150, [%r148+2048];
	ld.shared.u32 	%r151, [%r148+3072];
	ld.shared.u32 	%r152, [%r148+4096];
	ld.shared.u32 	%r153, [%r148+5120];
	ld.shared.u32 	%r154, [%r148+6144];
	ld.shared.u32 	%r155, [%r148+7168];
	ld.shared.u32 	%r156, [%r148+8192];
	ld.shared.u32 	%r157, [%r148+9216];
	ld.shared.u32 	%r158, [%r148+10240];
	ld.shared.u32 	%r159, [%r148+11264];
	ld.shared.u32 	%r160, [%r148+12288];
	ld.shared.u32 	%r161, [%r148+13312];
	ld.shared.u32 	%r162, [%r148+14336];
	ld.shared.u32 	%r163, [%r148+15360];
	ld.shared.u32 	%r164, [%r148+16384];
	ld.shared.u32 	%r165, [%r148+17408];
	ld.shared.u32 	%r166, [%r148+18432];
	setp.lt.u32 	%p33, %r1, %r188;
	cvta.to.global.u64 	%rd7, %rd3;
	mul.wide.u32 	%rd8, %r1, 4;
	add.s64 	%rd2, %rd7, %rd8;
	@%p33 bra 	$L__BB2_45;
	bra.uni 	$L__BB2_46;
$L__BB2_45:
	ld.shared.u32 	%r625, [%r148];
	xor.b32  	%r626, %r625, -2147483648;
	st.global.u32 	[%rd2], %r626;
$L__BB2_46:
	add.s32 	%r627, %r1, 256;
	setp.ge.u32 	%p34, %r627, %r188;
	@%p34 bra 	$L__BB2_48;
	xor.b32  	%r628, %r149, -2147483648;
	st.global.u32 	[%rd2+1024], %r628;
$L__BB2_48:
	add.s32 	%r629, %r1, 512;
	setp.ge.u32 	%p35, %r629, %r188;
	@%p35 bra 	$L__BB2_50;
	xor.b32  	%r630, %r150, -2147483648;
	st.global.u32 	[%rd2+2048], %r630;
$L__BB2_50:
	add.s32 	%r631, %r1, 768;
	setp.ge.u32 	%p36, %r631, %r188;
	@%p36 bra 	$L__BB2_52;
	xor.b32  	%r632, %r151, -2147483648;
	st.global.u32 	[%rd2+3072], %r632;
$L__BB2_52:
	or.b32  	%r633, %r1, 1024;
	setp.ge.u32 	%p37, %r633, %r188;
	@%p37 bra 	$L__BB2_54;
	xor.b32  	%r634, %r152, -2147483648;
	st.global.u32 	[%rd2+4096], %r634;
$L__BB2_54:
	add.s32 	%r635, %r1, 1280;
	setp.ge.u32 	%p38, %r635, %r188;
	@%p38 bra 	$L__BB2_56;
	xor.b32  	%r636, %r153, -2147483648;
	st.global.u32 	[%rd2+5120], %r636;
$L__BB2_56:
	add.s32 	%r637, %r1, 1536;
	setp.ge.u32 	%p39, %r637, %r188;
	@%p39 bra 	$L__BB2_58;
	xor.b32  	%r638, %r154, -2147483648;
	st.global.u32 	[%rd2+6144], %r638;
$L__BB2_58:
	add.s32 	%r639, %r1, 1792;
	setp.ge.u32 	%p40, %r639, %r188;
	@%p40 bra 	$L__BB2_60;
	xor.b32  	%r640, %r155, -2147483648;
	st.global.u32 	[%rd2+7168], %r640;
$L__BB2_60:
	or.b32  	%r641, %r1, 2048;
	setp.ge.u32 	%p41, %r641, %r188;
	@%p41 bra 	$L__BB2_62;
	xor.b32  	%r642, %r156, -2147483648;
	st.global.u32 	[%rd2+8192], %r642;
$L__BB2_62:
	add.s32 	%r643, %r1, 2304;
	setp.ge.u32 	%p42, %r643, %r188;
	@%p42 bra 	$L__BB2_64;
	xor.b32  	%r644, %r157, -2147483648;
	st.global.u32 	[%rd2+9216], %r644;
$L__BB2_64:
	add.s32 	%r645, %r1, 2560;
	setp.ge.u32 	%p43, %r645, %r188;
	@%p43 bra 	$L__BB2_66;
	xor.b32  	%r646, %r158, -2147483648;
	st.global.u32 	[%rd2+10240], %r646;
$L__BB2_66:
	add.s32 	%r647, %r1, 2816;
	setp.ge.u32 	%p44, %r647, %r188;
	@%p44 bra 	$L__BB2_68;
	xor.b32  	%r648, %r159, -2147483648;
	st.global.u32 	[%rd2+11264], %r648;
$L__BB2_68:
	or.b32  	%r649, %r1, 3072;
	setp.ge.u32 	%p45, %r649, %r188;
	@%p45 bra 	$L__BB2_70;
	xor.b32  	%r650, %r160, -2147483648;
	st.global.u32 	[%rd2+12288], %r650;
$L__BB2_70:
	add.s32 	%r651, %r1, 3328;
	setp.ge.u32 	%p46, %r651, %r188;
	@%p46 bra 	$L__BB2_72;
	xor.b32  	%r652, %r161, -2147483648;
	st.global.u32 	[%rd2+13312], %r652;
$L__BB2_72:
	add.s32 	%r653, %r1, 3584;
	setp.ge.u32 	%p47, %r653, %r188;
	@%p47 bra 	$L__BB2_74;
	xor.b32  	%r654, %r162, -2147483648;
	st.global.u32 	[%rd2+14336], %r654;
$L__BB2_74:
	add.s32 	%r655, %r1, 3840;
	setp.ge.u32 	%p48, %r655, %r188;
	@%p48 bra 	$L__BB2_76;
	xor.b32  	%r656, %r163, -2147483648;
	st.global.u32 	[%rd2+15360], %r656;
$L__BB2_76:
	or.b32  	%r657, %r1, 4096;
	setp.ge.u32 	%p49, %r657, %r188;
	@%p49 bra 	$L__BB2_78;
	xor.b32  	%r658, %r164, -2147483648;
	st.global.u32 	[%rd2+16384], %r658;
$L__BB2_78:
	add.s32 	%r659, %r1, 4352;
	setp.ge.u32 	%p50, %r659, %r188;
	@%p50 bra 	$L__BB2_80;
	xor.b32  	%r660, %r165, -2147483648;
	st.global.u32 	[%rd2+17408], %r660;
$L__BB2_80:
	add.s32 	%r661, %r1, 4608;
	setp.ge.u32 	%p51, %r661, %r188;
	@%p51 bra 	$L__BB2_82;
	xor.b32  	%r662, %r166, -2147483648;
	st.global.u32 	[%rd2+18432], %r662;
$L__BB2_82:
	ret;
$L__BB2_83:
	shl.b32 	%r663, %r129, 2;
	mov.u32 	%r664, _ZZN3cub18CUB_300001_SM_10006detail10radix_sort31DeviceRadixSortSingleTileKernelINS1_5radix10policy_hubIiNS0_8NullTypeEjE10Policy1000ELNS0_9SortOrderE0EiS6_jNS1_21identity_decomposer_tEEEvPKT1_PSB_PKT2_PSF_T3_iiT4_E12temp_storage;
	add.s32 	%r665, %r664, %r663;
	st.shared.u32 	[%r665], %r741;
	shl.b32 	%r666, %r130, 2;
	add.s32 	%r667, %r664, %r666;
	st.shared.u32 	[%r667], %r740;
	shl.b32 	%r668, %r131, 2;
	add.s32 	%r669, %r664, %r668;
	st.shared.u32 	[%r669], %r739;
	shl.b32 	%r670, %r132, 2;
	add.s32 	%r671, %r664, %r670;
	st.shared.u32 	[%r671], %r738;
	shl.b32 	%r672, %r133, 2;
	add.s32 	%r673, %r664, %r672;
	st.shared.u32 	[%r673], %r737;
	shl.b32 	%r674, %r134, 2;
	add.s32 	%r675, %r664, %r674;
	st.shared.u32 	[%r675], %r736;
	shl.b32 	%r676, %r135, 2;
	add.s32 	%r677, %r664, %r676;
	st.shared.u32 	[%r677], %r735;
	shl.b32 	%r678, %r136, 2;
	add.s32 	%r679, %r664, %r678;
	st.shared.u32 	[%r679], %r734;
	shl.b32 	%r680, %r137, 2;
	add.s32 	%r681, %r664, %r680;
	st.shared.u32 	[%r681], %r733;
	shl.b32 	%r682, %r138, 2;
	add.s32 	%r683, %r664, %r682;
	st.shared.u32 	[%r683], %r732;
	shl.b32 	%r684, %r139, 2;
	add.s32 	%r685, %r664, %r684;
	st.shared.u32 	[%r685], %r731;
	shl.b32 	%r686, %r140, 2;
	add.s32 	%r687, %r664, %r686;
	st.shared.u32 	[%r687], %r730;
	shl.b32 	%r688, %r141, 2;
	add.s32 	%r689, %r664, %r688;
	st.shared.u32 	[%r689], %r729;
	shl.b32 	%r690, %r142, 2;
	add.s32 	%r691, %r664, %r690;
	st.shared.u32 	[%r691], %r728;
	shl.b32 	%r692, %r143, 2;
	add.s32 	%r693, %r664, %r692;
	st.shared.u32 	[%r693], %r727;
	shl.b32 	%r694, %r144, 2;
	add.s32 	%r695, %r664, %r694;
	st.shared.u32 	[%r695], %r726;
	shl.b32 	%r696, %r145, 2;
	add.s32 	%r697, %r664, %r696;
	st.shared.u32 	[%r697], %r725;
	shl.b32 	%r698, %r146, 2;
	add.s32 	%r699, %r664, %r698;
	st.shared.u32 	[%r699], %r724;
	shl.b32 	%r700, %r147, 2;
	add.s32 	%r701, %r664, %r700;
	st.shared.u32 	[%r701], %r723;
	bar.sync 	0;
	ld.shared.u32 	%r741, [%r45];
	ld.shared.u32 	%r740, [%r45+4];
	ld.shared.u32 	%r739, [%r45+8];
	ld.shared.u32 	%r738, [%r45+12];
	ld.shared.u32 	%r737, [%r45+16];
	ld.shared.u32 	%r736, [%r45+20];
	ld.shared.u32 	%r735, [%r45+24];
	ld.shared.u32 	%r734, [%r45+28];
	ld.shared.u32 	%r733, [%r45+32];
	ld.shared.u32 	%r732, [%r45+36];
	ld.shared.u32 	%r731, [%r45+40];
	ld.shared.u32 	%r730, [%r45+44];
	ld.shared.u32 	%r729, [%r45+48];
	ld.shared.u32 	%r728, [%r45+52];
	ld.shared.u32 	%r727, [%r45+56];
	ld.shared.u32 	%r726, [%r45+60];
	ld.shared.u32 	%r725, [%r45+64];
	ld.shared.u32 	%r724, [%r45+68];
	ld.shared.u32 	%r723, [%r45+72];
	bar.sync 	0;
	add.s32 	%r722, %r722, 6;
	add.s32 	%r721, %r721, -6;
	bra.uni 	$L__BB2_39;

}
	// .globl	_ZN3cub18CUB_300001_SM_10006detail10radix_sort30DeviceRadixSortHistogramKernelINS1_5radix10policy_hubIiNS0_8NullTypeEjE10Policy1000ELNS0_9SortOrderE0EijNS1_21identity_decomposer_tEEEvPT2_PKT1_SB_iiT3_
.visible .entry _ZN3cub18CUB_300001_SM_10006detail10radix_sort30DeviceRadixSortHistogramKernelINS1_5radix10policy_hubIiNS0_8NullTypeEjE10Policy1000ELNS0_9SortOrderE0EijNS1_21identity_decomposer_tEEEvPT2_PKT1_SB_iiT3_(
	.param .u64 .ptr .align 1 _ZN3cub18CUB_300001_SM_10006detail10radix_sort30DeviceRadixSortHistogramKernelINS1_5radix10policy_hubIiNS0_8NullTypeEjE10Policy1000ELNS0_9SortOrderE0EijNS1_21identity_decomposer_tEEEvPT2_PKT1_SB_iiT3__param_0,
	.param .u64 .ptr .align 1 _ZN3cub18CUB_300001_SM_10006detail10radix_sort30DeviceRadixSortHistogramKernelINS1_5radix10policy_hubIiNS0_8NullTypeEjE10Policy1000ELNS0_9SortOrderE0EijNS1_21identity_decomposer_tEEEvPT2_PKT1_SB_iiT3__param_1,
	.param .u32 _ZN3cub18CUB_300001_SM_10006detail10radix_sort30DeviceRadixSortHistogramKernelINS1_5radix10policy_hubIiNS0_8NullTypeEjE10Policy1000ELNS0_9SortOrderE0EijNS1_21identity_decomposer_tEEEvPT2_PKT1_SB_iiT3__param_2,
	.param .u32 _ZN3cub18CUB_300001_SM_10006detail10radix_sort30DeviceRadixSortHistogramKernelINS1_5radix10policy_hubIiNS0_8NullTypeEjE10Policy1000ELNS0_9SortOrderE0EijNS1_21identity_decomposer_tEEEvPT2_PKT1_SB_iiT3__param_3,
	.param .u32 _ZN3cub18CUB_300001_SM_10006detail10radix_sort30DeviceRadixSortHistogramKernelINS1_5radix10policy_hubIiNS0_8NullTypeEjE10Policy1000ELNS0_9SortOrderE0EijNS1_21identity_decomposer_tEEEvPT2_PKT1_SB_iiT3__param_4,
	.param .align 1 .b8 _ZN3cub18CUB_300001_SM_10006detail10radix_sort30DeviceRadixSortHistogramKernelINS1_5radix10policy_hubIiNS0_8NullTypeEjE10Policy1000ELNS0_9SortOrderE0EijNS1_21identity_decomposer_tEEEvPT2_PKT1_SB_iiT3__param_5[1]
)
.maxntid 128
{
	.reg .pred 	%p<91>;
	.reg .b32 	%r<502>;
	.reg .b64 	%rd<57>;
	// demoted variable
	.shared .align 4 .b8 _ZZN3cub18CUB_300001_SM_10006detail10radix_sort30DeviceRadixSortHistogramKernelINS1_5radix10policy_hubIiNS0_8NullTypeEjE10Policy1000ELNS0_9SortOrderE0EijNS1_21identity_decomposer_tEEEvPT2_PKT1_SB_iiT3_E12temp_storage[4096];
	ld.param.u64 	%rd5, [_ZN3cub18CUB_300001_SM_10006detail10radix_sort30DeviceRadixSortHistogramKernelINS1_5radix10policy_hubIiNS0_8NullTypeEjE10Policy1000ELNS0_9SortOrderE0EijNS1_21identity_decomposer_tEEEvPT2_PKT1_SB_iiT3__param_0];
	ld.param.u64 	%rd6, [_ZN3cub18CUB_300001_SM_10006detail10radix_sort30DeviceRadixSortHistogramKernelINS1_5radix10policy_hubIiNS0_8NullTypeEjE10Policy1000ELNS0_9SortOrderE0EijNS1_21identity_decomposer_tEEEvPT2_PKT1_SB_iiT3__param_1];
	ld.param.u32 	%r184, [_ZN3cub18CUB_300001_SM_10006detail10radix_sort30DeviceRadixSortHistogramKernelINS1_5radix10policy_hubIiNS0_8NullTypeEjE10Policy1000ELNS0_9SortOrderE0EijNS1_21identity_decomposer_tEEEvPT2_PKT1_SB_iiT3__param_2];
	ld.param.u32 	%r185, [_ZN3cub18CUB_300001_SM_10006detail10radix_sort30DeviceRadixSortHistogramKernelINS1_5radix10policy_hubIiNS0_8NullTypeEjE10Policy1000ELNS0_9SortOrderE0EijNS1_21identity_decomposer_tEEEvPT2_PKT1_SB_iiT3__param_3];
	ld.param.u32 	%r186, [_ZN3cub18CUB_300001_SM_10006detail10radix_sort30DeviceRadixSortHistogramKernelINS1_5radix10policy_hubIiNS0_8NullTypeEjE10Policy1000ELNS0_9SortOrderE0EijNS1_21identity_decomposer_tEEEvPT2_PKT1_SB_iiT3__param_4];
	cvta.to.global.u64 	%rd1, %rd6;
	cvta.to.global.u64 	%rd2, %rd5;
	setp.eq.s32 	%p2, %r184, 0;
	@%p2 bra 	$L__BB3_153;
	sub.s32 	%r188, %r186, %r185;
	add.s32 	%r189, %r188, 7;
	shr.s32 	%r190, %r189, 31;
	shr.u32 	%r191, %r190, 29;
	add.s32 	%r192, %r189, %r191;
	shr.s32 	%r193, %r192, 3;
	mov.u32 	%r1, %tid.x;
	setp.gt.u32 	%p3, %r1, 255;
	setp.lt.s32 	%p4, %r189, 8;
	mov.u32 	%r194, %ctaid.x;
	shl.b32 	%r2, %r194, 11;
	mov.u32 	%r195, %nctaid.x;
	shl.b32 	%r3, %r195, 11;
	add.s32 	%r4, %r193, -1;
	and.b32  	%r5, %r193, 15;
	add.s32 	%r6, %r5, -1;
	and.b32  	%r7, %r193, 7;
	add.s32 	%r8, %r7, -1;
	and.b32  	%r9, %r193, 3;
	add.s32 	%r10, %r9, -1;
	or.pred  	%p1, %p3, %p4;
	shl.b32 	%r196, %r1, 2;
	mov.u32 	%r197, _ZZN3cub18CUB_300001_SM_10006detail10radix_sort30DeviceRadixSortHistogramKernelINS1_5radix10policy_hubIiNS0_8NullTypeEjE10Policy1000ELNS0_9SortOrderE0EijNS1_21identity_decomposer_tEEEvPT2_PKT1_SB_iiT3_E12temp_storage;
	add.s32 	%r11, %r197, %r196;
	and.b32  	%r12, %r193, 268435440;
	add.s32 	%r13, %r1, 256;
	add.s32 	%r14, %r1, 384;
	add.s32 	%r15, %r1, 512;
	add.s32 	%r16, %r1, 640;
	add.s32 	%r17, %r1, 768;
	add.s32 	%r18, %r1, 1280;
	add.s32 	%r19, %r1, 1920;
	and.b32  	%r20, %r193, 268435448;
	and.b32  	%r21, %r193, 1;
	neg.s32 	%r22, %r12;
	add.s32 	%r23, %r11, 8192;
	add.s32 	%r198, %r184, -1;
	shr.u32 	%r199, %r198, 30;
	add.s32 	%r200, %r199, 1;
	min.u32 	%r24, %r200, %r184;
	mov.b32 	%r450, 0;
$L__BB3_2:
	@%p1 bra 	$L__BB3_30;
	setp.lt.u32 	%p5, %r4, 15;
	mov.b32 	%r454, 0;
	@%p5 bra 	$L__BB3_6;
	mov.u32 	%r451, %r23;
	mov.u32 	%r452, %r22;
$L__BB3_5:
	.pragma "nounroll";
	mov.b32 	%r202, 0;
	st.shared.u32 	[%r451+-8192], %r202;
	st.shared.u32 	[%r451+-7168], %r202;
	st.shared.u32 	[%r451+-6144], %r202;
	st.shared.u32 	[%r451+-5120], %r202;
	st.shared.u32 	[%r451+-4096], %r202;
	st.shared.u32 	[%r451+-3072], %r202;
	st.shared.u32 	[%r451+-2048], %r202;
	st.shared.u32 	[%r451+-1024], %r202;
	st.shared.u32 	[%r451], %r202;
	st.shared.u32 	[%r451+1024], %r202;
	st.shared.u32 	[%r451+2048], %r202;
	st.shared.u32 	[%r451+3072], %r202;
	st.shared.u32 	[%r451+4096], %r202;
	st.shared.u32 	[%r451+5120], %r202;
	st.shared.u32 	[%r451+6144], %r202;
	st.shared.u32 	[%r451+7168], %r202;
	add.s32 	%r452, %r452, 16;
	add.s32 	%r451, %r451, 16384;
	setp.ne.s32 	%p6, %r452, 0;
	mov.u32 	%r454, %r12;
	@%p6 bra 	$L__BB3_5;
$L__BB3_6:
	setp.eq.s32 	%p7, %r5, 0;
	@%p7 bra 	$L__BB3_16;
	setp.lt.u32 	%p8, %r6, 7;
	@%p8 bra 	$L__BB3_9;
	shl.b32 	%r203, %r454, 10;
	add.s32 	%r204, %r11, %r203;
	mov.b32 	%r205, 0;
	st.shared.u32 	[%r204], %r205;
	st.shared.u32 	[%r204+1024], %r205;
	st.shared.u32 	[%r204+2048], %r205;
	st.shared.u32 	[%r204+3072], %r205;
	st.shared.u32 	[%r204+4096], %r205;
	st.shared.u32 	[%r204+5120], %r205;
	st.shared.u32 	[%r204+6144], %r205;
	st.shared.u32 	[%r204+7168], %r205;
	add.s32 	%r454, %r454, 8;
$L__BB3_9:
	setp.eq.s32 	%p9, %r7, 0;
	@%p9 bra 	$L__BB3_16;
	setp.lt.u32 	%p10, %r8, 3;
	@%p10 bra 	$L__BB3_12;
	shl.b32 	%r206, %r454, 10;
	add.s32 	%r207, %r11, %r206;
	mov.b32 	%r208, 0;
	st.shared.u32 	[%r207], %r208;
	st.shared.u32 	[%r207+1024], %r208;
	st.shared.u32 	[%r207+2048], %r208;
	st.shared.u32 	[%r207+3072], %r208;
	add.s32 	%r454, %r454, 4;
$L__BB3_12:
	setp.eq.s32 	%p11, %r9, 0;
	@%p11 bra 	$L__BB3_16;
	setp.eq.s32 	%p12, %r9, 1;
	shl.b32 	%r209, %r454, 10;
	add.s32 	%r35, %r11, %r209;
	mov.b32 	%r210, 0;
	st.shared.u32 	[%r35], %r210;
	@%p12 bra 	$L__BB3_16;
	setp.eq.s32 	%p13, %r9, 2;
	mov.b32 	%r211, 0;
	st.shared.u32 	[%r35+1024], %r211;
	@%p13 bra 	$L__BB3_16;
	mov.b32 	%r212, 0;
	st.shared.u32 	[%r35+2048], %r212;
$L__BB3_16:
	setp.gt.u32 	%p14, %r1, 127;
	@%p14 bra 	$L__BB3_30;
	setp.lt.u32 	%p15, %r4, 15;
	mov.b32 	%r458, 0;
	@%p15 bra 	$L__BB3_20;
	mov.b32 	%r456, 0;
$L__BB3_19:
	.pragma "nounroll";
	shl.b32 	%r215, %r456, 10;
	add.s32 	%r216, %r11, %r215;
	mov.b32 	%r217, 0;
	st.shared.u32 	[%r216+512], %r217;
	st.shared.u32 	[%r216+1536], %r217;
	st.shared.u32 	[%r216+2560], %r217;
	st.shared.u32 	[%r216+3584], %r217;
	st.shared.u32 	[%r216+4608], %r217;
	st.shared.u32 	[%r216+5632], %r217;
	st.shared.u32 	[%r216+6656], %r217;
	st.shared.u32 	[%r216+7680], %r217;
	st.shared.u32 	[%r216+8704], %r217;
	st.shared.u32 	[%r216+9728], %r217;
	st.shared.u32 	[%r216+10752], %r217;
	st.shared.u32 	[%r216+11776], %r217;
	st.shared.u32 	[%r216+12800], %r217;
	st.shared.u32 	[%r216+13824], %r217;
	st.shared.u32 	[%r216+14848], %r217;
	st.shared.u32 	[%r216+15872], %r217;
	add.s32 	%r456, %r456, 16;
	setp.ne.s32 	%p16, %r456, %r12;
	mov.u32 	%r458, %r12;
	@%p16 bra 	$L__BB3_19;
$L__BB3_20:
	setp.eq.s32 	%p17, %r5, 0;
	@%p17 bra 	$L__BB3_30;
	setp.lt.u32 	%p18, %r6, 7;
	@%p18 bra 	$L__BB3_23;
	shl.b32 	%r218, %r458, 10;
	add.s32 	%r219, %r11, %r218;
	mov.b32 	%r220, 0;
	st.shared.u32 	[%r219+512], %r220;
	st.shared.u32 	[%r219+1536], %r220;
	st.shared.u32 	[%r219+2560], %r220;
	st.shared.u32 	[%r219+3584], %r220;
	st.shared.u32 	[%r219+4608], %r220;
	st.shared.u32 	[%r219+5632], %r220;
	st.shared.u32 	[%r219+6656], %r220;
	st.shared.u32 	[%r219+7680], %r220;
	add.s32 	%r458, %r458, 8;
$L__BB3_23:
	setp.eq.s32 	%p19, %r7, 0;
	@%p19 bra 	$L__BB3_30;
	setp.lt.u32 	%p20, %r8, 3;
	@%p20 bra 	$L__BB3_26;
	shl.b32 	%r221, %r458, 10;
	add.s32 	%r222, %r11, %r221;
	mov.b32 	%r223, 0;
	st.shared.u32 	[%r222+512], %r223;
	st.shared.u32 	[%r222+1536], %r223;
	st.shared.u32 	[%r222+2560], %r223;
	st.shared.u32 	[%r222+3584], %r223;
	add.s32 	%r458, %r458, 4;
$L__BB3_26:
	setp.eq.s32 	%p21, %r9, 0;
	@%p21 bra 	$L__BB3_30;
	setp.eq.s32 	%p22, %r9, 1;
	shl.b32 	%r224, %r458, 10;
	add.s32 	%r43, %r11, %r224;
	mov.b32 	%r225, 0;
	st.shared.u32 	[%r43+512], %r225;
	@%p22 bra 	$L__BB3_30;
	setp.eq.s32 	%p23, %r9, 2;
	mov.b32 	%r226, 0;
	st.shared.u32 	[%r43+1536], %r226;
	@%p23 bra 	$L__BB3_30;
	mov.b32 	%r227, 0;
	st.shared.u32 	[%r43+2560], %r227;
$L__BB3_30:
	bar.sync 	0;
	bar.sync 	0;
	shl.b32 	%r44, %r450, 30;
	sub.s32 	%r228, %r184, %r44;
	min.u32 	%r45, %r228, 1073741824;
	setp.ge.u32 	%p24, %r2, %r45;
	@%p24 bra 	$L__BB3_70;
	mov.u32 	%r460, %r2;
$L__BB3_32:
	add.s32 	%r47, %r460, %r44;
	sub.s32 	%r48, %r184, %r47;
	setp.lt.u32 	%p25, %r48, 2048;
	@%p25 bra 	$L__BB3_34;
	add.s32 	%r255, %r1, %r47;
	mul.wide.u32 	%rd10, %r255, 4;
	add.s64 	%rd11, %rd1, %rd10;
	ld.global.u32 	%r491, [%rd11];
	ld.global.u32 	%r490, [%rd11+512];
	ld.global.u32 	%r489, [%rd11+1024];
	ld.global.u32 	%r488, [%rd11+1536];
	ld.global.u32 	%r487, [%rd11+2048];
	ld.global.u32 	%r486, [%rd11+2560];
	ld.global.u32 	%r485, [%rd11+3072];
	ld.global.u32 	%r484, [%rd11+3584];
	ld.global.u32 	%r483, [%rd11+4096];
	ld.global.u32 	%r482, [%rd11+4608];
	ld.global.u32 	%r481, [%rd11+5120];
	ld.global.u32 	%r480, [%rd11+5632];
	ld.global.u32 	%r479, [%rd11+6144];
	ld.global.u32 	%r478, [%rd11+6656];
	ld.global.u32 	%r477, [%rd11+7168];
	ld.global.u32 	%r476, [%rd11+7680];
	bra.uni 	$L__BB3_66;
$L__BB3_34:
	setp.ge.s32 	%p26, %r1, %r48;
	mov.b32 	%r491, 2147483647;
	@%p26 bra 	$L__BB3_36;
	add.s32 	%r230, %r1, %r47;
	mul.wide.u32 	%rd7, %r230, 4;
	add.s64 	%rd8, %rd1, %rd7;
	ld.global.u32 	%r491, [%rd8];
$L__BB3_36:
	add.s32 	%r232, %r1, 128;
	setp.ge.s32 	%p27, %r232, %r48;
	add.s32 	%r233, %r1, %r47;
	mul.wide.u32 	%rd9, %r233, 4;
	add.s64 	%rd3, %rd1, %rd9;
	mov.b32 	%r490, 2147483647;
	@%p27 bra 	$L__BB3_38;
	ld.global.u32 	%r490, [%rd3+512];
$L__BB3_38:
	setp.ge.s32 	%p28, %r13, %r48;
	mov.b32 	%r489, 2147483647;
	@%p28 bra 	$L__BB3_40;
	ld.global.u32 	%r489, [%rd3+1024];
$L__BB3_40:
	setp.ge.s32 	%p29, %r14, %r48;
	mov.b32 	%r488, 2147483647;
	@%p29 bra 	$L__BB3_42;
	ld.global.u32 	%r488, [%rd3+1536];
$L__BB3_42:
	setp.ge.s32 	%p30, %r15, %r48;
	mov.b32 	%r487, 2147483647;
	@%p30 bra 	$L__BB3_44;
	ld.global.u32 	%r487, [%rd3+2048];
$L__BB3_44:
	setp.ge.s32 	%p31, %r16, %r48;
	mov.b32 	%r486, 2147483647;
	@%p31 bra 	$L__BB3_46;
	ld.global.u32 	%r486, [%rd3+2560];
$L__BB3_46:
	setp.ge.s32 	%p32, %r17, %r48;
	mov.b32 	%r485, 2147483647;
	@%p32 bra 	$L__BB3_48;
	ld.global.u32 	%r485, [%rd3+3072];
$L__BB3_48:
	add.s32 	%r240, %r1, 896;
	setp.ge.s32 	%p33, %r240, %r48;
	mov.b32 	%r484, 2147483647;
	@%p33 bra 	$L__BB3_50;
	ld.global.u32 	%r484, [%rd3+3584];
$L__BB3_50:
	or.b32  	%r242, %r1, 1024;
	setp.ge.s32 	%p34, %r242, %r48;
	mov.b32 	%r483, 2147483647;
	@%p34 bra 	$L__BB3_52;
	ld.global.u32 	%r483, [%rd3+4096];
$L__BB3_52:
	add.s32 	%r244, %r1, 1152;
	setp.ge.s32 	%p35, %r244, %r48;
	mov.b32 	%r482, 2147483647;
	@%p35 bra 	$L__BB3_54;
	ld.global.u32 	%r482, [%rd3+4608];
$L__BB3_54:
	setp.ge.s32 	%p36, %r18, %r48;
	mov.b32 	%r481, 2147483647;
	@%p36 bra 	$L__BB3_56;
	ld.global.u32 	%r481, [%rd3+5120];
$L__BB3_56:
	add.s32 	%r247, %r1, 1408;
	setp.ge.s32 	%p37, %r247, %r48;
	mov.b32 	%r480, 2147483647;
	@%p37 bra 	$L__BB3_58;
	ld.global.u32 	%r480, [%rd3+5632];
$L__BB3_58:
	add.s32 	%r249, %r1, 1536;
	setp.ge.s32 	%p38, %r249, %r48;
	mov.b32 	%r479, 2147483647;
	@%p38 bra 	$L__BB3_60;
	ld.global.u32 	%r479, [%rd3+6144];
$L__BB3_60:
	add.s32 	%r251, %r1, 1664;
	setp.ge.s32 	%p39, %r251, %r48;
	mov.b32 	%r478, 2147483647;
	@%p39 bra 	$L__BB3_62;
	ld.global.u32 	%r478, [%rd3+6656];
$L__BB3_62:
	add.s32 	%r253, %r1, 1792;
	setp.ge.s32 	%p40, %r253, %r48;
	mov.b32 	%r477, 2147483647;
	@%p40 bra 	$L__BB3_64;
	ld.global.u32 	%r477, [%rd3+7168];
$L__BB3_64:
	setp.ge.s32 	%p41, %r19, %r48;
	mov.b32 	%r476, 2147483647;
	@%p41 bra 	$L__BB3_66;
	ld.global.u32 	%r476, [%rd3+7680];
$L__BB3_66:
	setp.le.s32 	%p42, %r186, %r185;
	@%p42 bra 	$L__BB3_69;
	xor.b32  	%r112, %r476, -2147483648;
	xor.b32  	%r113, %r477, -2147483648;
	xor.b32  	%r114, %r478, -2147483648;
	xor.b32  	%r115, %r479, -2147483648;
	xor.b32  	%r116, %r480, -2147483648;
	xor.b32  	%r117, %r481, -2147483648;
	xor.b32  	%r118, %r482, -2147483648;
	xor.b32  	%r119, %r483, -2147483648;
	xor.b32  	%r120, %r484, -2147483648;
	xor.b32  	%r121, %r485, -2147483648;
	xor.b32  	%r122, %r486, -2147483648;
	xor.b32  	%r123, %r487, -2147483648;
	xor.b32  	%r124, %r488, -2147483648;
	xor.b32  	%r125, %r489, -2147483648;
	xor.b32  	%r126, %r490, -2147483648;
	xor.b32  	%r127, %r491, -2147483648;
	mov.b32 	%r492, 0;
	mov.u32 	%r493, %r185;
$L__BB3_68:
	sub.s32 	%r257, %r186, %r493;
	shl.b32 	%r258, %r492, 10;
	mov.u32 	%r259, _ZZN3cub18CUB_300001_SM_10006detail10radix_sort30DeviceRadixSortHistogramKernelINS1_5radix10policy_hubIiNS0_8NullTypeEjE10Policy1000ELNS0_9SortOrderE0EijNS1_21identity_decomposer_tEEEvPT2_PKT1_SB_iiT3_E12temp_storage;
	add.s32 	%r260, %r259, %r258;
	min.s32 	%r261, %r257, 8;
	mov.b32 	%r262, -1;
	shl.b32 	%r263, %r262, %r261;
	not.b32 	%r264, %r263;
	shr.u32 	%r265, %r127, %r493;
	and.b32  	%r266, %r265, %r264;
	shl.b32 	%r267, %r266, 2;
	add.s32 	%r268, %r260, %r267;
	atom.shared.add.u32 	%r269, [%r268], 1;
	shr.u32 	%r270, %r126, %r493;
	and.b32  	%r271, %r270, %r264;
	shl.b32 	%r272, %r271, 2;
	add.s32 	%r273, %r260, %r272;
	atom.shared.add.u32 	%r274, [%r273], 1;
	shr.u32 	%r275, %r125, %r493;
	and.b32  	%r276, %r275, %r264;
	shl.b32 	%r277, %r276, 2;
	add.s32 	%r278, %r260, %r277;
	atom.shared.add.u32 	%r279, [%r278], 1;
	shr.u32 	%r280, %r124, %r493;
	and.b32  	%r281, %r280, %r264;
	shl.b32 	%r282, %r281, 2;
	add.s32 	%r283, %r260, %r282;
	atom.shared.add.u32 	%r284, [%r283], 1;
	shr.u32 	%r285, %r123, %r493;
	and.b32  	%r286, %r285, %r264;
	shl.b32 	%r287, %r286, 2;
	add.s32 	%r288, %r260, %r287;
	atom.shared.add.u32 	%r289, [%r288], 1;
	shr.u32 	%r290, %r122, %r493;
	and.b32  	%r291, %r290, %r264;
	shl.b32 	%r292, %r291, 2;
	add.s32 	%r293, %r260, %r292;
	atom.shared.add.u32 	%r294, [%r293], 1;
	shr.u32 	%r295, %r121, %r493;
	and.b32  	%r296, %r295, %r264;
	shl.b32 	%r297, %r296, 2;
	add.s32 	%r298, %r260, %r297;
	atom.shared.add.u32 	%r299, [%r298], 1;
	shr.u32 	%r300, %r120, %r493;
	and.b32  	%r301, %r300, %r264;
	shl.b32 	%r302, %r301, 2;
	add.s32 	%r303, %r260, %r302;
	atom.shared.add.u32 	%r304, [%r303], 1;
	shr.u32 	%r305, %r119, %r493;
	and.b32  	%r306, %r305, %r264;
	shl.b32 	%r307, %r306, 2;
	add.s32 	%r308, %r260, %r307;
	atom.shared.add.u32 	%r309, [%r308], 1;
	shr.u32 	%r310, %r118, %r493;
	and.b32  	%r311, %r310, %r264;
	shl.b32 	%r312, %r311, 2;
	add.s32 	%r313, %r260, %r312;
	atom.shared.add.u32 	%r314, [%r313], 1;
	shr.u32 	%r315, %r117, %r493;
	and.b32  	%r316, %r315, %r264;
	shl.b32 	%r317, %r316, 2;
	add.s32 	%r318, %r260, %r317;
	atom.shared.add.u32 	%r319, [%r318], 1;
	shr.u32 	%r320, %r116, %r493;
	and.b32  	%r321, %r320, %r264;
	shl.b32 	%r322, %r321, 2;
	add.s32 	%r323, %r260, %r322;
	atom.shared.add.u32 	%r324, [%r323], 1;
	shr.u32 	%r325, %r115, %r493;
	and.b32  	%r326, %r325, %r264;
	shl.b32 	%r327, %r326, 2;
	add.s32 	%r328, %r260, %r327;
	atom.shared.add.u32 	%r329, [%r328], 1;
	shr.u32 	%r330, %r114, %r493;
	and.b32  	%r331, %r330, %r264;
	shl.b32 	%r332, %r331, 2;
	add.s32 	%r333, %r260, %r332;
	atom.shared.add.u32 	%r334, [%r333], 1;
	shr.u32 	%r335, %r113, %r493;
	and.b32  	%r336, %r335, %r264;
	shl.b32 	%r337, %r336, 2;
	add.s32 	%r338, %r260, %r337;
	atom.shared.add.u32 	%r339, [%r338], 1;
	shr.u32 	%r340, %r112, %r493;
	and.b32  	%r341, %r340, %r264;
	shl.b32 	%r342, %r341, 2;
	add.s32 	%r343, %r260, %r342;
	atom.shared.add.u32 	%r344, [%r343], 1;
	add.s32 	%r493, %r493, 8;
	add.s32 	%r492, %r492, 1;
	setp.lt.s32 	%p43, %r493, %r186;
	@%p43 bra 	$L__BB3_68;
$L__BB3_69:
	add.s32 	%r460, %r460, %r3;
	setp.lt.u32 	%p44, %r460, %r45;
	@%p44 bra 	$L__BB3_32;
$L__BB3_70:
	bar.sync 	0;
	@%p1 bra 	$L__BB3_152;
	setp.lt.u32 	%p45, %r4, 7;
	mov.b32 	%r496, 0;
	@%p45 bra 	$L__BB3_90;
	mov.b32 	%r494, 0;
$L__BB3_73:
	.pragma "nounroll";
	shl.b32 	%r347, %r494, 10;
	add.s32 	%r134, %r11, %r347;
	ld.shared.u32 	%r135, [%r134];
	setp.eq.s32 	%p46, %r135, 0;
	@%p46 bra 	$L__BB3_75;
	shl.b32 	%r348, %r494, 8;
	add.s32 	%r349, %r348, %r1;
	mul.wide.u32 	%rd12, %r349, 4;
	add.s64 	%rd13, %rd2, %rd12;
	atom.global.add.u32 	%r350, [%rd13], %r135;
$L__BB3_75:
	ld.shared.u32 	%r136, [%r134+1024];
	setp.eq.s32 	%p47, %r136, 0;
	@%p47 bra 	$L__BB3_77;
	shl.b32 	%r351, %r494, 8;
	add.s32 	%r352, %r351, %r1;
	add.s32 	%r353, %r352, 256;
	mul.wide.u32 	%rd14, %r353, 4;
	add.s64 	%rd15, %rd2, %rd14;
	atom.global.add.u32 	%r354, [%rd15], %r136;
$L__BB3_77:
	ld.shared.u32 	%r137, [%r134+2048];
	setp.eq.s32 	%p48, %r137, 0;
	@%p48 bra 	$L__BB3_79;
	shl.b32 	%r355, %r494, 8;
	add.s32 	%r356, %r355, %r1;
	add.s32 	%r357, %r356, 512;
	mul.wide.u32 	%rd16, %r357, 4;
	add.s64 	%rd17, %rd2, %rd16;
	atom.global.add.u32 	%r358, [%rd17], %r137;
$L__BB3_79:
	ld.shared.u32 	%r138, [%r134+3072];
	setp.eq.s32 	%p49, %r138, 0;
	@%p49 bra 	$L__BB3_81;
	shl.b32 	%r359, %r494, 8;
	add.s32 	%r360, %r359, %r1;
	add.s32 	%r361, %r360, 768;
	mul.wide.u32 	%rd18, %r361, 4;
	add.s64 	%rd19, %rd2, %rd18;
	atom.global.add.u32 	%r362, [%rd19], %r138;
$L__BB3_81:
	ld.shared.u32 	%r139, [%r134+4096];
	setp.eq.s32 	%p50, %r139, 0;
	@%p50 bra 	$L__BB3_83;
	shl.b32 	%r363, %r494, 8;
	add.s32 	%r364, %r363, %r1;
	add.s32 	%r365, %r364, 1024;
	mul.wide.u32 	%rd20, %r365, 4;
	add.s64 	%rd21, %rd2, %rd20;
	atom.global.add.u32 	%r366, [%rd21], %r139;
$L__BB3_83:
	ld.shared.u32 	%r140, [%r134+5120];
	setp.eq.s32 	%p51, %r140, 0;
	@%p51 bra 	$L__BB3_85;
	shl.b32 	%r367, %r494, 8;
	add.s32 	%r368, %r367, %r1;
	add.s32 	%r369, %r368, 1280;
	mul.wide.u32 	%rd22, %r369, 4;
	add.s64 	%rd23, %rd2, %rd22;
	atom.global.add.u32 	%r370, [%rd23], %r140;
$L__BB3_85:
	ld.shared.u32 	%r141, [%r134+6144];
	setp.eq.s32 	%p52, %r141, 0;
	@%p52 bra 	$L__BB3_87;
	shl.b32 	%r371, %r494, 8;
	add.s32 	%r372, %r371, %r1;
	add.s32 	%r373, %r372, 1536;
	mul.wide.u32 	%rd24, %r373, 4;
	add.s64 	%rd25, %rd2, %rd24;
	atom.global.add.u32 	%r374, [%rd25], %r141;
$L__BB3_87:
	ld.shared.u32 	%r142, [%r134+7168];
	setp.eq.s32 	%p53, %r142, 0;
	@%p53 bra 	$L__BB3_89;
	shl.b32 	%r375, %r494, 8;
	add.s32 	%r376, %r375, %r1;
	add.s32 	%r377, %r376, 1792;
	mul.wide.u32 	%rd26, %r377, 4;
	add.s64 	%rd27, %rd2, %rd26;
	atom.global.add.u32 	%r378, [%rd27], %r142;
$L__BB3_89:
	add.s32 	%r494, %r494, 8;
	setp.ne.s32 	%p54, %r494, %r20;
	mov.u32 	%r496, %r20;
	@%p54 bra 	$L__BB3_73;
$L__BB3_90:
	setp.eq.s32 	%p55, %r7, 0;
	@%p55 bra 	$L__BB3_111;
	setp.lt.u32 	%p56, %r8, 3;
	@%p56 bra 	$L__BB3_101;
	shl.b32 	%r379, %r496, 10;
	add.s32 	%r145, %r11, %r379;
	ld.shared.u32 	%r146, [%r145];
	setp.eq.s32 	%p57, %r146, 0;
	@%p57 bra 	$L__BB3_94;
	shl.b32 	%r380, %r496, 8;
	add.s32 	%r381, %r380, %r1;
	mul.wide.u32 	%rd28, %r381, 4;
	add.s64 	%rd29, %rd2, %rd28;
	atom.global.add.u32 	%r382, [%rd29], %r146;
$L__BB3_94:
	ld.shared.u32 	%r147, [%r145+1024];
	setp.eq.s32 	%p58, %r147, 0;
	@%p58 bra 	$L__BB3_96;
	shl.b32 	%r383, %r496, 8;
	add.s32 	%r384, %r383, %r1;
	add.s32 	%r385, %r384, 256;
	mul.wide.u32 	%rd30, %r385, 4;
	add.s64 	%rd31, %rd2, %rd30;
	atom.global.add.u32 	%r386, [%rd31], %r147;
$L__BB3_96:
	ld.shared.u32 	%r148, [%r145+2048];
	setp.eq.s32 	%p59, %r148, 0;
	@%p59 bra 	$L__BB3_98;
	shl.b32 	%r387, %r496, 8;
	add.s32 	%r388, %r387, %r1;
	add.s32 	%r389, %r388, 512;
	mul.wide.u32 	%rd32, %r389, 4;
	add.s64 	%rd33, %rd2, %rd32;
	atom.global.add.u32 	%r390, [%rd33], %r148;
$L__BB3_98:
	ld.shared.u32 	%r149, [%r145+3072];
	setp.eq.s32 	%p60, %r149, 0;
	@%p60 bra 	$L__BB3_100;
	shl.b32 	%r391, %r496, 8;
	add.s32 	%r392, %r391, %r1;
	add.s32 	%r393, %r392, 768;
	mul.wide.u32 	%rd34, %r393, 4;
	add.s64 	%rd35, %rd2, %rd34;
	atom.global.add.u32 	%r394, [%rd35], %r149;
$L__BB3_100:
	add.s32 	%r496, %r496, 4;
$L__BB3_101:
	setp.eq.s32 	%p61, %r9, 0;
	@%p61 bra 	$L__BB3_111;
	setp.eq.s32 	%p62, %r10, 0;
	@%p62 bra 	$L__BB3_108;
	shl.b32 	%r395, %r496, 10;
	add.s32 	%r152, %r11, %r395;
	ld.shared.u32 	%r153, [%r152];
	setp.eq.s32 	%p63, %r153, 0;
	@%p63 bra 	$L__BB3_105;
	shl.b32 	%r396, %r496, 8;
	add.s32 	%r397, %r396, %r1;
	mul.wide.u32 	%rd36, %r397, 4;
	add.s64 	%rd37, %rd2, %rd36;
	atom.global.add.u32 	%r398, [%rd37], %r153;
$L__BB3_105:
	ld.shared.u32 	%r154, [%r152+1024];
	setp.eq.s32 	%p64, %r154, 0;
	@%p64 bra 	$L__BB3_107;
	shl.b32 	%r399, %r496, 8;
	add.s32 	%r400, %r399, %r1;
	add.s32 	%r401, %r400, 256;
	mul.wide.u32 	%rd38, %r401, 4;
	add.s64 	%rd39, %rd2, %rd38;
	atom.global.add.u32 	%r402, [%rd39], %r154;
$L__BB3_107:
	add.s32 	%r496, %r496, 2;
$L__BB3_108:
	setp.eq.s32 	%p65, %r21, 0;
	@%p65 bra 	$L__BB3_111;
	shl.b32 	%r403, %r496, 10;
	add.s32 	%r404, %r11, %r403;
	ld.shared.u32 	%r157, [%r404];
	setp.eq.s32 	%p66, %r157, 0;
	@%p66 bra 	$L__BB3_111;
	shl.b32 	%r405, %r496, 8;
	add.s32 	%r406, %r405, %r1;
	mul.wide.u32 	%rd40, %r406, 4;
	add.s64 	%rd41, %rd2, %rd40;
	atom.global.add.u32 	%r407, [%rd41], %r157;
$L__BB3_111:
	setp.gt.u32 	%p67, %r1, 127;
	@%p67 bra 	$L__BB3_152;
	setp.lt.u32 	%p68, %r4, 7;
	mov.b32 	%r500, 0;
	@%p68 bra 	$L__BB3_131;
	mov.b32 	%r498, 0;
$L__BB3_114:
	.pragma "nounroll";
	shl.b32 	%r410, %r498, 10;
	add.s32 	%r159, %r11, %r410;
	ld.shared.u32 	%r160, [%r159+512];
	setp.eq.s32 	%p69, %r160, 0;
	shl.b32 	%r411, %r498, 8;
	add.s32 	%r412, %r411, %r1;
	mul.wide.u32 	%rd42, %r412, 4;
	add.s64 	%rd4, %rd2, %rd42;
	@%p69 bra 	$L__BB3_116;
	atom.global.add.u32 	%r413, [%rd4+512], %r160;
$L__BB3_116:
	ld.shared.u32 	%r161, [%r159+1536];
	setp.eq.s32 	%p70, %r161, 0;
	@%p70 bra 	$L__BB3_118;
	atom.global.add.u32 	%r414, [%rd4+1536], %r161;
$L__BB3_118:
	ld.shared.u32 	%r162, [%r159+2560];
	setp.eq.s32 	%p71, %r162, 0;
	@%p71 bra 	$L__BB3_120;
	atom.global.add.u32 	%r415, [%rd4+2560], %r162;
$L__BB3_120:
	ld.shared.u32 	%r163, [%r159+3584];
	setp.eq.s32 	%p72, %r163, 0;
	@%p72 bra 	$L__BB3_122;
	atom.global.add.u32 	%r416, [%rd4+3584], %r163;
$L__BB3_122:
	ld.shared.u32 	%r164, [%r159+4608];
	setp.eq.s32 	%p73, %r164, 0;
	@%p73 bra 	$L__BB3_124;
	atom.global.add.u32 	%r417, [%rd4+4608], %r164;
$L__BB3_124:
	ld.shared.u32 	%r165, [%r159+5632];
	setp.eq.s32 	%p74, %r165, 0;
	@%p74 bra 	$L__BB3_126;
	atom.global.add.u32 	%r418, [%rd4+5632], %r165;
$L__BB3_126:
	ld.shared.u32 	%r166, [%r159+6656];
	setp.eq.s32 	%p75, %r166, 0;
	@%p75 bra 	$L__BB3_128;
	atom.global.add.u32 	%r419, [%rd4+6656], %r166;
$L__BB3_128:
	ld.shared.u32 	%r167, [%r159+7680];
	setp.eq.s32 	%p76, %r167, 0;
	@%p76 bra 	$L__BB3_130;
	atom.global.add.u32 	%r420, [%rd4+7680], %r167;
$L__BB3_130:
	add.s32 	%r498, %r498, 8;
	setp.ne.s32 	%p77, %r498, %r20;
	mov.u32 	%r500, %r20;
	@%p77 bra 	$L__BB3_114;
$L__BB3_131:
	setp.eq.s32 	%p78, %r7, 0;
	@%p78 bra 	$L__BB3_152;
	setp.lt.u32 	%p79, %r8, 3;
	@%p79 bra 	$L__BB3_142;
	shl.b32 	%r421, %r500, 10;
	add.s32 	%r170, %r11, %r421;
	ld.shared.u32 	%r171, [%r170+512];
	setp.eq.s32 	%p80, %r171, 0;
	@%p80 bra 	$L__BB3_135;
	shl.b32 	%r422, %r500, 8;
	add.s32 	%r423, %r422, %r1;
	mul.wide.u32 	%rd43, %r423, 4;
	add.s64 	%rd44, %rd2, %rd43;
	atom.global.add.u32 	%r424, [%rd44+512], %r171;
$L__BB3_135:
	ld.shared.u32 	%r172, [%r170+1536];
	setp.eq.s32 	%p81, %r172, 0;
	@%p81 bra 	$L__BB3_137;
	shl.b32 	%r425, %r500, 8;
	add.s32 	%r426, %r425, %r1;
	add.s32 	%r427, %r426, 256;
	mul.wide.u32 	%rd45, %r427, 4;
	add.s64 	%rd46, %rd2, %rd45;
	atom.global.add.u32 	%r428, [%rd46+512], %r172;
$L__BB3_137:
	ld.shared.u32 	%r173, [%r170+2560];
	setp.eq.s32 	%p82, %r173, 0;
	@%p82 bra 	$L__BB3_139;
	shl.b32 	%r429, %r500, 8;
	add.s32 	%r430, %r429, %r1;
	add.s32 	%r431, %r430, 512;
	mul.wide.u32 	%rd47, %r431, 4;
	add.s64 	%rd48, %rd2, %rd47;
	atom.global.add.u32 	%r432, [%rd48+512], %r173;
$L__BB3_139:
	ld.shared.u32 	%r174, [%r170+3584];
	setp.eq.s32 	%p83, %r174, 0;
	@%p83 bra 	$L__BB3_141;
	shl.b32 	%r433, %r500, 8;
	add.s32 	%r434, %r433, %r1;
	add.s32 	%r435, %r434, 768;
	mul.wide.u32 	%rd49, %r435, 4;
	add.s64 	%rd50, %rd2, %rd49;
	atom.global.add.u32 	%r436, [%rd50+512], %r174;
$L__BB3_141:
	add.s32 	%r500, %r500, 4;
$L__BB3_142:
	setp.eq.s32 	%p84, %r9, 0;
	@%p84 bra 	$L__BB3_152;
	setp.eq.s32 	%p85, %r10, 0;
	@%p85 bra 	$L__BB3_149;
	shl.b32 	%r437, %r500, 10;
	add.s32 	%r177, %r11, %r437;
	ld.shared.u32 	%r178, [%r177+512];
	setp.eq.s32 	%p86, %r178, 0;
	@%p86 bra 	$L__BB3_146;
	shl.b32 	%r438, %r500, 8;
	add.s32 	%r439, %r438, %r1;
	mul.wide.u32 	%rd51, %r439, 4;
	add.s64 	%rd52, %rd2, %rd51;
	atom.global.add.u32 	%r440, [%rd52+512], %r178;
$L__BB3_146:
	ld.shared.u32 	%r179, [%r177+1536];
	setp.eq.s32 	%p87, %r179, 0;
	@%p87 bra 	$L__BB3_148;
	shl.b32 	%r441, %r500, 8;
	add.s32 	%r442, %r441, %r1;
	add.s32 	%r443, %r442, 256;
	mul.wide.u32 	%rd53, %r443, 4;
	add.s64 	%rd54, %rd2, %rd53;
	atom.global.add.u32 	%r444, [%rd54+512], %r179;
$L__BB3_148:
	add.s32 	%r500, %r500, 2;
$L__BB3_149:
	setp.eq.s32 	%p88, %r21, 0;
	@%p88 bra 	$L__BB3_152;
	shl.b32 	%r445, %r500, 10;
	add.s32 	%r446, %r11, %r445;
	ld.shared.u32 	%r182, [%r446+512];
	setp.eq.s32 	%p89, %r182, 0;
	@%p89 bra 	$L__BB3_152;
	shl.b32 	%r447, %r500, 8;
	add.s32 	%r448, %r447, %r1;
	mul.wide.u32 	%rd55, %r448, 4;
	add.s64 	%rd56, %rd2, %rd55;
	atom.global.add.u32 	%r449, [%rd56+512], %r182;
$L__BB3_152:
	bar.sync 	0;
	add.s32 	%r450, %r450, 1;
	setp.ne.s32 	%p90, %r450, %r24;
	@%p90 bra 	$L__BB3_2;
$L__BB3_153:
	ret;

}
	// .globl	_ZN3cub18CUB_300001_SM_10006detail10radix_sort33DeviceRadixSortExclusiveSumKernelINS1_5radix10policy_hubIiNS0_8NullTypeEjE10Policy1000EjEEvPT0_
.visible .entry _ZN3cub18CUB_300001_SM_10006detail10radix_sort33DeviceRadixSortExclusiveSumKernelINS1_5radix10policy_hubIiNS0_8NullTypeEjE10Policy1000EjEEvPT0_(
	.param .u64 .ptr .align 1 _ZN3cub18CUB_300001_SM_10006detail10radix_sort33DeviceRadixSortExclusiveSumKernelINS1_5radix10policy_hubIiNS0_8NullTypeEjE10Policy1000EjEEvPT0__param_0
)
{
	.reg .pred 	%p<4>;
	.reg .b32 	%r<77>;
	.reg .b64 	%rd<5>;
	// demoted variable
	.shared .align 16 .b8 _ZZN3cub18CUB_300001_SM_10006detail10radix_sort33DeviceRadixSortExclusiveSumKernelINS1_5radix10policy_hubIiNS0_8NullTypeEjE10Policy1000EjEEvPT0_E12temp_storage[1184];
	ld.param.u64 	%rd2, [_ZN3cub18CUB_300001_SM_10006detail10radix_sort33DeviceRadixSortExclusiveSumKernelINS1_5radix10policy_hubIiNS0_8NullTypeEjE10Policy1000EjEEvPT0__param_0];
	cvta.to.global.u64 	%rd3, %rd2;
	mov.u32 	%r6, %ctaid.x;
	shl.b32 	%r7, %r6, 8;
	mov.u32 	%r1, %tid.x;
	setp.gt.u32 	%p1, %r1, 255;
	add.s32 	%r8, %r7, %r1;
	mul.wide.s32 	%rd4, %r8, 4;
	add.s64 	%rd1, %rd3, %rd4;
	@%p1 bra 	$L__BB4_2;
	ld.global.u32 	%r76, [%rd1];
$L__BB4_2:
	shr.u32 	%r9, %r1, 3;
	add.s32 	%r10, %r9, %r1;
	shl.b32 	%r11, %r10, 2;
	mov.u32 	%r12, _ZZN3cub18CUB_300001_SM_10006detail10radix_sort33DeviceRadixSortExclusiveSumKernelINS1_5radix10policy_hubIiNS0_8NullTypeEjE10Policy1000EjEEvPT0_E12temp_storage;
	add.s32 	%r13, %r12, %r11;
	add.s32 	%r4, %r13, 16;
	st.shared.u32 	[%r13+16], %r76;
	bar.sync 	0;
	setp.gt.u32 	%p2, %r1, 31;
	@%p2 bra 	$L__BB4_4;
	mad.lo.s32 	%r45, %r1, 36, %r12;
	ld.shared.u32 	%r46, [%r45+16];
	ld.shared.u32 	%r47, [%r45+20];
	ld.shared.u32 	%r48, [%r45+24];
	ld.shared.u32 	%r49, [%r45+28];
	ld.shared.u32 	%r50, [%r45+32];
	ld.shared.u32 	%r51, [%r45+36];
	ld.shared.u32 	%r52, [%r45+40];
	ld.shared.u32 	%r53, [%r45+44];
	add.s32 	%r54, %r47, %r46;
	add.s32 	%r55, %r54, %r48;
	add.s32 	%r56, %r55, %r49;
	add.s32 	%r57, %r56, %r50;
	add.s32 	%r58, %r57, %r51;
	add.s32 	%r59, %r58, %r52;
	add.s32 	%r18, %r59, %r53;
	mov.b32 	%r16, 1;
	mov.b32 	%r41, 0;
	mov.b32 	%r43, -1;
	// begin inline asm
	{  .reg .u32 r0;  .reg .pred p;  shfl.sync.up.b32 r0|p, %r18, %r16, %r41, %r43;  @p add.u32 r0, r0, %r18;  mov.u32 %r14, r0;}
	// end inline asm
	mov.b32 	%r22, 2;
	// begin inline asm
	{  .reg .u32 r0;  .reg .pred p;  shfl.sync.up.b32 r0|p, %r14, %r22, %r41, %r43;  @p add.u32 r0, r0, %r14;  mov.u32 %r20, r0;}
	// end inline asm
	mov.b32 	%r28, 4;
	// begin inline asm
	{  .reg .u32 r0;  .reg .pred p;  shfl.sync.up.b32 r0|p, %r20, %r28, %r41, %r43;  @p add.u32 r0, r0, %r20;  mov.u32 %r26, r0;}
	// end inline asm
	mov.b32 	%r34, 8;
	// begin inline asm
	{  .reg .u32 r0;  .reg .pred p;  shfl.sync.up.b32 r0|p, %r26, %r34, %r41, %r43;  @p add.u32 r0, r0, %r26;  mov.u32 %r32, r0;}
	// end inline asm
	mov.b32 	%r40, 16;
	// begin inline asm
	{  .reg .u32 r0;  .reg .pred p;  shfl.sync.up.b32 r0|p, %r32, %r40, %r41, %r43;  @p add.u32 r0, r0, %r32;  mov.u32 %r38, r0;}
	// end inline asm
	sub.s32 	%r60, %r38, %r18;
	ld.shared.u32 	%r61, [%r45+16];
	ld.shared.u32 	%r62, [%r45+20];
	ld.shared.u32 	%r63, [%r45+24];
	ld.shared.u32 	%r64, [%r45+28];
	ld.shared.u32 	%r65, [%r45+32];
	ld.shared.u32 	%r66, [%r45+36];
	ld.shared.u32 	%r67, [%r45+40];
	add.s32 	%r68, %r61, %r60;
	add.s32 	%r69, %r62, %r68;
	add.s32 	%r70, %r63, %r69;
	add.s32 	%r71, %r64, %r70;
	add.s32 	%r72, %r65, %r71;
	add.s32 	%r73, %r66, %r72;
	add.s32 	%r74, %r67, %r73;
	st.shared.u32 	[%r45+16], %r60;
	st.shared.u32 	[%r45+20], %r68;
	st.shared.u32 	[%r45+24], %r69;
	st.shared.u32 	[%r45+28], %r70;
	st.shared.u32 	[%r45+32], %r71;
	st.shared.u32 	[%r45+36], %r72;
	st.shared.u32 	[%r45+40], %r73;
	st.shared.u32 	[%r45+44], %r74;
$L__BB4_4:
	setp.gt.u32 	%p3, %r1, 255;
	bar.sync 	0;
	@%p3 bra 	$L__BB4_6;
	ld.shared.u32 	%r75, [%r4];
	st.global.u32 	[%rd1], %r75;
$L__BB4_6:
	ret;

}
	// .globl	_ZN3cub18CUB_300001_SM_10006detail10radix_sort29DeviceRadixSortOnesweepKernelINS1_5radix10policy_hubIiNS0_8NullTypeEjE10Policy1000ELNS0_9SortOrderE0EiS6_jiiNS1_21identity_decomposer_tEEEvPT5_SC_PT3_PKSD_PT1_PKSH_PT2_PKSL_T4_iiT6_
.visible .entry _ZN3cub18CUB_300001_SM_10006detail10radix_sort29DeviceRadixSortOnesweepKernelINS1_5radix10policy_hubIiNS0_8NullTypeEjE10Policy1000ELNS0_9SortOrderE0EiS6_jiiNS1_21identity_decomposer_tEEEvPT5_SC_PT3_PKSD_PT1_PKSH_PT2_PKSL_T4_iiT6_(
	.param .u64 .ptr .align 1 _ZN3cub18CUB_300001_SM_10006detail10radix_sort29DeviceRadixSortOnesweepKernelINS1_5radix10policy_hubIiNS0_8NullTypeEjE10Policy1000ELNS0_9SortOrderE0EiS6_jiiNS1_21identity_decomposer_tEEEvPT5_SC_PT3_PKSD_PT1_PKSH_PT2_PKSL_T4_iiT6__param_0,
	.param .u64 .ptr .align 1 _ZN3cub18CUB_300001_SM_10006detail10radix_sort29DeviceRadixSortOnesweepKernelINS1_5radix10policy_hubIiNS0_8NullTypeEjE10Policy1000ELNS0_9SortOrderE0EiS6_jiiNS1_21identity_decomposer_tEEEvPT5_SC_PT3_PKSD_PT1_PKSH_PT2_PKSL_T4_iiT6__param_1,
	.param .u64 .ptr .align 1 _ZN3cub18CUB_300001_SM_10006detail10radix_sort29DeviceRadixSortOnesweepKernelINS1_5radix10policy_hubIiNS0_8NullTypeEjE10Policy1000ELNS0_9SortOrderE0EiS6_jiiNS1_21identity_decomposer_tEEEvPT5_SC_PT3_PKSD_PT1_PKSH_PT2_PKSL_T4_iiT6__param_2,
	.param .u64 .ptr .align 1 _ZN3cub18CUB_300001_SM_10006detail10radix_sort29DeviceRadixSortOnesweepKernelINS1_5radix10policy_hubIiNS0_8NullTypeEjE10Policy1000ELNS0_9SortOrderE0EiS6_jiiNS1_21identity_decomposer_tEEEvPT5_SC_PT3_PKSD_PT1_PKSH_PT2_PKSL_T4_iiT6__param_3,
	.param .u64 .ptr .align 1 _ZN3cub18CUB_300001_SM_10006detail10radix_sort29DeviceRadixSortOnesweepKernelINS1_5radix10policy_hubIiNS0_8NullTypeEjE10Policy1000ELNS0_9SortOrderE0EiS6_jiiNS1_21identity_decomposer_tEEEvPT5_SC_PT3_PKSD_PT1_PKSH_PT2_PKSL_T4_iiT6__param_4,
	.param .u64 .ptr .align 1 _ZN3cub18CUB_300001_SM_10006detail10radix_sort29DeviceRadixSortOnesweepKernelINS1_5radix10policy_hubIiNS0_8NullTypeEjE10Policy1000ELNS0_9SortOrderE0EiS6_jiiNS1_21identity_decomposer_tEEEvPT5_SC_PT3_PKSD_PT1_PKSH_PT2_PKSL_T4_iiT6__param_5,
	.param .u64 .ptr .align 1 _ZN3cub18CUB_300001_SM_10006detail10radix_sort29DeviceRadixSortOnesweepKernelINS1_5radix10policy_hubIiNS0_8NullTypeEjE10Policy1000ELNS0_9SortOrderE0EiS6_jiiNS1_21identity_decomposer_tEEEvPT5_SC_PT3_PKSD_PT1_PKSH_PT2_PKSL_T4_iiT6__param_6,
	.param .u64 .ptr .align 1 _ZN3cub18CUB_300001_SM_10006detail10radix_sort29DeviceRadixSortOnesweepKernelINS1_5radix10policy_hubIiNS0_8NullTypeEjE10Policy1000ELNS0_9SortOrderE0EiS6_jiiNS1_21identity_decomposer_tEEEvPT5_SC_PT3_PKSD_PT1_PKSH_PT2_PKSL_T4_iiT6__param_7,
	.param .u32 _ZN3cub18CUB_300001_SM_10006detail10radix_sort29DeviceRadixSortOnesweepKernelINS1_5radix10policy_hubIiNS0_8NullTypeEjE10Policy1000ELNS0_9SortOrderE0EiS6_jiiNS1_21identity_decomposer_tEEEvPT5_SC_PT3_PKSD_PT1_PKSH_PT2_PKSL_T4_iiT6__param_8,
	.param .u32 _ZN3cub18CUB_300001_SM_10006detail10radix_sort29DeviceRadixSortOnesweepKernelINS1_5radix10policy_hubIiNS0_8NullTypeEjE10Policy1000ELNS0_9SortOrderE0EiS6_jiiNS1_21identity_decomposer_tEEEvPT5_SC_PT3_PKSD_PT1_PKSH_PT2_PKSL_T4_iiT6__param_9,
	.param .u32 _ZN3cub18CUB_300001_SM_10006detail10radix_sort29DeviceRadixSortOnesweepKernelINS1_5radix10policy_hubIiNS0_8NullTypeEjE10Policy1000ELNS0_9SortOrderE0EiS6_jiiNS1_21identity_decomposer_tEEEvPT5_SC_PT3_PKSD_PT1_PKSH_PT2_PKSL_T4_iiT6__param_10,
	.param .align 1 .b8 _ZN3cub18CUB_300001_SM_10006detail10radix_sort29DeviceRadixSortOnesweepKernelINS1_5radix10policy_hubIiNS0_8NullTypeEjE10Policy1000ELNS0_9SortOrderE0EiS6_jiiNS1_21identity_decomposer_tEEEvPT5_SC_PT3_PKSD_PT1_PKSH_PT2_PKSL_T4_iiT6__param_11[1]
)
.maxntid 384
{
	.reg .pred 	%p<147>;
	.reg .b32 	%r<1995>;
	.reg .b64 	%rd<140>;
	// demoted variable
	.shared .align 16 .b8 _ZZN3cub18CUB_300001_SM_10006detail10radix_sort29DeviceRadixSortOnesweepKernelINS1_5radix10policy_hubIiNS0_8NullTypeEjE10Policy1000ELNS0_9SortOrderE0EiS6_jiiNS1_21identity_decomposer_tEEEvPT5_SC_PT3_PKSD_PT1_PKSH_PT2_PKSL_T4_iiT6_E1s[31744];
	ld.param.u64 	%rd13, [_ZN3cub18CUB_300001_SM_10006detail10radix_sort29DeviceRadixSortOnesweepKernelINS1_5radix10policy_hubIiNS0_8NullTypeEjE10Policy1000ELNS0_9SortOrderE0EiS6_jiiNS1_21identity_decomposer_tEEEvPT5_SC_PT3_PKSD_PT1_PKSH_PT2_PKSL_T4_iiT6__param_1];
	ld.param.u64 	%rd16, [_ZN3cub18CUB_300001_SM_10006detail10radix_sort29DeviceRadixSortOnesweepKernelINS1_5radix10policy_hubIiNS0_8NullTypeEjE10Policy1000ELNS0_9SortOrderE0EiS6_jiiNS1_21identity_decomposer_tEEEvPT5_SC_PT3_PKSD_PT1_PKSH_PT2_PKSL_T4_iiT6__param_4];
	ld.param.u64 	%rd17, [_ZN3cub18CUB_300001_SM_10006detail10radix_sort29DeviceRadixSortOnesweepKernelINS1_5radix10policy_hubIiNS0_8NullTypeEjE10Policy1000ELNS0_9SortOrderE0EiS6_jiiNS1_21identity_decomposer_tEEEvPT5_SC_PT3_PKSD_PT1_PKSH_PT2_PKSL_T4_iiT6__param_5];
	ld.param.u32 	%r328, [_ZN3cub18CUB_300001_SM_10006detail10radix_sort29DeviceRadixSortOnesweepKernelINS1_5radix10policy_hubIiNS0_8NullTypeEjE10Policy1000ELNS0_9SortOrderE0EiS6_jiiNS1_21identity_decomposer_tEEEvPT5_SC_PT3_PKSD_PT1_PKSH_PT2_PKSL_T4_iiT6__param_9];
	cvta.to.global.u64 	%rd1, %rd16;
	cvta.to.global.u64 	%rd2, %rd17;
	mov.u32 	%r1, %tid.x;
	// begin inline asm
	mov.u32 %r330, %laneid;
	// end inline asm
	setp.ne.s32 	%p1, %r1, 0;
	@%p1 bra 	$L__BB5_2;
	cvta.to.global.u64 	%rd18, %rd13;
	atom.global.add.u32 	%r331, [%rd18], 1;
	st.shared.u32 	[_ZZN3cub18CUB_300001_SM_10006detail10radix_sort29DeviceRadixSortOnesweepKernelINS1_5radix10policy_hubIiNS0_8NullTypeEjE10Policy1000ELNS0_9SortOrderE0EiS6_jiiNS1_21identity_decomposer_tEEEvPT5_SC_PT3_PKSD_PT1_PKSH_PT2_PKSL_T4_iiT6_E1s+30720], %r331;
$L__BB5_2:
	ld.param.u32 	%r1888, [_ZN3cub18CUB_300001_SM_10006detail10radix_sort29DeviceRadixSortOnesweepKernelINS1_5radix10policy_hubIiNS0_8NullTypeEjE10Policy1000ELNS0_9SortOrderE0EiS6_jiiNS1_21identity_decomposer_tEEEvPT5_SC_PT3_PKSD_PT1_PKSH_PT2_PKSL_T4_iiT6__param_8];
	bar.sync 	0;
	ld.shared.u32 	%r3, [_ZZN3cub18CUB_300001_SM_10006detail10radix_sort29DeviceRadixSortOnesweepKernelINS1_5radix10policy_hubIiNS0_8NullTypeEjE10Policy1000ELNS0_9SortOrderE0EiS6_jiiNS1_21identity_decomposer_tEEEvPT5_SC_PT3_PKSD_PT1_PKSH_PT2_PKSL_T4_iiT6_E1s+30720];
	mul.lo.s32 	%r4, %r3, 7680;
	add.s32 	%r332, %r4, 7680;
	setp.gt.s32 	%p2, %r332, %r1888;
	@%p2 bra 	$L__BB5_4;
	and.b32  	%r333, %r1, 31;
	and.b32  	%r334, %r1, 992;
	mul.lo.s32 	%r335, %r334, 20;
	or.b32  	%r336, %r335, %r333;
	cvt.u64.u32 	%rd19, %r4;
	cvt.u64.u32 	%rd20, %r336;
	add.s64 	%rd21, %rd20, %rd19;
	shl.b64 	%rd22, %rd21, 2;
	add.s64 	%rd23, %rd2, %rd22;
	ld.global.u32 	%r1916, [%rd23];
	ld.global.u32 	%r1917, [%rd23+128];
	ld.global.u32 	%r1918, [%rd23+256];
	ld.global.u32 	%r1919, [%rd23+384];
	ld.global.u32 	%r1920, [%rd23+512];
	ld.global.u32 	%r1921, [%rd23+640];
	ld.global.u32 	%r1922, [%rd23+768];
	ld.global.u32 	%r1923, [%rd23+896];
	ld.global.u32 	%r1924, [%rd23+1024];
	ld.global.u32 	%r1925, [%rd23+1152];
	ld.global.u32 	%r1926, [%rd23+1280];
	ld.global.u32 	%r1927, [%rd23+1408];
	ld.global.u32 	%r1928, [%rd23+1536];
	ld.global.u32 	%r1929, [%rd23+1664];
	ld.global.u32 	%r1930, [%rd23+1792];
	ld.global.u32 	%r1931, [%rd23+1920];
	ld.global.u32 	%r1932, [%rd23+2048];
	ld.global.u32 	%r1933, [%rd23+2176];
	ld.global.u32 	%r1934, [%rd23+2304];
	ld.global.u32 	%r1935, [%rd23+2432];
	bra.uni 	$L__BB5_44;
$L__BB5_4:
	ld.param.u32 	%r1889, [_ZN3cub18CUB_300001_SM_10006detail10radix_sort29DeviceRadixSortOnesweepKernelINS1_5radix10policy_hubIiNS0_8NullTypeEjE10Policy1000ELNS0_9SortOrderE0EiS6_jiiNS1_21identity_decomposer_tEEEvPT5_SC_PT3_PKSD_PT1_PKSH_PT2_PKSL_T4_iiT6__param_8];
	cvt.u64.u32 	%rd24, %r4;
	sub.s32 	%r25, %r1889, %r4;
	and.b32  	%r338, %r1, 31;
	and.b32  	%r339, %r1, 992;
	mul.lo.s32 	%r340, %r339, 20;
	or.b32  	%r26, %r340, %r338;
	setp.ge.s32 	%p3, %r26, %r25;
	cvt.u64.u32 	%rd25, %r26;
	add.s64 	%rd26, %rd25, %rd24;
	shl.b64 	%rd27, %rd26, 2;
	add.s64 	%rd3, %rd2, %rd27;
	mov.b32 	%r1916, 2147483647;
	@%p3 bra 	$L__BB5_6;
	ld.global.u32 	%r1916, [%rd3];
$L__BB5_6:
	add.s32 	%r342, %r26, 32;
	setp.ge.s32 	%p4, %r342, %r25;
	mov.b32 	%r1917, 2147483647;
	@%p4 bra 	$L__BB5_8;
	ld.global.u32 	%r1917, [%rd3+128];
$L__BB5_8:
	add.s32 	%r344, %r26, 64;
	setp.ge.s32 	%p5, %r344, %r25;
	mov.b32 	%r1918, 2147483647;
	@%p5 bra 	$L__BB5_10;
	ld.global.u32 	%r1918, [%rd3+256];
$L__BB5_10:
	add.s32 	%r346, %r26, 96;
	setp.ge.s32 	%p6, %r346, %r25;
	mov.b32 	%r1919, 2147483647;
	@%p6 bra 	$L__BB5_12;
	ld.global.u32 	%r1919, [%rd3+384];
$L__BB5_12:
	add.s32 	%r348, %r26, 128;
	setp.ge.s32 	%p7, %r348, %r25;
	mov.b32 	%r1920, 2147483647;
	@%p7 bra 	$L__BB5_14;
	ld.global.u32 	%r1920, [%rd3+512];
$L__BB5_14:
	add.s32 	%r350, %r26, 160;
	setp.ge.s32 	%p8, %r350, %r25;
	mov.b32 	%r1921, 2147483647;
	@%p8 bra 	$L__BB5_16;
	ld.global.u32 	%r1921, [%rd3+640];
$L__BB5_16:
	add.s32 	%r352, %r26, 192;
	setp.ge.s32 	%p9, %r352, %r25;
	mov.b32 	%r1922, 2147483647;
	@%p9 bra 	$L__BB5_18;
	ld.global.u32 	%r1922, [%rd3+768];
$L__BB5_18:
	add.s32 	%r354, %r26, 224;
	setp.ge.s32 	%p10, %r354, %r25;
	mov.b32 	%r1923, 2147483647;
	@%p10 bra 	$L__BB5_20;
	ld.global.u32 	%r1923, [%rd3+896];
$L__BB5_20:
	add.s32 	%r356, %r26, 256;
	setp.ge.s32 	%p11, %r356, %r25;
	mov.b32 	%r1924, 2147483647;
	@%p11 bra 	$L__BB5_22;
	ld.global.u32 	%r1924, [%rd3+1024];
$L__BB5_22:
	add.s32 	%r358, %r26, 288;
	setp.ge.s32 	%p12, %r358, %r25;
	mov.b32 	%r1925, 2147483647;
	@%p12 bra 	$L__BB5_24;
	ld.global.u32 	%r1925, [%rd3+1152];
$L__BB5_24:
	add.s32 	%r360, %r26, 320;
	setp.ge.s32 	%p13, %r360, %r25;
	mov.b32 	%r1926, 2147483647;
	@%p13 bra 	$L__BB5_26;
	ld.global.u32 	%r1926, [%rd3+1280];
$L__BB5_26:
	add.s32 	%r362, %r26, 352;
	setp.ge.s32 	%p14, %r362, %r25;
	mov.b32 	%r1927, 2147483647;
	@%p14 bra 	$L__BB5_28;
	ld.global.u32 	%r1927, [%rd3+1408];
$L__BB5_28:
	add.s32 	%r364, %r26, 384;
	setp.ge.s32 	%p15, %r364, %r25;
	mov.b32 	%r1928, 2147483647;
	@%p15 bra 	$L__BB5_30;
	ld.global.u32 	%r1928, [%rd3+1536];
$L__BB5_30:
	add.s32 	%r366, %r26, 416;
	setp.ge.s32 	%p16, %r366, %r25;
	mov.b32 	%r1929, 2147483647;
	@%p16 bra 	$L__BB5_32;
	ld.global.u32 	%r1929, [%rd3+1664];
$L__BB5_32:
	add.s32 	%r368, %r26, 448;
	setp.ge.s32 	%p17, %r368, %r25;
	mov.b32 	%r1930, 2147483647;
	@%p17 bra 	$L__BB5_34;
	ld.global.u32 	%r1930, [%rd3+1792];
$L__BB5_34:
	add.s32 	%r370, %r26, 480;
	setp.ge.s32 	%p18, %r370, %r25;
	mov.b32 	%r1931, 2147483647;
	@%p18 bra 	$L__BB5_36;
	ld.global.u32 	%r1931, [%rd3+1920];
$L__BB5_36:
	add.s32 	%r372, %r26, 512;
	setp.ge.s32 	%p19, %r372, %r25;
	mov.b32 	%r1932, 2147483647;
	@%p19 bra 	$L__BB5_38;
	ld.global.u32 	%r1932, [%rd3+2048];
$L__BB5_38:
	add.s32 	%r374, %r26, 544;
	setp.ge.s32 	%p20, %r374, %r25;
	mov.b32 	%r1933, 2147483647;
	@%p20 bra 	$L__BB5_40;
	ld.global.u32 	%r1933, [%rd3+2176];
$L__BB5_40:
	add.s32 	%r376, %r26, 576;
	setp.ge.s32 	%p21, %r376, %r25;
	mov.b32 	%r1934, 2147483647;
	@%p21 bra 	$L__BB5_42;
	ld.global.u32 	%r1934, [%rd3+2304];
$L__BB5_42:
	add.s32 	%r378, %r26, 608;
	setp.ge.s32 	%p22, %r378, %r25;
	mov.b32 	%r1935, 2147483647;
	@%p22 bra 	$L__BB5_44;
	ld.global.u32 	%r1935, [%rd3+2432];
$L__BB5_44:
	ld.param.u32 	%r1896, [_ZN3cub18CUB_300001_SM_10006detail10radix_sort29DeviceRadixSortOnesweepKernelINS1_5radix10policy_hubIiNS0_8NullTypeEjE10Policy1000ELNS0_9SortOrderE0EiS6_jiiNS1_21identity_decomposer_tEEEvPT5_SC_PT3_PKSD_PT1_PKSH_PT2_PKSL_T4_iiT6__param_10];
	mov.b32 	%r379, -1;
	shl.b32 	%r380, %r379, %r1896;
	not.b32 	%r86, %r380;
	shr.u32 	%r87, %r1, 5;
	shl.b32 	%r381, %r87, 10;
	mov.u32 	%r382, _ZZN3cub18CUB_300001_SM_10006detail10radix_sort29DeviceRadixSortOnesweepKernelINS1_5radix10policy_hubIiNS0_8NullTypeEjE10Policy1000ELNS0_9SortOrderE0EiS6_jiiNS1_21identity_decomposer_tEEEvPT5_SC_PT3_PKSD_PT1_PKSH_PT2_PKSL_T4_iiT6_E1s;
	add.s32 	%r88, %r382, %r381;
	setp.gt.s32 	%p23, %r330, 255;
	@%p23 bra 	$L__BB5_57;
	max.s32 	%r383, %r330, 224;
	sub.s32 	%r384, %r383, %r330;
	add.s32 	%r385, %r384, 31;
	shr.u32 	%r386, %r385, 5;
	add.s32 	%r89, %r386, 1;
	and.b32  	%r90, %r89, 15;
	setp.lt.u32 	%p24, %r385, 480;
	mov.u32 	%r1939, %r330;
	@%p24 bra 	$L__BB5_48;
	and.b32  	%r387, %r89, 268435440;
	neg.s32 	%r1937, %r387;
	shl.b32 	%r389, %r330, 2;
	add.s32 	%r390, %r381, %r389;
	add.s32 	%r392, %r390, %r382;
	add.s32 	%r1936, %r392, 1024;
	mov.u32 	%r1939, %r330;
$L__BB5_47:
	.pragma "nounroll";
	mov.b32 	%r393, 0;
	st.shared.u32 	[%r1936+-1024], %r393;
	st.shared.u32 	[%r1936+-896], %r393;
	st.shared.u32 	[%r1936+-768], %r393;
	st.shared.u32 	[%r1936+-640], %r393;
	st.shared.u32 	[%r1936+-512], %r393;
	st.shared.u32 	[%r1936+-384], %r393;
	st.shared.u32 	[%r1936+-256], %r393;
	st.shared.u32 	[%r1936+-128], %r393;
	st.shared.u32 	[%r1936], %r393;
	st.shared.u32 	[%r1936+128], %r393;
	st.shared.u32 	[%r1936+256], %r393;
	st.shared.u32 	[%r1936+384], %r393;
	st.shared.u32 	[%r1936+512], %r393;
	st.shared.u32 	[%r1936+640], %r393;
	st.shared.u32 	[%r1936+768], %r393;
	st.shared.u32 	[%r1936+896], %r393;
	add.s32 	%r1939, %r1939, 512;
	add.s32 	%r1937, %r1937, 16;
	add.s32 	%r1936, %r1936, 2048;
	setp.ne.s32 	%p25, %r1937, 0;
	@%p25 bra 	$L__BB5_47;
$L__BB5_48:
	setp.eq.s32 	%p26, %r90, 0;
	@%p26 bra 	$L__BB5_57;
	and.b32  	%r100, %r89, 7;
	setp.lt.u32 	%p27, %r90, 8;
	@%p27 bra 	$L__BB5_51;
	shl.b32 	%r394, %r1939, 2;
	add.s32 	%r395, %r88, %r394;
	mov.b32 	%r396, 0;
	st.shared.u32 	[%r395], %r396;
	st.shared.u32 	[%r395+128], %r396;
	st.shared.u32 	[%r395+256], %r396;
	st.shared.u32 	[%r395+384], %r396;
	st.shared.u32 	[%r395+512], %r396;
	st.shared.u32 	[%r395+640], %r396;
	st.shared.u32 	[%r395+768], %r396;
	st.shared.u32 	[%r395+896], %r396;
	add.s32 	%r1939, %r1939, 256;
$L__BB5_51:
	setp.eq.s32 	%p28, %r100, 0;
	@%p28 bra 	$L__BB5_57;
	and.b32  	%r103, %r89, 3;
	setp.lt.u32 	%p29, %r100, 4;
	@%p29 bra 	$L__BB5_54;
	shl.b32 	%r397, %r1939, 2;
	add.s32 	%r398, %r88, %r397;
	mov.b32 	%r399, 0;
	st.shared.u32 	[%r398], %r399;
	st.shared.u32 	[%r398+128], %r399;
	st.shared.u32 	[%r398+256], %r399;
	st.shared.u32 	[%r398+384], %r399;
	add.s32 	%r1939, %r1939, 128;
$L__BB5_54:
	setp.eq.s32 	%p30, %r103, 0;
	@%p30 bra 	$L__BB5_57;
	shl.b32 	%r401, %r1939, 2;
	add.s32 	%r402, %r381, %r401;
	add.s32 	%r1943, %r382, %r402;
	neg.s32 	%r1942, %r103;
$L__BB5_56:
	.pragma "nounroll";
	mov.b32 	%r404, 0;
	st.shared.u32 	[%r1943], %r404;
	add.s32 	%r1943, %r1943, 128;
	add.s32 	%r1942, %r1942, 1;
	setp.ne.s32 	%p31, %r1942, 0;
	@%p31 bra 	$L__BB5_56;
$L__BB5_57:
	bar.warp.sync 	-1;
	xor.b32  	%r406, %r1916, -2147483648;
	shr.u32 	%r407, %r406, %r328;
	and.b32  	%r112, %r407, %r86;
	shl.b32 	%r408, %r112, 2;
	add.s32 	%r409, %r88, %r408;
	atom.shared.add.u32 	%r410, [%r409], 1;
	xor.b32  	%r411, %r1917, -2147483648;
	shr.u32 	%r412, %r411, %r328;
	and.b32  	%r413, %r412, %r86;
	shl.b32 	%r414, %r413, 2;
	add.s32 	%r415, %r88, %r414;
	atom.shared.add.u32 	%r416, [%r415], 1;
	xor.b32  	%r417, %r1918, -2147483648;
	shr.u32 	%r418, %r417, %r328;
	and.b32  	%r419, %r418, %r86;
	shl.b32 	%r420, %r419, 2;
	add.s32 	%r421, %r88, %r420;
	atom.shared.add.u32 	%r422, [%r421], 1;
	xor.b32  	%r423, %r1919, -2147483648;
	shr.u32 	%r424, %r423, %r328;
	and.b32  	%r425, %r424, %r86;
	shl.b32 	%r426, %r425, 2;
	add.s32 	%r427, %r88, %r426;
	atom.shared.add.u32 	%r428, [%r427], 1;
	xor.b32  	%r429, %r1920, -2147483648;
	shr.u32 	%r430, %r429, %r328;
	and.b32  	%r431, %r430, %r86;
	shl.b32 	%r432, %r431, 2;
	add.s32 	%r433, %r88, %r432;
	atom.shared.add.u32 	%r434, [%r433], 1;
	xor.b32  	%r435, %r1921, -2147483648;
	shr.u32 	%r436, %r435, %r328;
	and.b32  	%r437, %r436, %r86;
	shl.b32 	%r438, %r437, 2;
	add.s32 	%r439, %r88, %r438;
	atom.shared.add.u32 	%r440, [%r439], 1;
	xor.b32  	%r441, %r1922, -2147483648;
	shr.u32 	%r442, %r441, %r328;
	and.b32  	%r443, %r442, %r86;
	shl.b32 	%r444, %r443, 2;
	add.s32 	%r445, %r88, %r444;
	atom.shared.add.u32 	%r446, [%r445], 1;
	xor.b32  	%r447, %r1923, -2147483648;
	shr.u32 	%r448, %r447, %r328;
	and.b32  	%r449, %r448, %r86;
	shl.b32 	%r450, %r449, 2;
	add.s32 	%r451, %r88, %r450;
	atom.shared.add.u32 	%r452, [%r451], 1;
	xor.b32  	%r453, %r1924, -2147483648;
	shr.u32 	%r454, %r453, %r328;
	and.b32  	%r455, %r454, %r86;
	shl.b32 	%r456, %r455, 2;
	add.s32 	%r457, %r88, %r456;
	atom.shared.add.u32 	%r458, [%r457], 1;
	xor.b32  	%r459, %r1925, -2147483648;
	shr.u32 	%r460, %r459, %r328;
	and.b32  	%r461, %r460, %r86;
	shl.b32 	%r462, %r461, 2;
	add.s32 	%r463, %r88, %r462;
	atom.shared.add.u32 	%r464, [%r463], 1;
	xor.b32  	%r465, %r1926, -2147483648;
	shr.u32 	%r466, %r465, %r328;
	and.b32  	%r467, %r466, %r86;
	shl.b32 	%r468, %r467, 2;
	add.s32 	%r469, %r88, %r468;
	atom.shared.add.u32 	%r470, [%r469], 1;
	xor.b32  	%r471, %r1927, -2147483648;
	shr.u32 	%r472, %r471, %r328;
	and.b32  	%r473, %r472, %r86;
	shl.b32 	%r474, %r473, 2;
	add.s32 	%r475, %r88, %r474;
	atom.shared.add.u32 	%r476, [%r475], 1;
	xor.b32  	%r477, %r1928, -2147483648;
	shr.u32 	%r478, %r477, %r328;
	and.b32  	%r479, %r478, %r86;
	shl.b32 	%r480, %r479, 2;
	add.s32 	%r481, %r88, %r480;
	atom.shared.add.u32 	%r482, [%r481], 1;
	xor.b32  	%r483, %r1929, -2147483648;
	shr.u32 	%r484, %r483, %r328;
	and.b32  	%r485, %r484, %r86;
	shl.b32 	%r486, %r485, 2;
	add.s32 	%r487, %r88, %r486;
	atom.shared.add.u32 	%r488, [%r487], 1;
	xor.b32  	%r489, %r1930, -2147483648;
	shr.u32 	%r490, %r489, %r328;
	and.b32  	%r491, %r490, %r86;
	shl.b32 	%r492, %r491, 2;
	add.s32 	%r493, %r88, %r492;
	atom.shared.add.u32 	%r494, [%r493], 1;
	xor.b32  	%r495, %r1931, -2147483648;
	shr.u32 	%r496, %r495, %r328;
	and.b32  	%r497, %r496, %r86;
	shl.b32 	%r498, %r497, 2;
	add.s32 	%r499, %r88, %r498;
	atom.shared.add.u32 	%r500, [%r499], 1;
	xor.b32  	%r501, %r1932, -2147483648;
	shr.u32 	%r502, %r501, %r328;
	and.b32  	%r503, %r502, %r86;
	shl.b32 	%r504, %r503, 2;
	add.s32 	%r505, %r88, %r504;
	atom.shared.add.u32 	%r506, [%r505], 1;
	xor.b32  	%r507, %r1933, -2147483648;
	shr.u32 	%r508, %r507, %r328;
	and.b32  	%r509, %r508, %r86;
	shl.b32 	%r510, %r509, 2;
	add.s32 	%r511, %r88, %r510;
	atom.shared.add.u32 	%r512, [%r511], 1;
	xor.b32  	%r513, %r1934, -2147483648;
	shr.u32 	%r514, %r513, %r328;
	and.b32  	%r515, %r514, %r86;
	shl.b32 	%r516, %r515, 2;
	add.s32 	%r517, %r88, %r516;
	atom.shared.add.u32 	%r518, [%r517], 1;
	xor.b32  	%r1969, %r1935, -2147483648;
	shr.u32 	%r519, %r1969, %r328;
	and.b32  	%r520, %r519, %r86;
	shl.b32 	%r521, %r520, 2;
	add.s32 	%r522, %r88, %r521;
	atom.shared.add.u32 	%r523, [%r522], 1;
	bar.sync 	0;
	setp.gt.u32 	%p32, %r1, 255;
	shl.b32 	%r524, %r1, 2;
	add.s32 	%r114, %r382, %r524;
	mov.b32 	%r1944, 0;
	@%p32 bra 	$L__BB5_59;
	ld.shared.u32 	%r526, [%r114];
	mov.b32 	%r527, 0;
	st.shared.u32 	[%r114], %r527;
	ld.shared.u32 	%r528, [%r114+1024];
	st.shared.u32 	[%r114+1024], %r526;
	add.s32 	%r529, %r528, %r526;
	ld.shared.u32 	%r530, [%r114+2048];
	st.shared.u32 	[%r114+2048], %r529;
	add.s32 	%r531, %r530, %r529;
	ld.shared.u32 	%r532, [%r114+3072];
	st.shared.u32 	[%r114+3072], %r531;
	add.s32 	%r533, %r532, %r531;
	ld.shared.u32 	%r534, [%r114+4096];
	st.shared.u32 	[%r114+4096], %r533;
	add.s32 	%r535, %r534, %r533;
	ld.shared.u32 	%r536, [%r114+5120];
	st.shared.u32 	[%r114+5120], %r535;
	add.s32 	%r537, %r536, %r535;
	ld.shared.u32 	%r538, [%r114+6144];
	st.shared.u32 	[%r114+6144], %r537;
	add.s32 	%r539, %r538, %r537;
	ld.shared.u32 	%r540, [%r114+7168];
	st.shared.u32 	[%r114+7168], %r539;
	add.s32 	%r541, %r540, %r539;
	ld.shared.u32 	%r542, [%r114+8192];
	st.shared.u32 	[%r114+8192], %r541;
	add.s32 	%r543, %r542, %r541;
	ld.shared.u32 	%r544, [%r114+9216];
	st.shared.u32 	[%r114+9216], %r543;
	add.s32 	%r545, %r544, %r543;
	ld.shared.u32 	%r546, [%r114+10240];
	st.shared.u32 	[%r114+10240], %r545;
	add.s32 	%r547, %r546, %r545;
	ld.shared.u32 	%r548, [%r114+11264];
	st.shared.u32 	[%r114+11264], %r547;
	add.s32 	%r1944, %r548, %r547;
$L__BB5_59:
	ld.param.u64 	%rd131, [_ZN3cub18CUB_300001_SM_10006detail10radix_sort29DeviceRadixSortOnesweepKernelINS1_5radix10policy_hubIiNS0_8NullTypeEjE10Policy1000ELNS0_9SortOrderE0EiS6_jiiNS1_21identity_decomposer_tEEEvPT5_SC_PT3_PKSD_PT1_PKSH_PT2_PKSL_T4_iiT6__param_0];
	setp.gt.u32 	%p33, %r1, 255;
	shl.b32 	%r549, %r3, 8;
	add.s32 	%r550, %r549, %r1;
	cvta.to.global.u64 	%rd4, %rd131;
	mul.wide.s32 	%rd28, %r550, 4;
	add.s64 	%rd5, %rd4, %rd28;
	@%p33 bra 	$L__BB5_61;
	or.b32  	%r551, %r1944, 1073741824;
	st.volatile.global.u32 	[%rd5], %r551;
$L__BB5_61:
	ld.param.u64 	%rd138, [_ZN3cub18CUB_300001_SM_10006detail10radix_sort29DeviceRadixSortOnesweepKernelINS1_5radix10policy_hubIiNS0_8NullTypeEjE10Policy1000ELNS0_9SortOrderE0EiS6_jiiNS1_21identity_decomposer_tEEEvPT5_SC_PT3_PKSD_PT1_PKSH_PT2_PKSL_T4_iiT6__param_3];
	ld.param.u64 	%rd134, [_ZN3cub18CUB_300001_SM_10006detail10radix_sort29DeviceRadixSortOnesweepKernelINS1_5radix10policy_hubIiNS0_8NullTypeEjE10Policy1000ELNS0_9SortOrderE0EiS6_jiiNS1_21identity_decomposer_tEEEvPT5_SC_PT3_PKSD_PT1_PKSH_PT2_PKSL_T4_iiT6__param_2];
	xor.b32  	%r1954, %r1920, -2147483648;
	xor.b32  	%r1955, %r1921, -2147483648;
	xor.b32  	%r1956, %r1922, -2147483648;
	xor.b32  	%r1958, %r1924, -2147483648;
	xor.b32  	%r1959, %r1925, -2147483648;
	xor.b32  	%r1957, %r1923, -2147483648;
	xor.b32  	%r1960, %r1926, -2147483648;
	xor.b32  	%r1953, %r1919, -2147483648;
	xor.b32  	%r1950, %r1916, -2147483648;
	xor.b32  	%r1962, %r1928, -2147483648;
	xor.b32  	%r1961, %r1927, -2147483648;
	xor.b32  	%r1951, %r1917, -2147483648;
	xor.b32  	%r1964, %r1930, -2147483648;
	xor.b32  	%r1963, %r1929, -2147483648;
	xor.b32  	%r1965, %r1931, -2147483648;
	xor.b32  	%r1966, %r1932, -2147483648;
	xor.b32  	%r1952, %r1918, -2147483648;
	xor.b32  	%r1967, %r1933, -2147483648;
	xor.b32  	%r1968, %r1934, -2147483648;
	setp.lt.u32 	%p34, %r1, 256;
	setp.eq.s32 	%p35, %r1944, 7680;
	and.pred  	%p36, %p34, %p35;
	selp.u32 	%r552, 1, 0, %p36;
	{ 
	.reg .pred 	%p1; 
	.reg .pred 	%p2; 
	setp.ne.u32 	%p1, %r552, 0; 
	bar.red.or.pred 	%p2, 0, %p1; 
	selp.u32 	%r553, 1, 0, %p2; 
	}
	setp.eq.s32 	%p37, %r553, 0;
	cvta.to.global.u64 	%rd29, %rd134;
	mul.wide.u32 	%rd30, %r1, 4;
	add.s64 	%rd6, %rd29, %rd30;
	cvta.to.global.u64 	%rd31, %rd138;
	add.s64 	%rd7, %rd31, %rd30;
	@%p37 bra 	$L__BB5_115;
	setp.gt.u32 	%p38, %r1, 255;
	setp.gt.u32 	%p39, %r1, %r112;
	selp.b32 	%r136, 7680, 0, %p39;
	@%p38 bra 	$L__BB5_70;
	ld.global.u32 	%r554, [%rd7];
	sub.s32 	%r1948, %r554, %r136;
	st.shared.u32 	[%r114+30720], %r1948;
	setp.lt.s32 	%p40, %r3, 1;
	mov.u32 	%r1949, %r1944;
	@%p40 bra 	$L__BB5_69;
	mov.b32 	%r1946, -1;
	mov.u32 	%r1945, %r3;
	mov.u32 	%r1949, %r1944;
$L__BB5_65:
	add.s32 	%r141, %r1945, -1;
	shl.b32 	%r556, %r141, 8;
	add.s32 	%r557, %r556, %r1;
	mul.wide.s32 	%rd32, %r557, 4;
	add.s64 	%rd8, %rd4, %rd32;
$L__BB5_66:
	membar.cta;
	ld.volatile.global.u32 	%r142, [%rd8];
	setp.eq.s32 	%p41, %r142, 0;
	@%p41 bra 	$L__BB5_66;
	and.b32  	%r558, %r142, 1073741823;
	add.s32 	%r1949, %r558, %r1949;
	setp.gt.s32 	%p42, %r142, -1;
	vote.sync.ballot.b32 	%r1946, %p42, %r1946;
	setp.gt.u32 	%p44, %r1945, 1;
	and.pred  	%p45, %p42, %p44;
	mov.u32 	%r1945, %r141;
	@%p45 bra 	$L__BB5_65;
	ld.shared.u32 	%r1948, [%r114+30720];
$L__BB5_69:
	or.b32  	%r559, %r1949, -2147483648;
	st.volatile.global.u32 	[%rd5], %r559;
	sub.s32 	%r560, %r1949, %r1944;
	add.s32 	%r561, %r560, %r1948;
	st.shared.u32 	[%r114+30720], %r561;
$L__BB5_70:
	ld.param.u32 	%r1890, [_ZN3cub18CUB_300001_SM_10006detail10radix_sort29DeviceRadixSortOnesweepKernelINS1_5radix10policy_hubIiNS0_8NullTypeEjE10Policy1000ELNS0_9SortOrderE0EiS6_jiiNS1_21identity_decomposer_tEEEvPT5_SC_PT3_PKSD_PT1_PKSH_PT2_PKSL_T4_iiT6__param_8];
	ld.param.u64 	%rd135, [_ZN3cub18CUB_300001_SM_10006detail10radix_sort29DeviceRadixSortOnesweepKernelINS1_5radix10policy_hubIiNS0_8NullTypeEjE10Policy1000ELNS0_9SortOrderE0EiS6_jiiNS1_21identity_decomposer_tEEEvPT5_SC_PT3_PKSD_PT1_PKSH_PT2_PKSL_T4_iiT6__param_2];
	setp.gt.u32 	%p46, %r1, 255;
	mad.lo.s32 	%r148, %r3, 7680, 7680;
	setp.lt.s32 	%p47, %r148, %r1890;
	setp.eq.s64 	%p48, %rd135, 0;
	or.pred  	%p49, %p48, %p47;
	or.pred  	%p50, %p46, %p49;
	@%p50 bra 	$L__BB5_72;
	ld.shared.u32 	%r562, [%r114+30720];
	add.s32 	%r563, %r136, %r1944;
	add.s32 	%r564, %r563, %r562;
	st.global.u32 	[%rd6], %r564;
$L__BB5_72:
	ld.param.u32 	%r1891, [_ZN3cub18CUB_300001_SM_10006detail10radix_sort29DeviceRadixSortOnesweepKernelINS1_5radix10policy_hubIiNS0_8NullTypeEjE10Policy1000ELNS0_9SortOrderE0EiS6_jiiNS1_21identity_decomposer_tEEEvPT5_SC_PT3_PKSD_PT1_PKSH_PT2_PKSL_T4_iiT6__param_8];
	setp.gt.s32 	%p51, %r148, %r1891;
	bar.sync 	0;
	shl.b32 	%r565, %r112, 2;
	mov.u32 	%r566, _ZZN3cub18CUB_300001_SM_10006detail10radix_sort29DeviceRadixSortOnesweepKernelINS1_5radix10policy_hubIiNS0_8NullTypeEjE10Policy1000ELNS0_9SortOrderE0EiS6_jiiNS1_21identity_decomposer_tEEEvPT5_SC_PT3_PKSD_PT1_PKSH_PT2_PKSL_T4_iiT6_E1s;
	add.s32 	%r567, %r566, %r565;
	ld.shared.u32 	%rd9, [%r567+30720];
	@%p51 bra 	$L__BB5_74;
	and.b32  	%r568, %r1, 31;
	and.b32  	%r569, %r1, 992;
	mul.lo.s32 	%r570, %r569, 20;
	or.b32  	%r571, %r570, %r568;
	cvt.u64.u32 	%rd33, %r571;
	add.s64 	%rd34, %rd33, %rd9;
	shl.b64 	%rd35, %rd34, 2;
	add.s64 	%rd36, %rd1, %rd35;
	st.global.u32 	[%rd36], %r1916;
	st.global.u32 	[%rd36+128], %r1917;
	st.global.u32 	[%rd36+256], %r1918;
	st.global.u32 	[%rd36+384], %r1919;
	st.global.u32 	[%rd36+512], %r1920;
	st.global.u32 	[%rd36+640], %r1921;
	st.global.u32 	[%rd36+768], %r1922;
	st.global.u32 	[%rd36+896], %r1923;
	st.global.u32 	[%rd36+1024], %r1924;
	st.global.u32 	[%rd36+1152], %r1925;
	st.global.u32 	[%rd36+1280], %r1926;
	st.global.u32 	[%rd36+1408], %r1927;
	st.global.u32 	[%rd36+1536], %r1928;
	st.global.u32 	[%rd36+1664], %r1929;
	st.global.u32 	[%rd36+1792], %r1930;
	st.global.u32 	[%rd36+1920], %r1931;
	st.global.u32 	[%rd36+2048], %r1932;
	st.global.u32 	[%rd36+2176], %r1933;
	st.global.u32 	[%rd36+2304], %r1934;
	st.global.u32 	[%rd36+2432], %r1935;
	bra.uni 	$L__BB5_114;
$L__BB5_74:
	ld.param.u32 	%r1892, [_ZN3cub18CUB_300001_SM_10006detail10radix_sort29DeviceRadixSortOnesweepKernelINS1_5radix10policy_hubIiNS0_8NullTypeEjE10Policy1000ELNS0_9SortOrderE0EiS6_jiiNS1_21identity_decomposer_tEEEvPT5_SC_PT3_PKSD_PT1_PKSH_PT2_PKSL_T4_iiT6__param_8];
	mad.lo.s32 	%r149, %r3, -7680, %r1892;
	and.b32  	%r572, %r1, 31;
	and.b32  	%r573, %r1, 992;
	mul.lo.s32 	%r574, %r573, 20;
	or.b32  	%r150, %r574, %r572;
	setp.ge.s32 	%p52, %r150, %r149;
	cvt.u64.u32 	%rd37, %r150;
	add.s64 	%rd38, %rd37, %rd9;
	shl.b64 	%rd39, %rd38, 2;
	add.s64 	%rd10, %rd1, %rd39;
	@%p52 bra 	$L__BB5_76;
	st.global.u32 	[%rd10], %r1916;
$L__BB5_76:
	add.s32 	%r575, %r150, 32;
	setp.ge.s32 	%p53, %r575, %r149;
	@%p53 bra 	$L__BB5_78;
	st.global.u32 	[%rd10+128], %r1917;
$L__BB5_78:
	add.s32 	%r576, %r150, 64;
	setp.ge.s32 	%p54, %r576, %r149;
	@%p54 bra 	$L__BB5_80;
	st.global.u32 	[%rd10+256], %r1918;
$L__BB5_80:
	add.s32 	%r577, %r150, 96;
	setp.ge.s32 	%p55, %r577, %r149;
	@%p55 bra 	$L__BB5_82;
	st.global.u32 	[%rd10+384], %r1919;
$L__BB5_82:
	add.s32 	%r578, %r150, 128;
	setp.ge.s32 	%p56, %r578, %r149;
	@%p56 bra 	$L__BB5_84;
	st.global.u32 	[%rd10+512], %r1920;
$L__BB5_84:
	add.s32 	%r579, %r150, 160;
	setp.ge.s32 	%p57, %r579, %r149;
	@%p57 bra 	$L__BB5_86;
	st.global.u32 	[%rd10+640], %r1921;
$L__BB5_86:
	add.s32 	%r580, %r150, 192;
	setp.ge.s32 	%p58, %r580, %r149;
	@%p58 bra 	$L__BB5_88;
	st.global.u32 	[%rd10+768], %r1922;
$L__BB5_88:
	add.s32 	%r581, %r150, 224;
	setp.ge.s32 	%p59, %r581, %r149;
	@%p59 bra 	$L__BB5_90;
	st.global.u32 	[%rd10+896], %r1923;
$L__BB5_90:
	add.s32 	%r582, %r150, 256;
	setp.ge.s32 	%p60, %r582, %r149;
	@%p60 bra 	$L__BB5_92;
	st.global.u32 	[%rd10+1024], %r1924;
$L__BB5_92:
	add.s32 	%r583, %r150, 288;
	setp.ge.s32 	%p61, %r583, %r149;
	@%p61 bra 	$L__BB5_94;
	st.global.u32 	[%rd10+1152], %r1925;
$L__BB5_94:
	add.s32 	%r584, %r150, 320;
	setp.ge.s32 	%p62, %r584, %r149;
	@%p62 bra 	$L__BB5_96;
	st.global.u32 	[%rd10+1280], %r1926;
$L__BB5_96:
	add.s32 	%r585, %r150, 352;
	setp.ge.s32 	%p63, %r585, %r149;
	@%p63 bra 	$L__BB5_98;
	st.global.u32 	[%rd10+1408], %r1927;
$L__BB5_98:
	add.s32 	%r586, %r150, 384;
	setp.ge.s32 	%p64, %r586, %r149;
	@%p64 bra 	$L__BB5_100;
	st.global.u32 	[%rd10+1536], %r1928;
$L__BB5_100:
	add.s32 	%r587, %r150, 416;
	setp.ge.s32 	%p65, %r587, %r149;
	@%p65 bra 	$L__BB5_102;
	st.global.u32 	[%rd10+1664], %r1929;
$L__BB5_102:
	add.s32 	%r588, %r150, 448;
	setp.ge.s32 	%p66, %r588, %r149;
	@%p66 bra 	$L__BB5_104;
	st.global.u32 	[%rd10+1792], %r1930;
$L__BB5_104:
	add.s32 	%r589, %r150, 480;
	setp.ge.s32 	%p67, %r589, %r149;
	@%p67 bra 	$L__BB5_106;
	st.global.u32 	[%rd10+1920], %r1931;
$L__BB5_106:
	add.s32 	%r590, %r150, 512;
	setp.ge.s32 	%p68, %r590, %r149;
	@%p68 bra 	$L__BB5_108;
	st.global.u32 	[%rd10+2048], %r1932;
$L__BB5_108:
	add.s32 	%r591, %r150, 544;
	setp.ge.s32 	%p69, %r591, %r149;
	@%p69 bra 	$L__BB5_110;
	st.global.u32 	[%rd10+2176], %r1933;
$L__BB5_110:
	add.s32 	%r592, %r150, 576;
	setp.ge.s32 	%p70, %r592, %r149;
	@%p70 bra 	$L__BB5_112;
	st.global.u32 	[%rd10+2304], %r1934;
$L__BB5_112:
	add.s32 	%r593, %r150, 608;
	setp.ge.s32 	%p71, %r593, %r149;
	@%p71 bra 	$L__BB5_114;
	st.global.u32 	[%rd10+2432], %r1935;
$L__BB5_114:
	// begin inline asm
	exit;
	// end inline asm
	mov.u32 	%r1950, %r1916;
	mov.u32 	%r1951, %r1917;
	mov.u32 	%r1952, %r1918;
	mov.u32 	%r1953, %r1919;
	mov.u32 	%r1954, %r1920;
	mov.u32 	%r1955, %r1921;
	mov.u32 	%r1956, %r1922;
	mov.u32 	%r1957, %r1923;
	mov.u32 	%r1958, %r1924;
	mov.u32 	%r1959, %r1925;
	mov.u32 	%r1960, %r1926;
	mov.u32 	%r1961, %r1927;
	mov.u32 	%r1962, %r1928;
	mov.u32 	%r1963, %r1929;
	mov.u32 	%r1964, %r1930;
	mov.u32 	%r1965, %r1931;
	mov.u32 	%r1966, %r1932;
	mov.u32 	%r1967, %r1933;
	mov.u32 	%r1968, %r1934;
	mov.u32 	%r1969, %r1935;
$L__BB5_115:
	mul.hi.u32 	%r594, %r1, 357913942;
	add.s32 	%r595, %r594, %r1;
	shl.b32 	%r596, %r595, 2;
	mov.u32 	%r597, _ZZN3cub18CUB_300001_SM_10006detail10radix_sort29DeviceRadixSortOnesweepKernelINS1_5radix10policy_hubIiNS0_8NullTypeEjE10Policy1000ELNS0_9SortOrderE0EiS6_jiiNS1_21identity_decomposer_tEEEvPT5_SC_PT3_PKSD_PT1_PKSH_PT2_PKSL_T4_iiT6_E1s;
	add.s32 	%r598, %r597, %r596;
	add.s32 	%r171, %r598, 13328;
	st.shared.u32 	[%r598+13328], %r1944;
	bar.sync 	0;
	setp.gt.u32 	%p72, %r1, 31;
	@%p72 bra 	$L__BB5_117;
	mad.lo.s32 	%r630, %r1, 52, %r597;
	ld.shared.u32 	%r631, [%r630+13328];
	ld.shared.u32 	%r632, [%r630+13332];
	ld.shared.u32 	%r633, [%r630+13336];
	ld.shared.u32 	%r634, [%r630+13340];
	ld.shared.u32 	%r635, [%r630+13344];
	ld.shared.u32 	%r636, [%r630+13348];
	ld.shared.u32 	%r637, [%r630+13352];
	ld.shared.u32 	%r638, [%r630+13356];
	ld.shared.u32 	%r639, [%r630+13360];
	ld.shared.u32 	%r640, [%r630+13364];
	ld.shared.u32 	%r641, [%r630+13368];
	ld.shared.u32 	%r642, [%r630+13372];
	add.s32 	%r643, %r632, %r631;
	add.s32 	%r644, %r643, %r633;
	add.s32 	%r645, %r644, %r634;
	add.s32 	%r646, %r645, %r635;
	add.s32 	%r647, %r646, %r636;
	add.s32 	%r648, %r647, %r637;
	add.s32 	%r649, %r648, %r638;
	add.s32 	%r650, %r649, %r639;
	add.s32 	%r651, %r650, %r640;
	add.s32 	%r652, %r651, %r641;
	add.s32 	%r603, %r652, %r642;
	mov.b32 	%r601, 1;
	mov.b32 	%r626, 0;
	mov.b32 	%r628, -1;
	// begin inline asm
	{  .reg .s32 r0;  .reg .pred p;  shfl.sync.up.b32 r0|p, %r603, %r601, %r626, %r628;  @p add.s32 r0, r0, %r603;  mov.s32 %r599, r0;}
	// end inline asm
	mov.b32 	%r607, 2;
	// begin inline asm
	{  .reg .s32 r0;  .reg .pred p;  shfl.sync.up.b32 r0|p, %r599, %r607, %r626, %r628;  @p add.s32 r0, r0, %r599;  mov.s32 %r605, r0;}
	// end inline asm
	mov.b32 	%r613, 4;
	// begin inline asm
	{  .reg .s32 r0;  .reg .pred p;  shfl.sync.up.b32 r0|p, %r605, %r613, %r626, %r628;  @p add.s32 r0, r0, %r605;  mov.s32 %r611, r0;}
	// end inline asm
	mov.b32 	%r619, 8;
	// begin inline asm
	{  .reg .s32 r0;  .reg .pred p;  shfl.sync.up.b32 r0|p, %r611, %r619, %r626, %r628;  @p add.s32 r0, r0, %r611;  mov.s32 %r617, r0;}
	// end inline asm
	mov.b32 	%r625, 16;
	// begin inline asm
	{  .reg .s32 r0;  .reg .pred p;  shfl.sync.up.b32 r0|p, %r617, %r625, %r626, %r628;  @p add.s32 r0, r0, %r617;  mov.s32 %r623, r0;}
	// end inline asm
	sub.s32 	%r653, %r623, %r603;
	add.s32 	%r654, %r631, %r653;
	add.s32 	%r655, %r632, %r654;
	add.s32 	%r656, %r633, %r655;
	add.s32 	%r657, %r634, %r656;
	add.s32 	%r658, %r635, %r657;
	add.s32 	%r659, %r636, %r658;
	add.s32 	%r660, %r637, %r659;
	add.s32 	%r661, %r638, %r660;
	add.s32 	%r662, %r639, %r661;
	add.s32 	%r663, %r640, %r662;
	add.s32 	%r664, %r641, %r663;
	st.shared.u32 	[%r630+13328], %r653;
	st.shared.u32 	[%r630+13332], %r654;
	st.shared.u32 	[%r630+13336], %r655;
	st.shared.u32 	[%r630+13340], %r656;
	st.shared.u32 	[%r630+13344], %r657;
	st.shared.u32 	[%r630+13348], %r658;
	st.shared.u32 	[%r630+13352], %r659;
	st.shared.u32 	[%r630+13356], %r660;
	st.shared.u32 	[%r630+13360], %r661;
	st.shared.u32 	[%r630+13364], %r662;
	st.shared.u32 	[%r630+13368], %r663;
	st.shared.u32 	[%r630+13372], %r664;
$L__BB5_117:
	setp.gt.u32 	%p73, %r1, 255;
	bar.sync 	0;
	ld.shared.u32 	%r172, [%r171];
	@%p73 bra 	$L__BB5_119;
	ld.shared.u32 	%r665, [%r114];
	add.s32 	%r666, %r665, %r172;
	st.shared.u32 	[%r114], %r666;
	ld.shared.u32 	%r667, [%r114+1024];
	add.s32 	%r668, %r667, %r172;
	st.shared.u32 	[%r114+1024], %r668;
	ld.shared.u32 	%r669, [%r114+2048];
	add.s32 	%r670, %r669, %r172;
	st.shared.u32 	[%r114+2048], %r670;
	ld.shared.u32 	%r671, [%r114+3072];
	add.s32 	%r672, %r671, %r172;
	st.shared.u32 	[%r114+3072], %r672;
	ld.shared.u32 	%r673, [%r114+4096];
	add.s32 	%r674, %r673, %r172;
	st.shared.u32 	[%r114+4096], %r674;
	ld.shared.u32 	%r675, [%r114+5120];
	add.s32 	%r676, %r675, %r172;
	st.shared.u32 	[%r114+5120], %r676;
	ld.shared.u32 	%r677, [%r114+6144];
	add.s32 	%r678, %r677, %r172;
	st.shared.u32 	[%r114+6144], %r678;
	ld.shared.u32 	%r679, [%r114+7168];
	add.s32 	%r680, %r679, %r172;
	st.shared.u32 	[%r114+7168], %r680;
	ld.shared.u32 	%r681, [%r114+8192];
	add.s32 	%r682, %r681, %r172;
	st.shared.u32 	[%r114+8192], %r682;
	ld.shared.u32 	%r683, [%r114+9216];
	add.s32 	%r684, %r683, %r172;
	st.shared.u32 	[%r114+9216], %r684;
	ld.shared.u32 	%r685, [%r114+10240];
	add.s32 	%r686, %r685, %r172;
	st.shared.u32 	[%r114+10240], %r686;
	ld.shared.u32 	%r687, [%r114+11264];
	add.s32 	%r688, %r687, %r172;
	st.shared.u32 	[%r114+11264], %r688;
$L__BB5_119:
	shl.b32 	%r715, %r1, 5;
	and.b32  	%r716, %r715, 31744;
	add.s32 	%r173, %r597, %r716;
	bar.sync 	0;
	// begin inline asm
	mov.u32 %r689, %lanemask_le;
	// end inline asm
	shr.u32 	%r718, %r1950, %r328;
	and.b32  	%r712, %r718, %r86;
	mov.b32 	%r692, 1;
	// begin inline asm
	{
    .reg .pred p;
    and.b32 %r690, %r712, %r692;    setp.ne.u32 p, %r690, 0;
    vote.ballot.sync.b32 %r690, p, 0xffffffff;
    @!p not.b32 %r690, %r690;
}

	// end inline asm
	mov.b32 	%r695, 2;
	// begin inline asm
	{
    .reg .pred p;
    and.b32 %r693, %r712, %r695;    setp.ne.u32 p, %r693, 0;
    vote.ballot.sync.b32 %r693, p, 0xffffffff;
    @!p not.b32 %r693, %r693;
}

	// end inline asm
	and.b32  	%r719, %r693, %r690;
	mov.b32 	%r698, 4;
	// begin inline asm
	{
    .reg .pred p;
    and.b32 %r696, %r712, %r698;    setp.ne.u32 p, %r696, 0;
    vote.ballot.sync.b32 %r696, p, 0xffffffff;
    @!p not.b32 %r696, %r696;
}

	// end inline asm
	and.b32  	%r720, %r696, %r719;
	mov.b32 	%r701, 8;
	// begin inline asm
	{
    .reg .pred p;
    and.b32 %r699, %r712, %r701;    setp.ne.u32 p, %r699, 0;
    vote.ballot.sync.b32 %r699, p, 0xffffffff;
    @!p not.b32 %r699, %r699;
}

	// end inline asm
	and.b32  	%r721, %r699, %r720;
	mov.b32 	%r704, 16;
	// begin inline asm
	{
    .reg .pred p;
    and.b32 %r702, %r712, %r704;    setp.ne.u32 p, %r702, 0;
    vote.ballot.sync.b32 %r702, p, 0xffffffff;
    @!p not.b32 %r702, %r702;
}

	// end inline asm
	and.b32  	%r722, %r702, %r721;
	mov.b32 	%r707, 32;
	// begin inline asm
	{
    .reg .pred p;
    and.b32 %r705, %r712, %r707;    setp.ne.u32 p, %r705, 0;
    vote.ballot.sync.b32 %r705, p, 0xffffffff;
    @!p not.b32 %r705, %r705;
}

	// end inline asm
	and.b32  	%r723, %r705, %r722;
	mov.b32 	%r710, 64;
	// begin inline asm
	{
    .reg .pred p;
    and.b32 %r708, %r712, %r710;    setp.ne.u32 p, %r708, 0;
    vote.ballot.sync.b32 %r708, p, 0xffffffff;
    @!p not.b32 %r708, %r708;
}

	// end inline asm
	and.b32  	%r724, %r708, %r723;
	mov.b32 	%r713, 128;
	// begin inline asm
	{
    .reg .pred p;
    and.b32 %r711, %r712, %r713;    setp.ne.u32 p, %r711, 0;
    vote.ballot.sync.b32 %r711, p, 0xffffffff;
    @!p not.b32 %r711, %r711;
}

	// end inline asm
	and.b32  	%r725, %r711, %r724;
	clz.b32 	%r726, %r725;
	sub.s32 	%r176, 31, %r726;
	and.b32  	%r727, %r689, %r725;
	popc.b32 	%r177, %r727;
	setp.ne.s32 	%p74, %r330, %r176;
	mov.b32 	%r1970, 0;
	@%p74 bra 	$L__BB5_121;
	shl.b32 	%r728, %r712, 2;
	add.s32 	%r729, %r173, %r728;
	atom.shared.add.u32 	%r1970, [%r729], %r177;
$L__BB5_121:
	shfl.sync.idx.b32	%r755|%p75, %r1970, %r176, 31, -1;
	add.s32 	%r180, %r177, %r755;
	shr.u32 	%r756, %r1951, %r328;
	and.b32  	%r752, %r756, %r86;
	mov.b32 	%r732, 1;
	// begin inline asm
	{
    .reg .pred p;
    and.b32 %r730, %r752, %r732;    setp.ne.u32 p, %r730, 0;
    vote.ballot.sync.b32 %r730, p, 0xffffffff;
    @!p not.b32 %r730, %r730;
}

	// end inline asm
	mov.b32 	%r735, 2;
	// begin inline asm
	{
    .reg .pred p;
    and.b32 %r733, %r752, %r735;    setp.ne.u32 p, %r733, 0;
    vote.ballot.sync.b32 %r733, p, 0xffffffff;
    @!p not.b32 %r733, %r733;
}

	// end inline asm
	and.b32  	%r757, %r733, %r730;
	mov.b32 	%r738, 4;
	// begin inline asm
	{
    .reg .pred p;
    and.b32 %r736, %r752, %r738;    setp.ne.u32 p, %r736, 0;
    vote.ballot.sync.b32 %r736, p, 0xffffffff;
    @!p not.b32 %r736, %r736;
}

	// end inline asm
	and.b32  	%r758, %r736, %r757;
	mov.b32 	%r741, 8;
	// begin inline asm
	{
    .reg .pred p;
    and.b32 %r739, %r752, %r741;    setp.ne.u32 p, %r739, 0;
    vote.ballot.sync.b32 %r739, p, 0xffffffff;
    @!p not.b32 %r739, %r739;
}

	// end inline asm
	and.b32  	%r759, %r739, %r758;
	mov.b32 	%r744, 16;
	// begin inline asm
	{
    .reg .pred p;
    and.b32 %r742, %r752, %r744;    setp.ne.u32 p, %r742, 0;
    vote.ballot.sync.b32 %r742, p, 0xffffffff;
    @!p not.b32 %r742, %r742;
}

	// end inline asm
	and.b32  	%r760, %r742, %r759;
	mov.b32 	%r747, 32;
	// begin inline asm
	{
    .reg .pred p;
    and.b32 %r745, %r752, %r747;    setp.ne.u32 p, %r745, 0;
    vote.ballot.sync.b32 %r745, p, 0xffffffff;
    @!p not.b32 %r745, %r745;
}

	// end inline asm
	and.b32  	%r761, %r745, %r760;
	mov.b32 	%r750, 64;
	// begin inline asm
	{
    .reg .pred p;
    and.b32 %r748, %r752, %r750;    setp.ne.u32 p, %r748, 0;
    vote.ballot.sync.b32 %r748, p, 0xffffffff;
    @!p not.b32 %r748, %r748;
}

	// end inline asm
	and.b32  	%r762, %r748, %r761;
	mov.b32 	%r753, 128;
	// begin inline asm
	{
    .reg .pred p;
    and.b32 %r751, %r752, %r753;    setp.ne.u32 p, %r751, 0;
    vote.ballot.sync.b32 %r751, p, 0xffffffff;
    @!p not.b32 %r751, %r751;
}

	// end inline asm
	and.b32  	%r763, %r751, %r762;
	clz.b32 	%r764, %r763;
	sub.s32 	%r182, 31, %r764;
	and.b32  	%r765, %r689, %r763;
	popc.b32 	%r183, %r765;
	setp.ne.s32 	%p76, %r330, %r182;
	mov.b32 	%r1971, 0;
	@%p76 bra 	$L__BB5_123;
	shl.b32 	%r766, %r752, 2;
	add.s32 	%r767, %r173, %r766;
	atom.shared.add.u32 	%r1971, [%r767], %r183;
$L__BB5_123:
	shfl.sync.idx.b32	%r793|%p77, %r1971, %r182, 31, -1;
	add.s32 	%r186, %r183, %r793;
	shr.u32 	%r794, %r1952, %r328;
	and.b32  	%r790, %r794, %r86;
	mov.b32 	%r770, 1;
	// begin inline asm
	{
    .reg .pred p;
    and.b32 %r768, %r790, %r770;    setp.ne.u32 p, %r768, 0;
    vote.ballot.sync.b32 %r768, p, 0xffffffff;
    @!p not.b32 %r768, %r768;
}

	// end inline asm
	mov.b32 	%r773, 2;
	// begin inline asm
	{
    .reg .pred p;
    and.b32 %r771, %r790, %r773;    setp.ne.u32 p, %r771, 0;
    vote.ballot.sync.b32 %r771, p, 0xffffffff;
    @!p not.b32 %r771, %r771;
}

	// end inline asm
	and.b32  	%r795, %r771, %r768;
	mov.b32 	%r776, 4;
	// begin inline asm
	{
    .reg .pred p;
    and.b32 %r774, %r790, %r776;    setp.ne.u32 p, %r774, 0;
    vote.ballot.sync.b32 %r774, p, 0xffffffff;
    @!p not.b32 %r774, %r774;
}

	// end inline asm
	and.b32  	%r796, %r774, %r795;
	mov.b32 	%r779, 8;
	// begin inline asm
	{
    .reg .pred p;
    and.b32 %r777, %r790, %r779;    setp.ne.u32 p, %r777, 0;
    vote.ballot.sync.b32 %r777, p, 0xffffffff;
    @!p not.b32 %r777, %r777;
}

	// end inline asm
	and.b32  	%r797, %r777, %r796;
	mov.b32 	%r782, 16;
	// begin inline asm
	{
    .reg .pred p;
    and.b32 %r780, %r790, %r782;    setp.ne.u32 p, %r780, 0;
    vote.ballot.sync.b32 %r780, p, 0xffffffff;
    @!p not.b32 %r780, %r780;
}

	// end inline asm
	and.b32  	%r798, %r780, %r797;
	mov.b32 	%r785, 32;
	// begin inline asm
	{
    .reg .pred p;
    and.b32 %r783, %r790, %r785;    setp.ne.u32 p, %r783, 0;
    vote.ballot.sync.b32 %r783, p, 0xffffffff;
    @!p not.b32 %r783, %r783;
}

	// end inline asm
	and.b32  	%r799, %r783, %r798;
	mov.b32 	%r788, 64;
	// begin inline asm
	{
    .reg .pred p;
    and.b32 %r786, %r790, %r788;    setp.ne.u32 p, %r786, 0;
    vote.ballot.sync.b32 %r786, p, 0xffffffff;
    @!p not.b32 %r786, %r786;
}

	// end inline asm
	and.b32  	%r800, %r786, %r799;
	mov.b32 	%r791, 128;
	// begin inline asm
	{
    .reg .pred p;
    and.b32 %r789, %r790, %r791;    setp.ne.u32 p, %r789, 0;
    vote.ballot.sync.b32 %r789, p, 0xffffffff;
    @!p not.b32 %r789, %r789;
}

	// end inline asm
	and.b32  	%r801, %r789, %r800;
	clz.b32 	%r802, %r801;
	sub.s32 	%r188, 31, %r802;
	and.b32  	%r803, %r689, %r801;
	popc.b32 	%r189, %r803;
	setp.ne.s32 	%p78, %r330, %r188;
	mov.b32 	%r1972, 0;
	@%p78 bra 	$L__BB5_125;
	shl.b32 	%r804, %r790, 2;
	add.s32 	%r805, %r173, %r804;
	atom.shared.add.u32 	%r1972, [%r805], %r189;
$L__BB5_125:
	shfl.sync.idx.b32	%r831|%p79, %r1972, %r188, 31, -1;
	add.s32 	%r192, %r189, %r831;
	shr.u32 	%r832, %r1953, %r328;
	and.b32  	%r828, %r832, %r86;
	mov.b32 	%r808, 1;
	// begin inline asm
	{
    .reg .pred p;
    and.b32 %r806, %r828, %r808;    setp.ne.u32 p, %r806, 0;
    vote.ballot.sync.b32 %r806, p, 0xffffffff;
    @!p not.b32 %r806, %r806;
}

	// end inline asm
	mov.b32 	%r811, 2;
	// begin inline asm
	{
    .reg .pred p;
    and.b32 %r809, %r828, %r811;    setp.ne.u32 p, %r809, 0;
    vote.ballot.sync.b32 %r809, p, 0xffffffff;
    @!p not.b32 %r809, %r809;
}

	// end inline asm
	and.b32  	%r833, %r809, %r806;
	mov.b32 	%r814, 4;
	// begin inline asm
	{
    .reg .pred p;
    and.b32 %r812, %r828, %r814;    setp.ne.u32 p, %r812, 0;
    vote.ballot.sync.b32 %r812, p, 0xffffffff;
    @!p not.b32 %r812, %r812;
}

	// end inline asm
	and.b32  	%r834, %r812, %r833;
	mov.b32 	%r817, 8;
	// begin inline asm
	{
    .reg .pred p;
    and.b32 %r815, %r828, %r817;    setp.ne.u32 p, %r815, 0;
    vote.ballot.sync.b32 %r815, p, 0xffffffff;
    @!p not.b32 %r815, %r815;
}

	// end inline asm
	and.b32  	%r835, %r815, %r834;
	mov.b32 	%r820, 16;
	// begin inline asm
	{
    .reg .pred p;
    and.b32 %r818, %r828, %r820;    setp.ne.u32 p, %r818, 0;
    vote.ballot.sync.b32 %r818, p, 0xffffffff;
    @!p not.b32 %r818, %r818;
}

	// end inline asm
	and.b32  	%r836, %r818, %r835;
	mov.b32 	%r823, 32;
	// begin inline asm
	{
    .reg .pred p;
    and.b32 %r821, %r828, %r823;    setp.ne.u32 p, %r821, 0;
    vote.ballot.sync.b32 %r821, p, 0xffffffff;
    @!p not.b32 %r821, %r821;
}

	// end inline asm
	and.b32  	%r837, %r821, %r836;
	mov.b32 	%r826, 64;
	// begin inline asm
	{
    .reg .pred p;
    and.b32 %r824, %r828, %r826;    setp.ne.u32 p, %r824, 0;
    vote.ballot.sync.b32 %r824, p, 0xffffffff;
    @!p not.b32 %r824, %r824;
}

	// end inline asm
	and.b32  	%r838, %r824, %r837;
	mov.b32 	%r829, 128;
	// begin inline asm
	{
    .reg .pred p;
    and.b32 %r827, %r828, %r829;    setp.ne.u32 p, %r827, 0;
    vote.ballot.sync.b32 %r827, p, 0xffffffff;
    @!p not.b32 %r827, %r827;
}

	// end inline asm
	and.b32  	%r839, %r827, %r838;
	clz.b32 	%r840, %r839;
	sub.s32 	%r194, 31, %r840;
	and.b32  	%r841, %r689, %r839;
	popc.b32 	%r195, %r841;
	setp.ne.s32 	%p80, %r330, %r194;
	mov.b32 	%r1973, 0;
	@%p80 bra 	$L__BB5_127;
	shl.b32 	%r842, %r828, 2;
	add.s32 	%r843, %r173, %r842;
	atom.shared.add.u32 	%r1973, [%r843], %r195;
$L__BB5_127:
	shfl.sync.idx.b32	%r869|%p81, %r1973, %r194, 31, -1;
	add.s32 	%r198, %r195, %r869;
	shr.u32 	%r870, %r1954, %r328;
	and.b32  	%r866, %r870, %r86;
	mov.b32 	%r846, 1;
	// begin inline asm
	{
    .reg .pred p;
    and.b32 %r844, %r866, %r846;    setp.ne.u32 p, %r844, 0;
    vote.ballot.sync.b32 %r844, p, 0xffffffff;
    @!p not.b32 %r844, %r844;
}

	// end inline asm
	mov.b32 	%r849, 2;
	// begin inline asm
	{
    .reg .pred p;
    and.b32 %r847, %r866, %r849;    setp.ne.u32 p, %r847, 0;
    vote.ballot.sync.b32 %r847, p, 0xffffffff;
    @!p not.b32 %r847, %r847;
}

	// end inline asm
	and.b32  	%r871, %r847, %r844;
	mov.b32 	%r852, 4;
	// begin inline asm
	{
    .reg .pred p;
    and.b32 %r850, %r866, %r852;    setp.ne.u32 p, %r850, 0;
    vote.ballot.sync.b32 %r850, p, 0xffffffff;
    @!p not.b32 %r850, %r850;
}

	// end inline asm
	and.b32  	%r872, %r850, %r871;
	mov.b32 	%r855, 8;
	// begin inline asm
	{
    .reg .pred p;
    and.b32 %r853, %r866, %r855;    setp.ne.u32 p, %r853, 0;
    vote.ballot.sync.b32 %r853, p, 0xffffffff;
    @!p not.b32 %r853, %r853;
}

	// end inline asm
	and.b32  	%r873, %r853, %r872;
	mov.b32 	%r858, 16;
	// begin inline asm
	{
    .reg .pred p;
    and.b32 %r856, %r866, %r858;    setp.ne.u32 p, %r856, 0;
    vote.ballot.sync.b32 %r856, p, 0xffffffff;
    @!p not.b32 %r856, %r856;
}

	// end inline asm
	and.b32  	%r874, %r856, %r873;
	mov.b32 	%r861, 32;
	// begin inline asm
	{
    .reg .pred p;
    and.b32 %r859, %r866, %r861;    setp.ne.u32 p, %r859, 0;
    vote.ballot.sync.b32 %r859, p, 0xffffffff;
    @!p not.b32 %r859, %r859;
}

	// end inline asm
	and.b32  	%r875, %r859, %r874;
	mov.b32 	%r864, 64;
	// begin inline asm
	{
    .reg .pred p;
    and.b32 %r862, %r866, %r864;    setp.ne.u32 p, %r862, 0;
    vote.ballot.sync.b32 %r862, p, 0xffffffff;
    @!p not.b32 %r862, %r862;
}

	// end inline asm
	and.b32  	%r876, %r862, %r875;
	mov.b32 	%r867, 128;
	// begin inline asm
	{
    .reg .pred p;
    and.b32 %r865, %r866, %r867;    setp.ne.u32 p, %r865, 0;
    vote.ballot.sync.b32 %r865, p, 0xffffffff;
    @!p not.b32 %r865, %r865;
}

	// end inline asm
	and.b32  	%r877, %r865, %r876;
	clz.b32 	%r878, %r877;
	sub.s32 	%r200, 31, %r878;
	and.b32  	%r879, %r689, %r877;
	popc.b32 	%r201, %r879;
	setp.ne.s32 	%p82, %r330, %r200;
	mov.b32 	%r1974, 0;
	@%p82 bra 	$L__BB5_129;
	shl.b32 	%r880, %r866, 2;
	add.s32 	%r881, %r173, %r880;
	atom.shared.add.u32 	%r1974, [%r881], %r201;
$L__BB5_129:
	shfl.sync.idx.b32	%r907|%p83, %r1974, %r200, 31, -1;
	add.s32 	%r204, %r201, %r907;
	shr.u32 	%r908, %r1955, %r328;
	and.b32  	%r904, %r908, %r86;
	mov.b32 	%r884, 1;
	// begin inline asm
	{
    .reg .pred p;
    and.b32 %r882, %r904, %r884;    setp.ne.u32 p, %r882, 0;
    vote.ballot.sync.b32 %r882, p, 0xffffffff;
    @!p not.b32 %r882, %r882;
}

	// end inline asm
	mov.b32 	%r887, 2;
	// begin inline asm
	{
    .reg .pred p;
    and.b32 %r885, %r904, %r887;    setp.ne.u32 p, %r885, 0;
    vote.ballot.sync.b32 %r885, p, 0xffffffff;
    @!p not.b32 %r885, %r885;
}

	// end inline asm
	and.b32  	%r909, %r885, %r882;
	mov.b32 	%r890, 4;
	// begin inline asm
	{
    .reg .pred p;
    and.b32 %r888, %r904, %r890;    setp.ne.u32 p, %r888, 0;
    vote.ballot.sync.b32 %r888, p, 0xffffffff;
    @!p not.b32 %r888, %r888;
}

	// end inline asm
	and.b32  	%r910, %r888, %r909;
	mov.b32 	%r893, 8;
	// begin inline asm
	{
    .reg .pred p;
    and.b32 %r891, %r904, %r893;    setp.ne.u32 p, %r891, 0;
    vote.ballot.sync.b32 %r891, p, 0xffffffff;
    @!p not.b32 %r891, %r891;
}

	// end inline asm
	and.b32  	%r911, %r891, %r910;
	mov.b32 	%r896, 16;
	// begin inline asm
	{
    .reg .pred p;
    and.b32 %r894, %r904, %r896;    setp.ne.u32 p, %r894, 0;
    vote.ballot.sync.b32 %r894, p, 0xffffffff;
    @!p not.b32 %r894, %r894;
}

	// end inline asm
	and.b32  	%r912, %r894, %r911;
	mov.b32 	%r899, 32;
	// begin inline asm
	{
    .reg .pred p;
    and.b32 %r897, %r904, %r899;    setp.ne.u32 p, %r897, 0;
    vote.ballot.sync.b32 %r897, p, 0xffffffff;
    @!p not.b32 %r897, %r897;
}

	// end inline asm
	and.b32  	%r913, %r897, %r912;
	mov.b32 	%r902, 64;
	// begin inline asm
	{
    .reg .pred p;
    and.b32 %r900, %r904, %r902;    setp.ne.u32 p, %r900, 0;
    vote.ballot.sync.b32 %r900, p, 0xffffffff;
    @!p not.b32 %r900, %r900;
}

	// end inline asm
	and.b32  	%r914, %r900, %r913;
	mov.b32 	%r905, 128;
	// begin inline asm
	{
    .reg .pred p;
    and.b32 %r903, %r904, %r905;    setp.ne.u32 p, %r903, 0;
    vote.ballot.sync.b32 %r903, p, 0xffffffff;
    @!p not.b32 %r903, %r903;
}

	// end inline asm
	and.b32  	%r915, %r903, %r914;
	clz.b32 	%r916, %r915;
	sub.s32 	%r206, 31, %r916;
	and.b32  	%r917, %r689, %r915;
	popc.b32 	%r207, %r917;
	setp.ne.s32 	%p84, %r330, %r206;
	mov.b32 	%r1975, 0;
	@%p84 bra 	$L__BB5_131;
	shl.b32 	%r918, %r904, 2;
	add.s32 	%r919, %r173, %r918;
	atom.shared.add.u32 	%r1975, [%r919], %r207;
$L__BB5_131:
	shfl.sync.idx.b32	%r945|%p85, %r1975, %r206, 31, -1;
	add.s32 	%r210, %r207, %r945;
	shr.u32 	%r946, %r1956, %r328;
	and.b32  	%r942, %r946, %r86;
	mov.b32 	%r922, 1;
	// begin inline asm
	{
    .reg .pred p;
    and.b32 %r920, %r942, %r922;    setp.ne.u32 p, %r920, 0;
    vote.ballot.sync.b32 %r920, p, 0xffffffff;
    @!p not.b32 %r920, %r920;
}

	// end inline asm
	mov.b32 	%r925, 2;
	// begin inline asm
	{
    .reg .pred p;
    and.b32 %r923, %r942, %r925;    setp.ne.u32 p, %r923, 0;
    vote.ballot.sync.b32 %r923, p, 0xffffffff;
    @!p not.b32 %r923, %r923;
}

	// end inline asm
	and.b32  	%r947, %r923, %r920;
	mov.b32 	%r928, 4;
	// begin inline asm
	{
    .reg .pred p;
    and.b32 %r926, %r942, %r928;    setp.ne.u32 p, %r926, 0;
    vote.ballot.sync.b32 %r926, p, 0xffffffff;
    @!p not.b32 %r926, %r926;
}

	// end inline asm
	and.b32  	%r948, %r926, %r947;
	mov.b32 	%r931, 8;
	// begin inline asm
	{
    .reg .pred p;
    and.b32 %r929, %r942, %r931;    setp.ne.u32 p, %r929, 0;
    vote.ballot.sync.b32 %r929, p, 0xffffffff;
    @!p not.b32 %r929, %r929;
}

	// end inline asm
	and.b32  	%r949, %r929, %r948;
	mov.b32 	%r934, 16;
	// begin inline asm
	{
    .reg .pred p;
    and.b32 %r932, %r942, %r934;    setp.ne.u32 p, %r932, 0;
    vote.ballot.sync.b32 %r932, p, 0xffffffff;
    @!p not.b32 %r932, %r932;
}

	// end inline asm
	and.b32  	%r950, %r932, %r949;
	mov.b32 	%r937, 32;
	// begin inline asm
	{
    .reg .pred p;
    and.b32 %r935, %r942, %r937;    setp.ne.u32 p, %r935, 0;
    vote.ballot.sync.b32 %r935, p, 0xffffffff;
    @!p not.b32 %r935, %r935;
}

	// end inline asm
	and.b32  	%r951, %r935, %r950;
	mov.b32 	%r940, 64;
	// begin inline asm
	{
    .reg .pred p;
    and.b32 %r938, %r942, %r940;    setp.ne.u32 p, %r938, 0;
    vote.ballot.sync.b32 %r938, p, 0xffffffff;
    @!p not.b32 %r938, %r938;
}

	// end inline asm
	and.b32  	%r952, %r938, %r951;
	mov.b32 	%r943, 128;
	// begin inline asm
	{
    .reg .pred p;
    and.b32 %r941, %r942, %r943;    setp.ne.u32 p, %r941, 0;
    vote.ballot.sync.b32 %r941, p, 0xffffffff;
    @!p not.b32 %r941, %r941;
}

	// end inline asm
	and.b32  	%r953, %r941, %r952;
	clz.b32 	%r954, %r953;
	sub.s32 	%r212, 31, %r954;
	and.b32  	%r955, %r689, %r953;
	popc.b32 	%r213, %r955;
	setp.ne.s32 	%p86, %r330, %r212;
	mov.b32 	%r1976, 0;
	@%p86 bra 	$L__BB5_133;
	shl.b32 	%r956, %r942, 2;
	add.s32 	%r957, %r173, %r956;
	atom.shared.add.u32 	%r1976, [%r957], %r213;
$L__BB5_133:
	shfl.sync.idx.b32	%r983|%p87, %r1976, %r212, 31, -1;
	add.s32 	%r216, %r213, %r983;
	shr.u32 	%r984, %r1957, %r328;
	and.b32  	%r980, %r984, %r86;
	mov.b32 	%r960, 1;
	// begin inline asm
	{
    .reg .pred p;
    and.b32 %r958, %r980, %r960;    setp.ne.u32 p, %r958, 0;
    vote.ballot.sync.b32 %r958, p, 0xffffffff;
    @!p not.b32 %r958, %r958;
}

	// end inline asm
	mov.b32 	%r963, 2;
	// begin inline asm
	{
    .reg .pred p;
    and.b32 %r961, %r980, %r963;    setp.ne.u32 p, %r961, 0;
    vote.ballot.sync.b32 %r961, p, 0xffffffff;
    @!p not.b32 %r961, %r961;
}

	// end inline asm
	and.b32  	%r985, %r961, %r958;
	mov.b32 	%r966, 4;
	// begin inline asm
	{
    .reg .pred p;
    and.b32 %r964, %r980, %r966;    setp.ne.u32 p, %r964, 0;
    vote.ballot.sync.b32 %r964, p, 0xffffffff;
    @!p not.b32 %r964, %r964;
}

	// end inline asm
	and.b32  	%r986, %r964, %r985;
	mov.b32 	%r969, 8;
	// begin inline asm
	{
    .reg .pred p;
    and.b32 %r967, %r980, %r969;    setp.ne.u32 p, %r967, 0;
    vote.ballot.sync.b32 %r967, p, 0xffffffff;
    @!p not.b32 %r967, %r967;
}

	// end inline asm
	and.b32  	%r987, %r967, %r986;
	mov.b32 	%r972, 16;
	// begin inline asm
	{
    .reg .pred p;
    and.b32 %r970, %r980, %r972;    setp.ne.u32 p, %r970, 0;
    vote.ballot.sync.b32 %r970, p, 0xffffffff;
    @!p not.b32 %r970, %r970;
}

	// end inline asm
	and.b32  	%r988, %r970, %r987;
	mov.b32 	%r975, 32;
	// begin inline asm
	{
    .reg .pred p;
    and.b32 %r973, %r980, %r975;    setp.ne.u32 p, %r973, 0;
    vote.ballot.sync.b32 %r973, p, 0xffffffff;
    @!p not.b32 %r973, %r973;
}

	// end inline asm
	and.b32  	%r989, %r973, %r988;
	mov.b32 	%r978, 64;
	// begin inline asm
	{
    .reg .pred p;
    and.b32 %r976, %r980, %r978;    setp.ne.u32 p, %r976, 0;
    vote.ballot.sync.b32 %r976, p, 0xffffffff;
    @!p not.b32 %r976, %r976;
}

	// end inline asm
	and.b32  	%r990, %r976, %r989;
	mov.b32 	%r981, 128;
	// begin inline asm
	{
    .reg .pred p;
    and.b32 %r979, %r980, %r981;    setp.ne.u32 p, %r979, 0;
    vote.ballot.sync.b32 %r979, p, 0xffffffff;
    @!p not.b32 %r979, %r979;
}

	// end inline asm
	and.b32  	%r991, %r979, %r990;
	clz.b32 	%r992, %r991;
	sub.s32 	%r218, 31, %r992;
	and.b32  	%r993, %r689, %r991;
	popc.b32 	%r219, %r993;
	setp.ne.s32 	%p88, %r330, %r218;
	mov.b32 	%r1977, 0;
	@%p88 bra 	$L__BB5_135;
	shl.b32 	%r994, %r980, 2;
	add.s32 	%r995, %r173, %r994;
	atom.shared.add.u32 	%r1977, [%r995], %r219;
$L__BB5_135:
	shfl.sync.idx.b32	%r1021|%p89, %r1977, %r218, 31, -1;
	add.s32 	%r222, %r219, %r1021;
	shr.u32 	%r1022, %r1958, %r328;
	and.b32  	%r1018, %r1022, %r86;
	mov.b32 	%r998, 1;
	// begin inline asm
	{
    .reg .pred p;
    and.b32 %r996, %r1018, %r998;    setp.ne.u32 p, %r996, 0;
    vote.ballot.sync.b32 %r996, p, 0xffffffff;
    @!p not.b32 %r996, %r996;
}

	// end inline asm
	mov.b32 	%r1001, 2;
	// begin inline asm
	{
    .reg .pred p;
    and.b32 %r999, %r1018, %r1001;    setp.ne.u32 p, %r999, 0;
    vote.ballot.sync.b32 %r999, p, 0xffffffff;
    @!p not.b32 %r999, %r999;
}

	// end inline asm
	and.b32  	%r1023, %r999, %r996;
	mov.b32 	%r1004, 4;
	// begin inline asm
	{
    .reg .pred p;
    and.b32 %r1002, %r1018, %r1004;    setp.ne.u32 p, %r1002, 0;
    vote.ballot.sync.b32 %r1002, p, 0xffffffff;
    @!p not.b32 %r1002, %r1002;
}

	// end inline asm
	and.b32  	%r1024, %r1002, %r1023;
	mov.b32 	%r1007, 8;
	// begin inline asm
	{
    .reg .pred p;
    and.b32 %r1005, %r1018, %r1007;    setp.ne.u32 p, %r1005, 0;
    vote.ballot.sync.b32 %r1005, p, 0xffffffff;
    @!p not.b32 %r1005, %r1005;
}

	// end inline asm
	and.b32  	%r1025, %r1005, %r1024;
	mov.b32 	%r1010, 16;
	// begin inline asm
	{
    .reg .pred p;
    and.b32 %r1008, %r1018, %r1010;    setp.ne.u32 p, %r1008, 0;
    vote.ballot.sync.b32 %r1008, p, 0xffffffff;
    @!p not.b32 %r1008, %r1008;
}

	// end inline asm
	and.b32  	%r1026, %r1008, %r1025;
	mov.b32 	%r1013, 32;
	// begin inline asm
	{
    .reg .pred p;
    and.b32 %r1011, %r1018, %r1013;    setp.ne.u32 p, %r1011, 0;
    vote.ballot.sync.b32 %r1011, p, 0xffffffff;
    @!p not.b32 %r1011, %r1011;
}

	// end inline asm
	and.b32  	%r1027, %r1011, %r1026;
	mov.b32 	%r1016, 64;
	// begin inline asm
	{
    .reg .pred p;
    and.b32 %r1014, %r1018, %r1016;    setp.ne.u32 p, %r1014, 0;
    vote.ballot.sync.b32 %r1014, p, 0xffffffff;
    @!p not.b32 %r1014, %r1014;
}

	// end inline asm
	and.b32  	%r1028, %r1014, %r1027;
	mov.b32 	%r1019, 128;
	// begin inline asm
	{
    .reg .pred p;
    and.b32 %r1017, %r1018, %r1019;    setp.ne.u32 p, %r1017, 0;
    vote.ballot.sync.b32 %r1017, p, 0xffffffff;
    @!p not.b32 %r1017, %r1017;
}

	// end inline asm
	and.b32  	%r1029, %r1017, %r1028;
	clz.b32 	%r1030, %r1029;
	sub.s32 	%r224, 31, %r1030;
	and.b32  	%r1031, %r689, %r1029;
	popc.b32 	%r225, %r1031;
	setp.ne.s32 	%p90, %r330, %r224;
	mov.b32 	%r1978, 0;
	@%p90 bra 	$L__BB5_137;
	shl.b32 	%r1032, %r1018, 2;
	add.s32 	%r1033, %r173, %r1032;
	atom.shared.add.u32 	%r1978, [%r1033], %r225;
$L__BB5_137:
	shfl.sync.idx.b32	%r1059|%p91, %r1978, %r224, 31, -1;
	add.s32 	%r228, %r225, %r1059;
	shr.u32 	%r1060, %r1959, %r328;
	and.b32  	%r1056, %r1060, %r86;
	mov.b32 	%r1036, 1;
	// begin inline asm
	{
    .reg .pred p;
    and.b32 %r1034, %r1056, %r1036;    setp.ne.u32 p, %r1034, 0;
    vote.ballot.sync.b32 %r1034, p, 0xffffffff;
    @!p not.b32 %r1034, %r1034;
}

	// end inline asm
	mov.b32 	%r1039, 2;
	// begin inline asm
	{
    .reg .pred p;
    and.b32 %r1037, %r1056, %r1039;    setp.ne.u32 p, %r1037, 0;
    vote.ballot.sync.b32 %r1037, p, 0xffffffff;
    @!p not.b32 %r1037, %r1037;
}

	// end inline asm
	and.b32  	%r1061, %r1037, %r1034;
	mov.b32 	%r1042, 4;
	// begin inline asm
	{
    .reg .pred p;
    and.b32 %r1040, %r1056, %r1042;    setp.ne.u32 p, %r1040, 0;
    vote.ballot.sync.b32 %r1040, p, 0xffffffff;
    @!p not.b32 %r1040, %r1040;
}

	// end inline asm
	and.b32  	%r1062, %r1040, %r1061;
	mov.b32 	%r1045, 8;
	// begin inline asm
	{
    .reg .pred p;
    and.b32 %r1043, %r1056, %r1045;    setp.ne.u32 p, %r1043, 0;
    vote.ballot.sync.b32 %r1043, p, 0xffffffff;
    @!p not.b32 %r1043, %r1043;
}

	// end inline asm
	and.b32  	%r1063, %r1043, %r1062;
	mov.b32 	%r1048, 16;
	// begin inline asm
	{
    .reg .pred p;
    and.b32 %r1046, %r1056, %r1048;    setp.ne.u32 p, %r1046, 0;
    vote.ballot.sync.b32 %r1046, p, 0xffffffff;
    @!p not.b32 %r1046, %r1046;
}

	// end inline asm
	and.b32  	%r1064, %r1046, %r1063;
	mov.b32 	%r1051, 32;
	// begin inline asm
	{
    .reg .pred p;
    and.b32 %r1049, %r1056, %r1051;    setp.ne.u32 p, %r1049, 0;
    vote.ballot.sync.b32 %r1049, p, 0xffffffff;
    @!p not.b32 %r1049, %r1049;
}

	// end inline asm
	and.b32  	%r1065, %r1049, %r1064;
	mov.b32 	%r1054, 64;
	// begin inline asm
	{
    .reg .pred p;
    and.b32 %r1052, %r1056, %r1054;    setp.ne.u32 p, %r1052, 0;
    vote.ballot.sync.b32 %r1052, p, 0xffffffff;
    @!p not.b32 %r1052, %r1052;
}

	// end inline asm
	and.b32  	%r1066, %r1052, %r1065;
	mov.b32 	%r1057, 128;
	// begin inline asm
	{
    .reg .pred p;
    and.b32 %r1055, %r1056, %r1057;    setp.ne.u32 p, %r1055, 0;
    vote.ballot.sync.b32 %r1055, p, 0xffffffff;
    @!p not.b32 %r1055, %r1055;
}

	// end inline asm
	and.b32  	%r1067, %r1055, %r1066;
	clz.b32 	%r1068, %r1067;
	sub.s32 	%r230, 31, %r1068;
	and.b32  	%r1069, %r689, %r1067;
	popc.b32 	%r231, %r1069;
	setp.ne.s32 	%p92, %r330, %r230;
	mov.b32 	%r1979, 0;
	@%p92 bra 	$L__BB5_139;
	shl.b32 	%r1070, %r1056, 2;
	add.s32 	%r1071, %r173, %r1070;
	atom.shared.add.u32 	%r1979, [%r1071], %r231;
$L__BB5_139:
	shfl.sync.idx.b32	%r1097|%p93, %r1979, %r230, 31, -1;
	add.s32 	%r234, %r231, %r1097;
	shr.u32 	%r1098, %r1960, %r328;
	and.b32  	%r1094, %r1098, %r86;
	mov.b32 	%r1074, 1;
	// begin inline asm
	{
    .reg .pred p;
    and.b32 %r1072, %r1094, %r1074;    setp.ne.u32 p, %r1072, 0;
    vote.ballot.sync.b32 %r1072, p, 0xffffffff;
    @!p not.b32 %r1072, %r1072;
}

	// end inline asm
	mov.b32 	%r1077, 2;
	// begin inline asm
	{
    .reg .pred p;
    and.b32 %r1075, %r1094, %r1077;    setp.ne.u32 p, %r1075, 0;
    vote.ballot.sync.b32 %r1075, p, 0xffffffff;
    @!p not.b32 %r1075, %r1075;
}

	// end inline asm
	and.b32  	%r1099, %r1075, %r1072;
	mov.b32 	%r1080, 4;
	// begin inline asm
	{
    .reg .pred p;
    and.b32 %r1078, %r1094, %r1080;    setp.ne.u32 p, %r1078, 0;
    vote.ballot.sync.b32 %r1078, p, 0xffffffff;
    @!p not.b32 %r1078, %r1078;
}

	// end inline asm
	and.b32  	%r1100, %r1078, %r1099;
	mov.b32 	%r1083, 8;
	// begin inline asm
	{
    .reg .pred p;
    and.b32 %r1081, %r1094, %r1083;    setp.ne.u32 p, %r1081, 0;
    vote.ballot.sync.b32 %r1081, p, 0xffffffff;
    @!p not.b32 %r1081, %r1081;
}

	// end inline asm
	and.b32  	%r1101, %r1081, %r1100;
	mov.b32 	%r1086, 16;
	// begin inline asm
	{
    .reg .pred p;
    and.b32 %r1084, %r1094, %r1086;    setp.ne.u32 p, %r1084, 0;
    vote.ballot.sync.b32 %r1084, p, 0xffffffff;
    @!p not.b32 %r1084, %r1084;
}

	// end inline asm
	and.b32  	%r1102, %r1084, %r1101;
	mov.b32 	%r1089, 32;
	// begin inline asm
	{
    .reg .pred p;
    and.b32 %r1087, %r1094, %r1089;    setp.ne.u32 p, %r1087, 0;
    vote.ballot.sync.b32 %r1087, p, 0xffffffff;
    @!p not.b32 %r1087, %r1087;
}

	// end inline asm
	and.b32  	%r1103, %r1087, %r1102;
	mov.b32 	%r1092, 64;
	// begin inline asm
	{
    .reg .pred p;
    and.b32 %r1090, %r1094, %r1092;    setp.ne.u32 p, %r1090, 0;
    vote.ballot.sync.b32 %r1090, p, 0xffffffff;
    @!p not.b32 %r1090, %r1090;
}

	// end inline asm
	and.b32  	%r1104, %r1090, %r1103;
	mov.b32 	%r1095, 128;
	// begin inline asm
	{
    .reg .pred p;
    and.b32 %r1093, %r1094, %r1095;    setp.ne.u32 p, %r1093, 0;
    vote.ballot.sync.b32 %r1093, p, 0xffffffff;
    @!p not.b32 %r1093, %r1093;
}

	// end inline asm
	and.b32  	%r1105, %r1093, %r1104;
	clz.b32 	%r1106, %r1105;
	sub.s32 	%r236, 31, %r1106;
	and.b32  	%r1107, %r689, %r1105;
	popc.b32 	%r237, %r1107;
	setp.ne.s32 	%p94, %r330, %r236;
	mov.b32 	%r1980, 0;
	@%p94 bra 	$L__BB5_141;
	shl.b32 	%r1108, %r1094, 2;
	add.s32 	%r1109, %r173, %r1108;
	atom.shared.add.u32 	%r1980, [%r1109], %r237;
$L__BB5_141:
	shfl.sync.idx.b32	%r1135|%p95, %r1980, %r236, 31, -1;
	add.s32 	%r240, %r237, %r1135;
	shr.u32 	%r1136, %r1961, %r328;
	and.b32  	%r1132, %r1136, %r86;
	mov.b32 	%r1112, 1;
	// begin inline asm
	{
    .reg .pred p;
    and.b32 %r1110, %r1132, %r1112;    setp.ne.u32 p, %r1110, 0;
    vote.ballot.sync.b32 %r1110, p, 0xffffffff;
    @!p not.b32 %r1110, %r1110;
}

	// end inline asm
	mov.b32 	%r1115, 2;
	// begin inline asm
	{
    .reg .pred p;
    and.b32 %r1113, %r1132, %r1115;    setp.ne.u32 p, %r1113, 0;
    vote.ballot.sync.b32 %r1113, p, 0xffffffff;
    @!p not.b32 %r1113, %r1113;
}

	// end inline asm
	and.b32  	%r1137, %r1113, %r1110;
	mov.b32 	%r1118, 4;
	// begin inline asm
	{
    .reg .pred p;
    and.b32 %r1116, %r1132, %r1118;    setp.ne.u32 p, %r1116, 0;
    vote.ballot.sync.b32 %r1116, p, 0xffffffff;
    @!p not.b32 %r1116, %r1116;
}

	// end inline asm
	and.b32  	%r1138, %r1116, %r1137;
	mov.b32 	%r1121, 8;
	// begin inline asm
	{
    .reg .pred p;
    and.b32 %r1119, %r1132, %r1121;    setp.ne.u32 p, %r1119, 0;
    vote.ballot.sync.b32 %r1119, p, 0xffffffff;
    @!p not.b32 %r1119, %r1119;
}

	// end inline asm
	and.b32  	%r1139, %r1119, %r1138;
	mov.b32 	%r1124, 16;
	// begin inline asm
	{
    .reg .pred p;
    and.b32 %r1122, %r1132, %r1124;    setp.ne.u32 p, %r1122, 0;
    vote.ballot.sync.b32 %r1122, p, 0xffffffff;
    @!p not.b32 %r1122, %r1122;
}

	// end inline asm
	and.b32  	%r1140, %r1122, %r1139;
	mov.b32 	%r1127, 32;
	// begin inline asm
	{
    .reg .pred p;
    and.b32 %r1125, %r1132, %r1127;    setp.ne.u32 p, %r1125, 0;
    vote.ballot.sync.b32 %r1125, p, 0xffffffff;
    @!p not.b32 %r1125, %r1125;
}

	// end inline asm
	and.b32  	%r1141, %r1125, %r1140;
	mov.b32 	%r1130, 64;
	// begin inline asm
	{
    .reg .pred p;
    and.b32 %r1128, %r1132, %r1130;    setp.ne.u32 p, %r1128, 0;
    vote.ballot.sync.b32 %r1128, p, 0xffffffff;
    @!p not.b32 %r1128, %r1128;
}

	// end inline asm
	and.b32  	%r1142, %r1128, %r1141;
	mov.b32 	%r1133, 128;
	// begin inline asm
	{
    .reg .pred p;
    and.b32 %r1131, %r1132, %r1133;    setp.ne.u32 p, %r1131, 0;
    vote.ballot.sync.b32 %r1131, p, 0xffffffff;
    @!p not.b32 %r1131, %r1131;
}

	// end inline asm
	and.b32  	%r1143, %r1131, %r1142;
	clz.b32 	%r1144, %r1143;
	sub.s32 	%r242, 31, %r1144;
	and.b32  	%r1145, %r689, %r1143;
	popc.b32 	%r243, %r1145;
	setp.ne.s32 	%p96, %r330, %r242;
	mov.b32 	%r1981, 0;
	@%p96 bra 	$L__BB5_143;
	shl.b32 	%r1146, %r1132, 2;
	add.s32 	%r1147, %r173, %r1146;
	atom.shared.add.u32 	%r1981, [%r1147], %r243;
$L__BB5_143:
	shfl.sync.idx.b32	%r1173|%p97, %r1981, %r242, 31, -1;
	add.s32 	%r246, %r243, %r1173;
	shr.u32 	%r1174, %r1962, %r328;
	and.b32  	%r1170, %r1174, %r86;
	mov.b32 	%r1150, 1;
	// begin inline asm
	{
    .reg .pred p;
    and.b32 %r1148, %r1170, %r1150;    setp.ne.u32 p, %r1148, 0;
    vote.ballot.sync.b32 %r1148, p, 0xffffffff;
    @!p not.b32 %r1148, %r1148;
}

	// end inline asm
	mov.b32 	%r1153, 2;
	// begin inline asm
	{
    .reg .pred p;
    and.b32 %r1151, %r1170, %r1153;    setp.ne.u32 p, %r1151, 0;
    vote.ballot.sync.b32 %r1151, p, 0xffffffff;
    @!p not.b32 %r1151, %r1151;
}

	// end inline asm
	and.b32  	%r1175, %r1151, %r1148;
	mov.b32 	%r1156, 4;
	// begin inline asm
	{
    .reg .pred p;
    and.b32 %r1154, %r1170, %r1156;    setp.ne.u32 p, %r1154, 0;
    vote.ballot.sync.b32 %r1154, p, 0xffffffff;
    @!p not.b32 %r1154, %r1154;
}

	// end inline asm
	and.b32  	%r1176, %r1154, %r1175;
	mov.b32 	%r1159, 8;
	// begin inline asm
	{
    .reg .pred p;
    and.b32 %r1157, %r1170, %r1159;    setp.ne.u32 p, %r1157, 0;
    vote.ballot.sync.b32 %r1157, p, 0xffffffff;
    @!p not.b32 %r1157, %r1157;
}

	// end inline asm
	and.b32  	%r1177, %r1157, %r1176;
	mov.b32 	%r1162, 16;
	// begin inline asm
	{
    .reg .pred p;
    and.b32 %r1160, %r1170, %r1162;    setp.ne.u32 p, %r1160, 0;
    vote.ballot.sync.b32 %r1160, p, 0xffffffff;
    @!p not.b32 %r1160, %r1160;
}

	// end inline asm
	and.b32  	%r1178, %r1160, %r1177;
	mov.b32 	%r1165, 32;
	// begin inline asm
	{
    .reg .pred p;
    and.b32 %r1163, %r1170, %r1165;    setp.ne.u32 p, %r1163, 0;
    vote.ballot.sync.b32 %r1163, p, 0xffffffff;
    @!p not.b32 %r1163, %r1163;
}

	// end inline asm
	and.b32  	%r1179, %r1163, %r1178;
	mov.b32 	%r1168, 64;
	// begin inline asm
	{
    .reg .pred p;
    and.b32 %r1166, %r1170, %r1168;    setp.ne.u32 p, %r1166, 0;
    vote.ballot.sync.b32 %r1166, p, 0xffffffff;
    @!p not.b32 %r1166, %r1166;
}

	// end inline asm
	and.b32  	%r1180, %r1166, %r1179;
	mov.b32 	%r1171, 128;
	// begin inline asm
	{
    .reg .pred p;
    and.b32 %r1169, %r1170, %r1171;    setp.ne.u32 p, %r1169, 0;
    vote.ballot.sync.b32 %r1169, p, 0xffffffff;
    @!p not.b32 %r1169, %r1169;
}

	// end inline asm
	and.b32  	%r1181, %r1169, %r1180;
	clz.b32 	%r1182, %r1181;
	sub.s32 	%r248, 31, %r1182;
	and.b32  	%r1183, %r689, %r1181;
	popc.b32 	%r249, %r1183;
	setp.ne.s32 	%p98, %r330, %r248;
	mov.b32 	%r1982, 0;
	@%p98 bra 	$L__BB5_145;
	shl.b32 	%r1184, %r1170, 2;
	add.s32 	%r1185, %r173, %r1184;
	atom.shared.add.u32 	%r1982, [%r1185], %r249;
$L__BB5_145:
	shfl.sync.idx.b32	%r1211|%p99, %r1982, %r248, 31, -1;
	add.s32 	%r252, %r249, %r1211;
	shr.u32 	%r1212, %r1963, %r328;
	and.b32  	%r1208, %r1212, %r86;
	mov.b32 	%r1188, 1;
	// begin inline asm
	{
    .reg .pred p;
    and.b32 %r1186, %r1208, %r1188;    setp.ne.u32 p, %r1186, 0;
    vote.ballot.sync.b32 %r1186, p, 0xffffffff;
    @!p not.b32 %r1186, %r1186;
}

	// end inline asm
	mov.b32 	%r1191, 2;
	// begin inline asm
	{
    .reg .pred p;
    and.b32 %r1189, %r1208, %r1191;    setp.ne.u32 p, %r1189, 0;
    vote.ballot.sync.b32 %r1189, p, 0xffffffff;
    @!p not.b32 %r1189, %r1189;
}

	// end inline asm
	and.b32  	%r1213, %r1189, %r1186;
	mov.b32 	%r1194, 4;
	// begin inline asm
	{
    .reg .pred p;
    and.b32 %r1192, %r1208, %r1194;    setp.ne.u32 p, %r1192, 0;
    vote.ballot.sync.b32 %r1192, p, 0xffffffff;
    @!p not.b32 %r1192, %r1192;
}

	// end inline asm
	and.b32  	%r1214, %r1192, %r1213;
	mov.b32 	%r1197, 8;
	// begin inline asm
	{
    .reg .pred p;
    and.b32 %r1195, %r1208, %r1197;    setp.ne.u32 p, %r1195, 0;
    vote.ballot.sync.b32 %r1195, p, 0xffffffff;
    @!p not.b32 %r1195, %r1195;
}

	// end inline asm
	and.b32  	%r1215, %r1195, %r1214;
	mov.b32 	%r1200, 16;
	// begin inline asm
	{
    .reg .pred p;
    and.b32 %r1198, %r1208, %r1200;    setp.ne.u32 p, %r1198, 0;
    vote.ballot.sync.b32 %r1198, p, 0xffffffff;
    @!p not.b32 %r1198, %r1198;
}

	// end inline asm
	and.b32  	%r1216, %r1198, %r1215;
	mov.b32 	%r1203, 32;
	// begin inline asm
	{
    .reg .pred p;
    and.b32 %r1201, %r1208, %r1203;    setp.ne.u32 p, %r1201, 0;
    vote.ballot.sync.b32 %r1201, p, 0xffffffff;
    @!p not.b32 %r1201, %r1201;
}

	// end inline asm
	and.b32  	%r1217, %r1201, %r1216;
	mov.b32 	%r1206, 64;
	// begin inline asm
	{
    .reg .pred p;
    and.b32 %r1204, %r1208, %r1206;    setp.ne.u32 p, %r1204, 0;
    vote.ballot.sync.b32 %r1204, p, 0xffffffff;
    @!p not.b32 %r1204, %r1204;
}

	// end inline asm
	and.b32  	%r1218, %r1204, %r1217;
	mov.b32 	%r1209, 128;
	// begin inline asm
	{
    .reg .pred p;
    and.b32 %r1207, %r1208, %r1209;    setp.ne.u32 p, %r1207, 0;
    vote.ballot.sync.b32 %r1207, p, 0xffffffff;
    @!p not.b32 %r1207, %r1207;
}

	// end inline asm
	and.b32  	%r1219, %r1207, %r1218;
	clz.b32 	%r1220, %r1219;
	sub.s32 	%r254, 31, %r1220;
	and.b32  	%r1221, %r689, %r1219;
	popc.b32 	%r255, %r1221;
	setp.ne.s32 	%p100, %r330, %r254;
	mov.b32 	%r1983, 0;
	@%p100 bra 	$L__BB5_147;
	shl.b32 	%r1222, %r1208, 2;
	add.s32 	%r1223, %r173, %r1222;
	atom.shared.add.u32 	%r1983, [%r1223], %r255;
$L__BB5_147:
	shfl.sync.idx.b32	%r1249|%p101, %r1983, %r254, 31, -1;
	add.s32 	%r258, %r255, %r1249;
	shr.u32 	%r1250, %r1964, %r328;
	and.b32  	%r1246, %r1250, %r86;
	mov.b32 	%r1226, 1;
	// begin inline asm
	{
    .reg .pred p;
    and.b32 %r1224, %r1246, %r1226;    setp.ne.u32 p, %r1224, 0;
    vote.ballot.sync.b32 %r1224, p, 0xffffffff;
    @!p not.b32 %r1224, %r1224;
}

	// end inline asm
	mov.b32 	%r1229, 2;
	// begin inline asm
	{
    .reg .pred p;
    and.b32 %r1227, %r1246, %r1229;    setp.ne.u32 p, %r1227, 0;
    vote.ballot.sync.b32 %r1227, p, 0xffffffff;
    @!p not.b32 %r1227, %r1227;
}

	// end inline asm
	and.b32  	%r1251, %r1227, %r1224;
	mov.b32 	%r1232, 4;
	// begin inline asm
	{
    .reg .pred p;
    and.b32 %r1230, %r1246, %r1232;    setp.ne.u32 p, %r1230, 0;
    vote.ballot.sync.b32 %r1230, p, 0xffffffff;
    @!p not.b32 %r1230, %r1230;
}

	// end inline asm
	and.b32  	%r1252, %r1230, %r1251;
	mov.b32 	%r1235, 8;
	// begin inline asm
	{
    .reg .pred p;
    and.b32 %r1233, %r1246, %r1235;    setp.ne.u32 p, %r1233, 0;
    vote.ballot.sync.b32 %r1233, p, 0xffffffff;
    @!p not.b32 %r1233, %r1233;
}

	// end inline asm
	and.b32  	%r1253, %r1233, %r1252;
	mov.b32 	%r1238, 16;
	// begin inline asm
	{
    .reg .pred p;
    and.b32 %r1236, %r1246, %r1238;    setp.ne.u32 p, %r1236, 0;
    vote.ballot.sync.b32 %r1236, p, 0xffffffff;
    @!p not.b32 %r1236, %r1236;
}

	// end inline asm
	and.b32  	%r1254, %r1236, %r1253;
	mov.b32 	%r1241, 32;
	// begin inline asm
	{
    .reg .pred p;
    and.b32 %r1239, %r1246, %r1241;    setp.ne.u32 p, %r1239, 0;
    vote.ballot.sync.b32 %r1239, p, 0xffffffff;
    @!p not.b32 %r1239, %r1239;
}

	// end inline asm
	and.b32  	%r1255, %r1239, %r1254;
	mov.b32 	%r1244, 64;
	// begin inline asm
	{
    .reg .pred p;
    and.b32 %r1242, %r1246, %r1244;    setp.ne.u32 p, %r1242, 0;
    vote.ballot.sync.b32 %r1242, p, 0xffffffff;
    @!p not.b32 %r1242, %r1242;
}

	// end inline asm
	and.b32  	%r1256, %r1242, %r1255;
	mov.b32 	%r1247, 128;
	// begin inline asm
	{
    .reg .pred p;
    and.b32 %r1245, %r1246, %r1247;    setp.ne.u32 p, %r1245, 0;
    vote.ballot.sync.b32 %r1245, p, 0xffffffff;
    @!p not.b32 %r1245, %r1245;
}

	// end inline asm
	and.b32  	%r1257, %r1245, %r1256;
	clz.b32 	%r1258, %r1257;
	sub.s32 	%r260, 31, %r1258;
	and.b32  	%r1259, %r689, %r1257;
	popc.b32 	%r261, %r1259;
	setp.ne.s32 	%p102, %r330, %r260;
	mov.b32 	%r1984, 0;
	@%p102 bra 	$L__BB5_149;
	shl.b32 	%r1260, %r1246, 2;
	add.s32 	%r1261, %r173, %r1260;
	atom.shared.add.u32 	%r1984, [%r1261], %r261;
$L__BB5_149:
	shfl.sync.idx.b32	%r1287|%p103, %r1984, %r260, 31, -1;
	add.s32 	%r264, %r261, %r1287;
	shr.u32 	%r1288, %r1965, %r328;
	and.b32  	%r1284, %r1288, %r86;
	mov.b32 	%r1264, 1;
	// begin inline asm
	{
    .reg .pred p;
    and.b32 %r1262, %r1284, %r1264;    setp.ne.u32 p, %r1262, 0;
    vote.ballot.sync.b32 %r1262, p, 0xffffffff;
    @!p not.b32 %r1262, %r1262;
}

	// end inline asm
	mov.b32 	%r1267, 2;
	// begin inline asm
	{
    .reg .pred p;
    and.b32 %r1265, %r1284, %r1267;    setp.ne.u32 p, %r1265, 0;
    vote.ballot.sync.b32 %r1265, p, 0xffffffff;
    @!p not.b32 %r1265, %r1265;
}

	// end inline asm
	and.b32  	%r1289, %r1265, %r1262;
	mov.b32 	%r1270, 4;
	// begin inline asm
	{
    .reg .pred p;
    and.b32 %r1268, %r1284, %r1270;    setp.ne.u32 p, %r1268, 0;
    vote.ballot.sync.b32 %r1268, p, 0xffffffff;
    @!p not.b32 %r1268, %r1268;
}

	// end inline asm
	and.b32  	%r1290, %r1268, %r1289;
	mov.b32 	%r1273, 8;
	// begin inline asm
	{
    .reg .pred p;
    and.b32 %r1271, %r1284, %r1273;    setp.ne.u32 p, %r1271, 0;
    vote.ballot.sync.b32 %r1271, p, 0xffffffff;
    @!p not.b32 %r1271, %r1271;
}

	// end inline asm
	and.b32  	%r1291, %r1271, %r1290;
	mov.b32 	%r1276, 16;
	// begin inline asm
	{
    .reg .pred p;
    and.b32 %r1274, %r1284, %r1276;    setp.ne.u32 p, %r1274, 0;
    vote.ballot.sync.b32 %r1274, p, 0xffffffff;
    @!p not.b32 %r1274, %r1274;
}

	// end inline asm
	and.b32  	%r1292, %r1274, %r1291;
	mov.b32 	%r1279, 32;
	// begin inline asm
	{
    .reg .pred p;
    and.b32 %r1277, %r1284, %r1279;    setp.ne.u32 p, %r1277, 0;
    vote.ballot.sync.b32 %r1277, p, 0xffffffff;
    @!p not.b32 %r1277, %r1277;
}

	// end inline asm
	and.b32  	%r1293, %r1277, %r1292;
	mov.b32 	%r1282, 64;
	// begin inline asm
	{
    .reg .pred p;
    and.b32 %r1280, %r1284, %r1282;    setp.ne.u32 p, %r1280, 0;
    vote.ballot.sync.b32 %r1280, p, 0xffffffff;
    @!p not.b32 %r1280, %r1280;
}

	// end inline asm
	and.b32  	%r1294, %r1280, %r1293;
	mov.b32 	%r1285, 128;
	// begin inline asm
	{
    .reg .pred p;
    and.b32 %r1283, %r1284, %r1285;    setp.ne.u32 p, %r1283, 0;
    vote.ballot.sync.b32 %r1283, p, 0xffffffff;
    @!p not.b32 %r1283, %r1283;
}

	// end inline asm
	and.b32  	%r1295, %r1283, %r1294;
	clz.b32 	%r1296, %r1295;
	sub.s32 	%r266, 31, %r1296;
	and.b32  	%r1297, %r689, %r1295;
	popc.b32 	%r267, %r1297;
	setp.ne.s32 	%p104, %r330, %r266;
	mov.b32 	%r1985, 0;
	@%p104 bra 	$L__BB5_151;
	shl.b32 	%r1302, %r1284, 2;
	add.s32 	%r1303, %r173, %r1302;
	atom.shared.add.u32 	%r1985, [%r1303], %r267;
$L__BB5_151:
	shfl.sync.idx.b32	%r1329|%p105, %r1985, %r266, 31, -1;
	add.s32 	%r270, %r267, %r1329;
	shr.u32 	%r1330, %r1966, %r328;
	and.b32  	%r1326, %r1330, %r86;
	mov.b32 	%r1306, 1;
	// begin inline asm
	{
    .reg .pred p;
    and.b32 %r1304, %r1326, %r1306;    setp.ne.u32 p, %r1304, 0;
    vote.ballot.sync.b32 %r1304, p, 0xffffffff;
    @!p not.b32 %r1304, %r1304;
}

	// end inline asm
	mov.b32 	%r1309, 2;
	// begin inline asm
	{
    .reg .pred p;
    and.b32 %r1307, %r1326, %r1309;    setp.ne.u32 p, %r1307, 0;
    vote.ballot.sync.b32 %r1307, p, 0xffffffff;
    @!p not.b32 %r1307, %r1307;
}

	// end inline asm
	and.b32  	%r1331, %r1307, %r1304;
	mov.b32 	%r1312, 4;
	// begin inline asm
	{
    .reg .pred p;
    and.b32 %r1310, %r1326, %r1312;    setp.ne.u32 p, %r1310, 0;
    vote.ballot.sync.b32 %r1310, p, 0xffffffff;
    @!p not.b32 %r1310, %r1310;
}

	// end inline asm
	and.b32  	%r1332, %r1310, %r1331;
	mov.b32 	%r1315, 8;
	// begin inline asm
	{
    .reg .pred p;
    and.b32 %r1313, %r1326, %r1315;    setp.ne.u32 p, %r1313, 0;
    vote.ballot.sync.b32 %r1313, p, 0xffffffff;
    @!p not.b32 %r1313, %r1313;
}

	// end inline asm
	and.b32  	%r1333, %r1313, %r1332;
	mov.b32 	%r1318, 16;
	// begin inline asm
	{
    .reg .pred p;
    and.b32 %r1316, %r1326, %r1318;    setp.ne.u32 p, %r1316, 0;
    vote.ballot.sync.b32 %r1316, p, 0xffffffff;
    @!p not.b32 %r1316, %r1316;
}

	// end inline asm
	and.b32  	%r1334, %r1316, %r1333;
	mov.b32 	%r1321, 32;
	// begin inline asm
	{
    .reg .pred p;
    and.b32 %r1319, %r1326, %r1321;    setp.ne.u32 p, %r1319, 0;
    vote.ballot.sync.b32 %r1319, p, 0xffffffff;
    @!p not.b32 %r1319, %r1319;
}

	// end inline asm
	and.b32  	%r1335, %r1319, %r1334;
	mov.b32 	%r1324, 64;
	// begin inline asm
	{
    .reg .pred p;
    and.b32 %r1322, %r1326, %r1324;    setp.ne.u32 p, %r1322, 0;
    vote.ballot.sync.b32 %r1322, p, 0xffffffff;
    @!p not.b32 %r1322, %r1322;
}

	// end inline asm
	and.b32  	%r1336, %r1322, %r1335;
	mov.b32 	%r1327, 128;
	// begin inline asm
	{
    .reg .pred p;
    and.b32 %r1325, %r1326, %r1327;    setp.ne.u32 p, %r1325, 0;
    vote.ballot.sync.b32 %r1325, p, 0xffffffff;
    @!p not.b32 %r1325, %r1325;
}

	// end inline asm
	and.b32  	%r1337, %r1325, %r1336;
	clz.b32 	%r1338, %r1337;
	sub.s32 	%r272, 31, %r1338;
	and.b32  	%r1339, %r689, %r1337;
	popc.b32 	%r273, %r1339;
	setp.ne.s32 	%p106, %r330, %r272;
	mov.b32 	%r1986, 0;
	@%p106 bra 	$L__BB5_153;
	shl.b32 	%r1344, %r1326, 2;
	add.s32 	%r1345, %r173, %r1344;
	atom.shared.add.u32 	%r1986, [%r1345], %r273;
$L__BB5_153:
	shfl.sync.idx.b32	%r1371|%p107, %r1986, %r272, 31, -1;
	add.s32 	%r276, %r273, %r1371;
	shr.u32 	%r1372, %r1967, %r328;
	and.b32  	%r1368, %r1372, %r86;
	mov.b32 	%r1348, 1;
	// begin inline asm
	{
    .reg .pred p;
    and.b32 %r1346, %r1368, %r1348;    setp.ne.u32 p, %r1346, 0;
    vote.ballot.sync.b32 %r1346, p, 0xffffffff;
    @!p not.b32 %r1346, %r1346;
}

	// end inline asm
	mov.b32 	%r1351, 2;
	// begin inline asm
	{
    .reg .pred p;
    and.b32 %r1349, %r1368, %r1351;    setp.ne.u32 p, %r1349, 0;
    vote.ballot.sync.b32 %r1349, p, 0xffffffff;
    @!p not.b32 %r1349, %r1349;
}

	// end inline asm
	and.b32  	%r1373, %r1349, %r1346;
	mov.b32 	%r1354, 4;
	// begin inline asm
	{
    .reg .pred p;
    and.b32 %r1352, %r1368, %r1354;    setp.ne.u32 p, %r1352, 0;
    vote.ballot.sync.b32 %r1352, p, 0xffffffff;
    @!p not.b32 %r1352, %r1352;
}

	// end inline asm
	and.b32  	%r1374, %r1352, %r1373;
	mov.b32 	%r1357, 8;
	// begin inline asm
	{
    .reg .pred p;
    and.b32 %r1355, %r1368, %r1357;    setp.ne.u32 p, %r1355, 0;
    vote.ballot.sync.b32 %r1355, p, 0xffffffff;
    @!p not.b32 %r1355, %r1355;
}

	// end inline asm
	and.b32  	%r1375, %r1355, %r1374;
	mov.b32 	%r1360, 16;
	// begin inline asm
	{
    .reg .pred p;
    and.b32 %r1358, %r1368, %r1360;    setp.ne.u32 p, %r1358, 0;
    vote.ballot.sync.b32 %r1358, p, 0xffffffff;
    @!p not.b32 %r1358, %r1358;
}

	// end inline asm
	and.b32  	%r1376, %r1358, %r1375;
	mov.b32 	%r1363, 32;
	// begin inline asm
	{
    .reg .pred p;
    and.b32 %r1361, %r1368, %r1363;    setp.ne.u32 p, %r1361, 0;
    vote.ballot.sync.b32 %r1361, p, 0xffffffff;
    @!p not.b32 %r1361, %r1361;
}

	// end inline asm
	and.b32  	%r1377, %r1361, %r1376;
	mov.b32 	%r1366, 64;
	// begin inline asm
	{
    .reg .pred p;
    and.b32 %r1364, %r1368, %r1366;    setp.ne.u32 p, %r1364, 0;
    vote.ballot.sync.b32 %r1364, p, 0xffffffff;
    @!p not.b32 %r1364, %r1364;
}

	// end inline asm
	and.b32  	%r1378, %r1364, %r1377;
	mov.b32 	%r1369, 128;
	// begin inline asm
	{
    .reg .pred p;
    and.b32 %r1367, %r1368, %r1369;    setp.ne.u32 p, %r1367, 0;
    vote.ballot.sync.b32 %r1367, p, 0xffffffff;
    @!p not.b32 %r1367, %r1367;
}

	// end inline asm
	and.b32  	%r1379, %r1367, %r1378;
	clz.b32 	%r1380, %r1379;
	sub.s32 	%r278, 31, %r1380;
	and.b32  	%r1381, %r689, %r1379;
	popc.b32 	%r279, %r1381;
	setp.ne.s32 	%p108, %r330, %r278;
	mov.b32 	%r1987, 0;
	@%p108 bra 	$L__BB5_155;
	shl.b32 	%r1386, %r1368, 2;
	add.s32 	%r1387, %r173, %r1386;
	atom.shared.add.u32 	%r1987, [%r1387], %r279;
$L__BB5_155:
	shfl.sync.idx.b32	%r1413|%p109, %r1987, %r278, 31, -1;
	add.s32 	%r282, %r279, %r1413;
	shr.u32 	%r1414, %r1968, %r328;
	and.b32  	%r1410, %r1414, %r86;
	mov.b32 	%r1390, 1;
	// begin inline asm
	{
    .reg .pred p;
    and.b32 %r1388, %r1410, %r1390;    setp.ne.u32 p, %r1388, 0;
    vote.ballot.sync.b32 %r1388, p, 0xffffffff;
    @!p not.b32 %r1388, %r1388;
}

	// end inline asm
	mov.b32 	%r1393, 2;
	// begin inline asm
	{
    .reg .pred p;
    and.b32 %r1391, %r1410, %r1393;    setp.ne.u32 p, %r1391, 0;
    vote.ballot.sync.b32 %r1391, p, 0xffffffff;
    @!p not.b32 %r1391, %r1391;
}

	// end inline asm
	and.b32  	%r1415, %r1391, %r1388;
	mov.b32 	%r1396, 4;
	// begin inline asm
	{
    .reg .pred p;
    and.b32 %r1394, %r1410, %r1396;    setp.ne.u32 p, %r1394, 0;
    vote.ballot.sync.b32 %r1394, p, 0xffffffff;
    @!p not.b32 %r1394, %r1394;
}

	// end inline asm
	and.b32  	%r1416, %r1394, %r1415;
	mov.b32 	%r1399, 8;
	// begin inline asm
	{
    .reg .pred p;
    and.b32 %r1397, %r1410, %r1399;    setp.ne.u32 p, %r1397, 0;
    vote.ballot.sync.b32 %r1397, p, 0xffffffff;
    @!p not.b32 %r1397, %r1397;
}

	// end inline asm
	and.b32  	%r1417, %r1397, %r1416;
	mov.b32 	%r1402, 16;
	// begin inline asm
	{
    .reg .pred p;
    and.b32 %r1400, %r1410, %r1402;    setp.ne.u32 p, %r1400, 0;
    vote.ballot.sync.b32 %r1400, p, 0xffffffff;
    @!p not.b32 %r1400, %r1400;
}

	// end inline asm
	and.b32  	%r1418, %r1400, %r1417;
	mov.b32 	%r1405, 32;
	// begin inline asm
	{
    .reg .pred p;
    and.b32 %r1403, %r1410, %r1405;    setp.ne.u32 p, %r1403, 0;
    vote.ballot.sync.b32 %r1403, p, 0xffffffff;
    @!p not.b32 %r1403, %r1403;
}

	// end inline asm
	and.b32  	%r1419, %r1403, %r1418;
	mov.b32 	%r1408, 64;
	// begin inline asm
	{
    .reg .pred p;
    and.b32 %r1406, %r1410, %r1408;    setp.ne.u32 p, %r1406, 0;
    vote.ballot.sync.b32 %r1406, p, 0xffffffff;
    @!p not.b32 %r1406, %r1406;
}

	// end inline asm
	and.b32  	%r1420, %r1406, %r1419;
	mov.b32 	%r1411, 128;
	// begin inline asm
	{
    .reg .pred p;
    and.b32 %r1409, %r1410, %r1411;    setp.ne.u32 p, %r1409, 0;
    vote.ballot.sync.b32 %r1409, p, 0xffffffff;
    @!p not.b32 %r1409, %r1409;
}

	// end inline asm
	and.b32  	%r1421, %r1409, %r1420;
	clz.b32 	%r1422, %r1421;
	sub.s32 	%r284, 31, %r1422;
	and.b32  	%r1423, %r689, %r1421;
	popc.b32 	%r285, %r1423;
	setp.ne.s32 	%p110, %r330, %r284;
	mov.b32 	%r1988, 0;
	@%p110 bra 	$L__BB5_157;
	shl.b32 	%r1424, %r1, 5;
	and.b32  	%r1425, %r1424, 31744;
	add.s32 	%r1427, %r597, %r1425;
	shl.b32 	%r1428, %r1410, 2;
	add.s32 	%r1429, %r1427, %r1428;
	atom.shared.add.u32 	%r1988, [%r1429], %r285;
$L__BB5_157:
	shfl.sync.idx.b32	%r1455|%p111, %r1988, %r284, 31, -1;
	add.s32 	%r288, %r285, %r1455;
	shr.u32 	%r1456, %r1969, %r328;
	and.b32  	%r1452, %r1456, %r86;
	mov.b32 	%r1432, 1;
	// begin inline asm
	{
    .reg .pred p;
    and.b32 %r1430, %r1452, %r1432;    setp.ne.u32 p, %r1430, 0;
    vote.ballot.sync.b32 %r1430, p, 0xffffffff;
    @!p not.b32 %r1430, %r1430;
}

	// end inline asm
	mov.b32 	%r1435, 2;
	// begin inline asm
	{
    .reg .pred p;
    and.b32 %r1433, %r1452, %r1435;    setp.ne.u32 p, %r1433, 0;
    vote.ballot.sync.b32 %r1433, p, 0xffffffff;
    @!p not.b32 %r1433, %r1433;
}

	// end inline asm
	and.b32  	%r1457, %r1433, %r1430;
	mov.b32 	%r1438, 4;
	// begin inline asm
	{
    .reg .pred p;
    and.b32 %r1436, %r1452, %r1438;    setp.ne.u32 p, %r1436, 0;
    vote.ballot.sync.b32 %r1436, p, 0xffffffff;
    @!p not.b32 %r1436, %r1436;
}

	// end inline asm
	and.b32  	%r1458, %r1436, %r1457;
	mov.b32 	%r1441, 8;
	// begin inline asm
	{
    .reg .pred p;
    and.b32 %r1439, %r1452, %r1441;    setp.ne.u32 p, %r1439, 0;
    vote.ballot.sync.b32 %r1439, p, 0xffffffff;
    @!p not.b32 %r1439, %r1439;
}

	// end inline asm
	and.b32  	%r1459, %r1439, %r1458;
	mov.b32 	%r1444, 16;
	// begin inline asm
	{
    .reg .pred p;
    and.b32 %r1442, %r1452, %r1444;    setp.ne.u32 p, %r1442, 0;
    vote.ballot.sync.b32 %r1442, p, 0xffffffff;
    @!p not.b32 %r1442, %r1442;
}

	// end inline asm
	and.b32  	%r1460, %r1442, %r1459;
	mov.b32 	%r1447, 32;
	// begin inline asm
	{
    .reg .pred p;
    and.b32 %r1445, %r1452, %r1447;    setp.ne.u32 p, %r1445, 0;
    vote.ballot.sync.b32 %r1445, p, 0xffffffff;
    @!p not.b32 %r1445, %r1445;
}

	// end inline asm
	and.b32  	%r1461, %r1445, %r1460;
	mov.b32 	%r1450, 64;
	// begin inline asm
	{
    .reg .pred p;
    and.b32 %r1448, %r1452, %r1450;    setp.ne.u32 p, %r1448, 0;
    vote.ballot.sync.b32 %r1448, p, 0xffffffff;
    @!p not.b32 %r1448, %r1448;
}

	// end inline asm
	and.b32  	%r1462, %r1448, %r1461;
	mov.b32 	%r1453, 128;
	// begin inline asm
	{
    .reg .pred p;
    and.b32 %r1451, %r1452, %r1453;    setp.ne.u32 p, %r1451, 0;
    vote.ballot.sync.b32 %r1451, p, 0xffffffff;
    @!p not.b32 %r1451, %r1451;
}

	// end inline asm
	and.b32  	%r1463, %r1451, %r1462;
	clz.b32 	%r1464, %r1463;
	sub.s32 	%r290, 31, %r1464;
	and.b32  	%r1465, %r689, %r1463;
	popc.b32 	%r291, %r1465;
	setp.ne.s32 	%p112, %r330, %r290;
	mov.b32 	%r1989, 0;
	@%p112 bra 	$L__BB5_159;
	shl.b32 	%r1466, %r1, 5;
	and.b32  	%r1467, %r1466, 31744;
	add.s32 	%r1469, %r597, %r1467;
	shl.b32 	%r1470, %r1452, 2;
	add.s32 	%r1471, %r1469, %r1470;
	atom.shared.add.u32 	%r1989, [%r1471], %r291;
$L__BB5_159:
	setp.gt.u32 	%p113, %r1, 255;
	shfl.sync.idx.b32	%r1472|%p114, %r1989, %r290, 31, -1;
	add.s32 	%r1473, %r291, %r1472;
	bar.sync 	0;
	shl.b32 	%r1474, %r180, 2;
	add.s32 	%r1476, %r597, %r1474;
	st.shared.u32 	[%r1476+-4], %r1950;
	shl.b32 	%r1477, %r186, 2;
	add.s32 	%r1478, %r597, %r1477;
	st.shared.u32 	[%r1478+-4], %r1951;
	shl.b32 	%r1479, %r192, 2;
	add.s32 	%r1480, %r597, %r1479;
	st.shared.u32 	[%r1480+-4], %r1952;
	shl.b32 	%r1481, %r198, 2;
	add.s32 	%r1482, %r597, %r1481;
	st.shared.u32 	[%r1482+-4], %r1953;
	shl.b32 	%r1483, %r204, 2;
	add.s32 	%r1484, %r597, %r1483;
	st.shared.u32 	[%r1484+-4], %r1954;
	shl.b32 	%r1485, %r210, 2;
	add.s32 	%r1486, %r597, %r1485;
	st.shared.u32 	[%r1486+-4], %r1955;
	shl.b32 	%r1487, %r216, 2;
	add.s32 	%r1488, %r597, %r1487;
	st.shared.u32 	[%r1488+-4], %r1956;
	shl.b32 	%r1489, %r222, 2;
	add.s32 	%r1490, %r597, %r1489;
	st.shared.u32 	[%r1490+-4], %r1957;
	shl.b32 	%r1491, %r228, 2;
	add.s32 	%r1492, %r597, %r1491;
	st.shared.u32 	[%r1492+-4], %r1958;
	shl.b32 	%r1493, %r234, 2;
	add.s32 	%r1494, %r597, %r1493;
	st.shared.u32 	[%r1494+-4], %r1959;
	shl.b32 	%r1495, %r240, 2;
	add.s32 	%r1496, %r597, %r1495;
	st.shared.u32 	[%r1496+-4], %r1960;
	shl.b32 	%r1497, %r246, 2;
	add.s32 	%r1498, %r597, %r1497;
	st.shared.u32 	[%r1498+-4], %r1961;
	shl.b32 	%r1499, %r252, 2;
	add.s32 	%r1500, %r597, %r1499;
	st.shared.u32 	[%r1500+-4], %r1962;
	shl.b32 	%r1501, %r258, 2;
	add.s32 	%r1502, %r597, %r1501;
	st.shared.u32 	[%r1502+-4], %r1963;
	shl.b32 	%r1503, %r264, 2;
	add.s32 	%r1504, %r597, %r1503;
	st.shared.u32 	[%r1504+-4], %r1964;
	shl.b32 	%r1505, %r270, 2;
	add.s32 	%r1506, %r597, %r1505;
	st.shared.u32 	[%r1506+-4], %r1965;
	shl.b32 	%r1507, %r276, 2;
	add.s32 	%r1508, %r597, %r1507;
	st.shared.u32 	[%r1508+-4], %r1966;
	shl.b32 	%r1509, %r282, 2;
	add.s32 	%r1510, %r597, %r1509;
	st.shared.u32 	[%r1510+-4], %r1967;
	shl.b32 	%r1511, %r288, 2;
	add.s32 	%r1512, %r597, %r1511;
	st.shared.u32 	[%r1512+-4], %r1968;
	shl.b32 	%r1513, %r1473, 2;
	add.s32 	%r1514, %r597, %r1513;
	st.shared.u32 	[%r1514+-4], %r1969;
	@%p113 bra 	$L__BB5_167;
	ld.param.u64 	%rd139, [_ZN3cub18CUB_300001_SM_10006detail10radix_sort29DeviceRadixSortOnesweepKernelINS1_5radix10policy_hubIiNS0_8NullTypeEjE10Policy1000ELNS0_9SortOrderE0EiS6_jiiNS1_21identity_decomposer_tEEEvPT5_SC_PT3_PKSD_PT1_PKSH_PT2_PKSL_T4_iiT6__param_3];
	cvta.to.global.u64 	%rd40, %rd139;
	mul.wide.u32 	%rd41, %r1, 4;
	add.s64 	%rd42, %rd40, %rd41;
	ld.global.u32 	%r1515, [%rd42];
	sub.s32 	%r1993, %r1515, %r172;
	st.shared.u32 	[%r114+30720], %r1993;
	setp.lt.s32 	%p115, %r3, 1;
	mov.u32 	%r1994, %r1944;
	@%p115 bra 	$L__BB5_166;
	mov.b32 	%r1991, -1;
	mov.u32 	%r1990, %r3;
	mov.u32 	%r1994, %r1944;
$L__BB5_162:
	ld.param.u64 	%rd132, [_ZN3cub18CUB_300001_SM_10006detail10radix_sort29DeviceRadixSortOnesweepKernelINS1_5radix10policy_hubIiNS0_8NullTypeEjE10Policy1000ELNS0_9SortOrderE0EiS6_jiiNS1_21identity_decomposer_tEEEvPT5_SC_PT3_PKSD_PT1_PKSH_PT2_PKSL_T4_iiT6__param_0];
	add.s32 	%r298, %r1990, -1;
	shl.b32 	%r1517, %r298, 8;
	add.s32 	%r1518, %r1517, %r1;
	cvta.to.global.u64 	%rd43, %rd132;
	mul.wide.s32 	%rd44, %r1518, 4;
	add.s64 	%rd11, %rd43, %rd44;
$L__BB5_163:
	membar.cta;
	ld.volatile.global.u32 	%r299, [%rd11];
	setp.eq.s32 	%p116, %r299, 0;
	@%p116 bra 	$L__BB5_163;
	and.b32  	%r1519, %r299, 1073741823;
	add.s32 	%r1994, %r1519, %r1994;
	setp.gt.s32 	%p117, %r299, -1;
	vote.sync.ballot.b32 	%r1991, %p117, %r1991;
	setp.gt.u32 	%p119, %r1990, 1;
	and.pred  	%p120, %p117, %p119;
	mov.u32 	%r1990, %r298;
	@%p120 bra 	$L__BB5_162;
	ld.shared.u32 	%r1993, [%r114+30720];
$L__BB5_166:
	ld.param.u64 	%rd133, [_ZN3cub18CUB_300001_SM_10006detail10radix_sort29DeviceRadixSortOnesweepKernelINS1_5radix10policy_hubIiNS0_8NullTypeEjE10Policy1000ELNS0_9SortOrderE0EiS6_jiiNS1_21identity_decomposer_tEEEvPT5_SC_PT3_PKSD_PT1_PKSH_PT2_PKSL_T4_iiT6__param_0];
	or.b32  	%r1520, %r1994, -2147483648;
	cvta.to.global.u64 	%rd45, %rd133;
	shl.b32 	%r1521, %r3, 8;
	add.s32 	%r1522, %r1521, %r1;
	mul.wide.s32 	%rd46, %r1522, 4;
	add.s64 	%rd47, %rd45, %rd46;
	st.volatile.global.u32 	[%rd47], %r1520;
	sub.s32 	%r1523, %r1994, %r1944;
	add.s32 	%r1524, %r1523, %r1993;
	st.shared.u32 	[%r114+30720], %r1524;
$L__BB5_167:
	ld.param.u32 	%r1893, [_ZN3cub18CUB_300001_SM_10006detail10radix_sort29DeviceRadixSortOnesweepKernelINS1_5radix10policy_hubIiNS0_8NullTypeEjE10Policy1000ELNS0_9SortOrderE0EiS6_jiiNS1_21identity_decomposer_tEEEvPT5_SC_PT3_PKSD_PT1_PKSH_PT2_PKSL_T4_iiT6__param_8];
	ld.param.u64 	%rd136, [_ZN3cub18CUB_300001_SM_10006detail10radix_sort29DeviceRadixSortOnesweepKernelINS1_5radix10policy_hubIiNS0_8NullTypeEjE10Policy1000ELNS0_9SortOrderE0EiS6_jiiNS1_21identity_decomposer_tEEEvPT5_SC_PT3_PKSD_PT1_PKSH_PT2_PKSL_T4_iiT6__param_2];
	setp.gt.u32 	%p121, %r1, 255;
	mad.lo.s32 	%r305, %r3, 7680, 7680;
	setp.lt.s32 	%p122, %r305, %r1893;
	setp.eq.s64 	%p123, %rd136, 0;
	or.pred  	%p124, %p123, %p122;
	or.pred  	%p125, %p121, %p124;
	@%p125 bra 	$L__BB5_169;
	ld.param.u64 	%rd137, [_ZN3cub18CUB_300001_SM_10006detail10radix_sort29DeviceRadixSortOnesweepKernelINS1_5radix10policy_hubIiNS0_8NullTypeEjE10Policy1000ELNS0_9SortOrderE0EiS6_jiiNS1_21identity_decomposer_tEEEvPT5_SC_PT3_PKSD_PT1_PKSH_PT2_PKSL_T4_iiT6__param_2];
	ld.shared.u32 	%r1525, [%r114+30720];
	add.s32 	%r1526, %r172, %r1944;
	add.s32 	%r1527, %r1526, %r1525;
	cvta.to.global.u64 	%rd48, %rd137;
	mul.wide.u32 	%rd49, %r1, 4;
	add.s64 	%rd50, %rd48, %rd49;
	st.global.u32 	[%rd50], %r1527;
$L__BB5_169:
	ld.param.u32 	%r1894, [_ZN3cub18CUB_300001_SM_10006detail10radix_sort29DeviceRadixSortOnesweepKernelINS1_5radix10policy_hubIiNS0_8NullTypeEjE10Policy1000ELNS0_9SortOrderE0EiS6_jiiNS1_21identity_decomposer_tEEEvPT5_SC_PT3_PKSD_PT1_PKSH_PT2_PKSL_T4_iiT6__param_8];
	setp.gt.s32 	%p126, %r305, %r1894;
	bar.sync 	0;
	@%p126 bra 	$L__BB5_171;
	ld.shared.u32 	%r1528, [%r114];
	shr.u32 	%r1529, %r1528, %r328;
	and.b32  	%r1530, %r1529, %r86;
	shl.b32 	%r1531, %r1530, 2;
	add.s32 	%r1533, %r597, 30720;
	add.s32 	%r1534, %r1533, %r1531;
	ld.shared.u32 	%r1535, [%r1534];
	add.s32 	%r1536, %r1535, %r1;
	xor.b32  	%r1537, %r1528, -2147483648;
	mul.wide.u32 	%rd51, %r1536, 4;
	add.s64 	%rd52, %rd1, %rd51;
	st.global.u32 	[%rd52], %r1537;
	bar.warp.sync 	-1;
	ld.shared.u32 	%r1538, [%r114+1536];
	shr.u32 	%r1539, %r1538, %r328;
	and.b32  	%r1540, %r1539, %r86;
	shl.b32 	%r1541, %r1540, 2;
	add.s32 	%r1542, %r1533, %r1541;
	ld.shared.u32 	%r1543, [%r1542];
	add.s32 	%r1544, %r1, %r1543;
	add.s32 	%r1545, %r1544, 384;
	xor.b32  	%r1546, %r1538, -2147483648;
	mul.wide.u32 	%rd53, %r1545, 4;
	add.s64 	%rd54, %rd1, %rd53;
	st.global.u32 	[%rd54], %r1546;
	bar.warp.sync 	-1;
	ld.shared.u32 	%r1547, [%r114+3072];
	shr.u32 	%r1548, %r1547, %r328;
	and.b32  	%r1549, %r1548, %r86;
	shl.b32 	%r1550, %r1549, 2;
	add.s32 	%r1551, %r1533, %r1550;
	ld.shared.u32 	%r1552, [%r1551];
	add.s32 	%r1553, %r1, %r1552;
	add.s32 	%r1554, %r1553, 768;
	xor.b32  	%r1555, %r1547, -2147483648;
	mul.wide.u32 	%rd55, %r1554, 4;
	add.s64 	%rd56, %rd1, %rd55;
	st.global.u32 	[%rd56], %r1555;
	bar.warp.sync 	-1;
	ld.shared.u32 	%r1556, [%r114+4608];
	shr.u32 	%r1557, %r1556, %r328;
	and.b32  	%r1558, %r1557, %r86;
	shl.b32 	%r1559, %r1558, 2;
	add.s32 	%r1560, %r1533, %r1559;
	ld.shared.u32 	%r1561, [%r1560];
	add.s32 	%r1562, %r1, %r1561;
	add.s32 	%r1563, %r1562, 1152;
	xor.b32  	%r1564, %r1556, -2147483648;
	mul.wide.u32 	%rd57, %r1563, 4;
	add.s64 	%rd58, %rd1, %rd57;
	st.global.u32 	[%rd58], %r1564;
	bar.warp.sync 	-1;
	ld.shared.u32 	%r1565, [%r114+6144];
	shr.u32 	%r1566, %r1565, %r328;
	and.b32  	%r1567, %r1566, %r86;
	shl.b32 	%r1568, %r1567, 2;
	add.s32 	%r1569, %r1533, %r1568;
	ld.shared.u32 	%r1570, [%r1569];
	add.s32 	%r1571, %r1, %r1570;
	add.s32 	%r1572, %r1571, 1536;
	xor.b32  	%r1573, %r1565, -2147483648;
	mul.wide.u32 	%rd59, %r1572, 4;
	add.s64 	%rd60, %rd1, %rd59;
	st.global.u32 	[%rd60], %r1573;
	bar.warp.sync 	-1;
	ld.shared.u32 	%r1574, [%r114+7680];
	shr.u32 	%r1575, %r1574, %r328;
	and.b32  	%r1576, %r1575, %r86;
	shl.b32 	%r1577, %r1576, 2;
	add.s32 	%r1578, %r1533, %r1577;
	ld.shared.u32 	%r1579, [%r1578];
	add.s32 	%r1580, %r1, %r1579;
	add.s32 	%r1581, %r1580, 1920;
	xor.b32  	%r1582, %r1574, -2147483648;
	mul.wide.u32 	%rd61, %r1581, 4;
	add.s64 	%rd62, %rd1, %rd61;
	st.global.u32 	[%rd62], %r1582;
	bar.warp.sync 	-1;
	ld.shared.u32 	%r1583, [%r114+9216];
	shr.u32 	%r1584, %r1583, %r328;
	and.b32  	%r1585, %r1584, %r86;
	shl.b32 	%r1586, %r1585, 2;
	add.s32 	%r1587, %r1533, %r1586;
	ld.shared.u32 	%r1588, [%r1587];
	add.s32 	%r1589, %r1, %r1588;
	add.s32 	%r1590, %r1589, 2304;
	xor.b32  	%r1591, %r1583, -2147483648;
	mul.wide.u32 	%rd63, %r1590, 4;
	add.s64 	%rd64, %rd1, %rd63;
	st.global.u32 	[%rd64], %r1591;
	bar.warp.sync 	-1;
	ld.shared.u32 	%r1592, [%r114+10752];
	shr.u32 	%r1593, %r1592, %r328;
	and.b32  	%r1594, %r1593, %r86;
	shl.b32 	%r1595, %r1594, 2;
	add.s32 	%r1596, %r1533, %r1595;
	ld.shared.u32 	%r1597, [%r1596];
	add.s32 	%r1598, %r1, %r1597;
	add.s32 	%r1599, %r1598, 2688;
	xor.b32  	%r1600, %r1592, -2147483648;
	mul.wide.u32 	%rd65, %r1599, 4;
	add.s64 	%rd66, %rd1, %rd65;
	st.global.u32 	[%rd66], %r1600;
	bar.warp.sync 	-1;
	ld.shared.u32 	%r1601, [%r114+12288];
	shr.u32 	%r1602, %r1601, %r328;
	and.b32  	%r1603, %r1602, %r86;
	shl.b32 	%r1604, %r1603, 2;
	add.s32 	%r1605, %r1533, %r1604;
	ld.shared.u32 	%r1606, [%r1605];
	add.s32 	%r1607, %r1, %r1606;
	add.s32 	%r1608, %r1607, 3072;
	xor.b32  	%r1609, %r1601, -2147483648;
	mul.wide.u32 	%rd67, %r1608, 4;
	add.s64 	%rd68, %rd1, %rd67;
	st.global.u32 	[%rd68], %r1609;
	bar.warp.sync 	-1;
	ld.shared.u32 	%r1610, [%r114+13824];
	shr.u32 	%r1611, %r1610, %r328;
	and.b32  	%r1612, %r1611, %r86;
	shl.b32 	%r1613, %r1612, 2;
	add.s32 	%r1614, %r1533, %r1613;
	ld.shared.u32 	%r1615, [%r1614];
	add.s32 	%r1616, %r1, %r1615;
	add.s32 	%r1617, %r1616, 3456;
	xor.b32  	%r1618, %r1610, -2147483648;
	mul.wide.u32 	%rd69, %r1617, 4;
	add.s64 	%rd70, %rd1, %rd69;
	st.global.u32 	[%rd70], %r1618;
	bar.warp.sync 	-1;
	ld.shared.u32 	%r1619, [%r114+15360];
	shr.u32 	%r1620, %r1619, %r328;
	and.b32  	%r1621, %r1620, %r86;
	shl.b32 	%r1622, %r1621, 2;
	add.s32 	%r1623, %r1533, %r1622;
	ld.shared.u32 	%r1624, [%r1623];
	add.s32 	%r1625, %r1, %r1624;
	add.s32 	%r1626, %r1625, 3840;
	xor.b32  	%r1627, %r1619, -2147483648;
	mul.wide.u32 	%rd71, %r1626, 4;
	add.s64 	%rd72, %rd1, %rd71;
	st.global.u32 	[%rd72], %r1627;
	bar.warp.sync 	-1;
	ld.shared.u32 	%r1628, [%r114+16896];
	shr.u32 	%r1629, %r1628, %r328;
	and.b32  	%r1630, %r1629, %r86;
	shl.b32 	%r1631, %r1630, 2;
	add.s32 	%r1632, %r1533, %r1631;
	ld.shared.u32 	%r1633, [%r1632];
	add.s32 	%r1634, %r1, %r1633;
	add.s32 	%r1635, %r1634, 4224;
	xor.b32  	%r1636, %r1628, -2147483648;
	mul.wide.u32 	%rd73, %r1635, 4;
	add.s64 	%rd74, %rd1, %rd73;
	st.global.u32 	[%rd74], %r1636;
	bar.warp.sync 	-1;
	ld.shared.u32 	%r1637, [%r114+18432];
	shr.u32 	%r1638, %r1637, %r328;
	and.b32  	%r1639, %r1638, %r86;
	shl.b32 	%r1640, %r1639, 2;
	add.s32 	%r1641, %r1533, %r1640;
	ld.shared.u32 	%r1642, [%r1641];
	add.s32 	%r1643, %r1, %r1642;
	add.s32 	%r1644, %r1643, 4608;
	xor.b32  	%r1645, %r1637, -2147483648;
	mul.wide.u32 	%rd75, %r1644, 4;
	add.s64 	%rd76, %rd1, %rd75;
	st.global.u32 	[%rd76], %r1645;
	bar.warp.sync 	-1;
	ld.shared.u32 	%r1646, [%r114+19968];
	shr.u32 	%r1647, %r1646, %r328;
	and.b32  	%r1648, %r1647, %r86;
	shl.b32 	%r1649, %r1648, 2;
	add.s32 	%r1650, %r1533, %r1649;
	ld.shared.u32 	%r1651, [%r1650];
	add.s32 	%r1652, %r1, %r1651;
	add.s32 	%r1653, %r1652, 4992;
	xor.b32  	%r1654, %r1646, -2147483648;
	mul.wide.u32 	%rd77, %r1653, 4;
	add.s64 	%rd78, %rd1, %rd77;
	st.global.u32 	[%rd78], %r1654;
	bar.warp.sync 	-1;
	ld.shared.u32 	%r1655, [%r114+21504];
	shr.u32 	%r1656, %r1655, %r328;
	and.b32  	%r1657, %r1656, %r86;
	shl.b32 	%r1658, %r1657, 2;
	add.s32 	%r1659, %r1533, %r1658;
	ld.shared.u32 	%r1660, [%r1659];
	add.s32 	%r1661, %r1, %r1660;
	add.s32 	%r1662, %r1661, 5376;
	xor.b32  	%r1663, %r1655, -2147483648;
	mul.wide.u32 	%rd79, %r1662, 4;
	add.s64 	%rd80, %rd1, %rd79;
	st.global.u32 	[%rd80], %r1663;
	bar.warp.sync 	-1;
	ld.shared.u32 	%r1664, [%r114+23040];
	shr.u32 	%r1665, %r1664, %r328;
	and.b32  	%r1666, %r1665, %r86;
	shl.b32 	%r1667, %r1666, 2;
	add.s32 	%r1668, %r1533, %r1667;
	ld.shared.u32 	%r1669, [%r1668];
	add.s32 	%r1670, %r1, %r1669;
	add.s32 	%r1671, %r1670, 5760;
	xor.b32  	%r1672, %r1664, -2147483648;
	mul.wide.u32 	%rd81, %r1671, 4;
	add.s64 	%rd82, %rd1, %rd81;
	st.global.u32 	[%rd82], %r1672;
	bar.warp.sync 	-1;
	ld.shared.u32 	%r1673, [%r114+24576];
	shr.u32 	%r1674, %r1673, %r328;
	and.b32  	%r1675, %r1674, %r86;
	shl.b32 	%r1676, %r1675, 2;
	add.s32 	%r1677, %r1533, %r1676;
	ld.shared.u32 	%r1678, [%r1677];
	add.s32 	%r1679, %r1, %r1678;
	add.s32 	%r1680, %r1679, 6144;
	xor.b32  	%r1681, %r1673, -2147483648;
	mul.wide.u32 	%rd83, %r1680, 4;
	add.s64 	%rd84, %rd1, %rd83;
	st.global.u32 	[%rd84], %r1681;
	bar.warp.sync 	-1;
	ld.shared.u32 	%r1682, [%r114+26112];
	shr.u32 	%r1683, %r1682, %r328;
	and.b32  	%r1684, %r1683, %r86;
	shl.b32 	%r1685, %r1684, 2;
	add.s32 	%r1686, %r1533, %r1685;
	ld.shared.u32 	%r1687, [%r1686];
	add.s32 	%r1688, %r1, %r1687;
	add.s32 	%r1689, %r1688, 6528;
	xor.b32  	%r1690, %r1682, -2147483648;
	mul.wide.u32 	%rd85, %r1689, 4;
	add.s64 	%rd86, %rd1, %rd85;
	st.global.u32 	[%rd86], %r1690;
	bar.warp.sync 	-1;
	ld.shared.u32 	%r1691, [%r114+27648];
	shr.u32 	%r1692, %r1691, %r328;
	and.b32  	%r1693, %r1692, %r86;
	shl.b32 	%r1694, %r1693, 2;
	add.s32 	%r1695, %r1533, %r1694;
	ld.shared.u32 	%r1696, [%r1695];
	add.s32 	%r1697, %r1, %r1696;
	add.s32 	%r1698, %r1697, 6912;
	xor.b32  	%r1699, %r1691, -2147483648;
	mul.wide.u32 	%rd87, %r1698, 4;
	add.s64 	%rd88, %rd1, %rd87;
	st.global.u32 	[%rd88], %r1699;
	bar.warp.sync 	-1;
	ld.shared.u32 	%r1700, [%r114+29184];
	shr.u32 	%r1701, %r1700, %r328;
	and.b32  	%r1702, %r1701, %r86;
	shl.b32 	%r1703, %r1702, 2;
	add.s32 	%r1704, %r1533, %r1703;
	ld.shared.u32 	%r1705, [%r1704];
	add.s32 	%r1706, %r1, %r1705;
	add.s32 	%r1707, %r1706, 7296;
	xor.b32  	%r1708, %r1700, -2147483648;
	mul.wide.u32 	%rd89, %r1707, 4;
	add.s64 	%rd90, %rd1, %rd89;
	st.global.u32 	[%rd90], %r1708;
	bar.warp.sync 	-1;
	bra.uni 	$L__BB5_212;
$L__BB5_171:
	ld.param.u32 	%r1895, [_ZN3cub18CUB_300001_SM_10006detail10radix_sort29DeviceRadixSortOnesweepKernelINS1_5radix10policy_hubIiNS0_8NullTypeEjE10Policy1000ELNS0_9SortOrderE0EiS6_jiiNS1_21identity_decomposer_tEEEvPT5_SC_PT3_PKSD_PT1_PKSH_PT2_PKSL_T4_iiT6__param_8];
	mad.lo.s32 	%r306, %r3, -7680, %r1895;
	setp.ge.s32 	%p127, %r1, %r306;
	@%p127 bra 	$L__BB5_173;
	ld.shared.u32 	%r1709, [%r114];
	shr.u32 	%r1710, %r1709, %r328;
	and.b32  	%r1711, %r1710, %r86;
	shl.b32 	%r1712, %r1711, 2;
	add.s32 	%r1714, %r597, %r1712;
	ld.shared.u32 	%r1715, [%r1714+30720];
	xor.b32  	%r1716, %r1709, -2147483648;
	add.s32 	%r1717, %r1715, %r1;
	mul.wide.u32 	%rd91, %r1717, 4;
	add.s64 	%rd92, %rd1, %rd91;
	st.global.u32 	[%rd92], %r1716;
$L__BB5_173:
	bar.warp.sync 	-1;
	add.s32 	%r307, %r1, 384;
	setp.ge.s32 	%p128, %r307, %r306;
	@%p128 bra 	$L__BB5_175;
	ld.shared.u32 	%r1718, [%r114+1536];
	shr.u32 	%r1719, %r1718, %r328;
	and.b32  	%r1720, %r1719, %r86;
	shl.b32 	%r1721, %r1720, 2;
	add.s32 	%r1723, %r597, %r1721;
	ld.shared.u32 	%r1724, [%r1723+30720];
	xor.b32  	%r1725, %r1718, -2147483648;
	add.s32 	%r1726, %r1724, %r307;
	mul.wide.u32 	%rd93, %r1726, 4;
	add.s64 	%rd94, %rd1, %rd93;
	st.global.u32 	[%rd94], %r1725;
$L__BB5_175:
	bar.warp.sync 	-1;
	add.s32 	%r308, %r1, 768;
	setp.ge.s32 	%p129, %r308, %r306;
	@%p129 bra 	$L__BB5_177;
	ld.shared.u32 	%r1727, [%r114+3072];
	shr.u32 	%r1728, %r1727, %r328;
	and.b32  	%r1729, %r1728, %r86;
	shl.b32 	%r1730, %r1729, 2;
	add.s32 	%r1732, %r597, %r1730;
	ld.shared.u32 	%r1733, [%r1732+30720];
	xor.b32  	%r1734, %r1727, -2147483648;
	add.s32 	%r1735, %r1733, %r308;
	mul.wide.u32 	%rd95, %r1735, 4;
	add.s64 	%rd96, %rd1, %rd95;
	st.global.u32 	[%rd96], %r1734;
$L__BB5_177:
	bar.warp.sync 	-1;
	add.s32 	%r309, %r1, 1152;
	setp.ge.s32 	%p130, %r309, %r306;
	@%p130 bra 	$L__BB5_179;
	ld.shared.u32 	%r1736, [%r114+4608];
	shr.u32 	%r1737, %r1736, %r328;
	and.b32  	%r1738, %r1737, %r86;
	shl.b32 	%r1739, %r1738, 2;
	add.s32 	%r1741, %r597, %r1739;
	ld.shared.u32 	%r1742, [%r1741+30720];
	xor.b32  	%r1743, %r1736, -2147483648;
	add.s32 	%r1744, %r1742, %r309;
	mul.wide.u32 	%rd97, %r1744, 4;
	add.s64 	%rd98, %rd1, %rd97;
	st.global.u32 	[%rd98], %r1743;
$L__BB5_179:
	bar.warp.sync 	-1;
	add.s32 	%r310, %r1, 1536;
	setp.ge.s32 	%p131, %r310, %r306;
	@%p131 bra 	$L__BB5_181;
	ld.shared.u32 	%r1745, [%r114+6144];
	shr.u32 	%r1746, %r1745, %r328;
	and.b32  	%r1747, %r1746, %r86;
	shl.b32 	%r1748, %r1747, 2;
	add.s32 	%r1750, %r597, %r1748;
	ld.shared.u32 	%r1751, [%r1750+30720];
	xor.b32  	%r1752, %r1745, -2147483648;
	add.s32 	%r1753, %r1751, %r310;
	mul.wide.u32 	%rd99, %r1753, 4;
	add.s64 	%rd100, %rd1, %rd99;
	st.global.u32 	[%rd100], %r1752;
$L__BB5_181:
	bar.warp.sync 	-1;
	add.s32 	%r311, %r1, 1920;
	setp.ge.s32 	%p132, %r311, %r306;
	@%p132 bra 	$L__BB5_183;
	ld.shared.u32 	%r1754, [%r114+7680];
	shr.u32 	%r1755, %r1754, %r328;
	and.b32  	%r1756, %r1755, %r86;
	shl.b32 	%r1757, %r1756, 2;
	add.s32 	%r1759, %r597, %r1757;
	ld.shared.u32 	%r1760, [%r1759+30720];
	xor.b32  	%r1761, %r1754, -2147483648;
	add.s32 	%r1762, %r1760, %r311;
	mul.wide.u32 	%rd101, %r1762, 4;
	add.s64 	%rd102, %rd1, %rd101;
	st.global.u32 	[%rd102], %r1761;
$L__BB5_183:
	bar.warp.sync 	-1;
	add.s32 	%r312, %r1, 2304;
	setp.ge.s32 	%p133, %r312, %r306;
	@%p133 bra 	$L__BB5_185;
	ld.shared.u32 	%r1763, [%r114+9216];
	shr.u32 	%r1764, %r1763, %r328;
	and.b32  	%r1765, %r1764, %r86;
	shl.b32 	%r1766, %r1765, 2;
	add.s32 	%r1768, %r597, %r1766;
	ld.shared.u32 	%r1769, [%r1768+30720];
	xor.b32  	%r1770, %r1763, -2147483648;
	add.s32 	%r1771, %r1769, %r312;
	mul.wide.u32 	%rd103, %r1771, 4;
	add.s64 	%rd104, %rd1, %rd103;
	st.global.u32 	[%rd104], %r1770;
$L__BB5_185:
	bar.warp.sync 	-1;
	add.s32 	%r313, %r1, 2688;
	setp.ge.s32 	%p134, %r313, %r306;
	@%p134 bra 	$L__BB5_187;
	ld.shared.u32 	%r1772, [%r114+10752];
	shr.u32 	%r1773, %r1772, %r328;
	and.b32  	%r1774, %r1773, %r86;
	shl.b32 	%r1775, %r1774, 2;
	add.s32 	%r1777, %r597, %r1775;
	ld.shared.u32 	%r1778, [%r1777+30720];
	xor.b32  	%r1779, %r1772, -2147483648;
	add.s32 	%r1780, %r1778, %r313;
	mul.wide.u32 	%rd105, %r1780, 4;
	add.s64 	%rd106, %rd1, %rd105;
	st.global.u32 	[%rd106], %r1779;
$L__BB5_187:
	bar.warp.sync 	-1;
	or.b32  	%r314, %r1, 3072;
	setp.ge.s32 	%p135, %r314, %r306;
	@%p135 bra 	$L__BB5_189;
	ld.shared.u32 	%r1781, [%r114+12288];
	shr.u32 	%r1782, %r1781, %r328;
	and.b32  	%r1783, %r1782, %r86;
	shl.b32 	%r1784, %r1783, 2;
	add.s32 	%r1786, %r597, %r1784;
	ld.shared.u32 	%r1787, [%r1786+30720];
	xor.b32  	%r1788, %r1781, -2147483648;
	add.s32 	%r1789, %r1787, %r314;
	mul.wide.u32 	%rd107, %r1789, 4;
	add.s64 	%rd108, %rd1, %rd107;
	st.global.u32 	[%rd108], %r1788;
$L__BB5_189:
	bar.warp.sync 	-1;
	add.s32 	%r315, %r1, 3456;
	setp.ge.s32 	%p136, %r315, %r306;
	@%p136 bra 	$L__BB5_191;
	ld.shared.u32 	%r1790, [%r114+13824];
	shr.u32 	%r1791, %r1790, %r328;
	and.b32  	%r1792, %r1791, %r86;
	shl.b32 	%r1793, %r1792, 2;
	add.s32 	%r1795, %r597, %r1793;
	ld.shared.u32 	%r1796, [%r1795+30720];
	xor.b32  	%r1797, %r1790, -2147483648;
	add.s32 	%r1798, %r1796, %r315;
	mul.wide.u32 	%rd109, %r1798, 4;
	add.s64 	%rd110, %rd1, %rd109;
	st.global.u32 	[%rd110], %r1797;
$L__BB5_191:
	bar.warp.sync 	-1;
	add.s32 	%r316, %r1, 3840;
	setp.ge.s32 	%p137, %r316, %r306;
	@%p137 bra 	$L__BB5_193;
	ld.shared.u32 	%r1799, [%r114+15360];
	shr.u32 	%r1800, %r1799, %r328;
	and.b32  	%r1801, %r1800, %r86;
	shl.b32 	%r1802, %r1801, 2;
	add.s32 	%r1804, %r597, %r1802;
	ld.shared.u32 	%r1805, [%r1804+30720];
	xor.b32  	%r1806, %r1799, -2147483648;
	add.s32 	%r1807, %r1805, %r316;
	mul.wide.u32 	%rd111, %r1807, 4;
	add.s64 	%rd112, %rd1, %rd111;
	st.global.u32 	[%rd112], %r1806;
$L__BB5_193:
	bar.warp.sync 	-1;
	add.s32 	%r317, %r1, 4224;
	setp.ge.s32 	%p138, %r317, %r306;
	@%p138 bra 	$L__BB5_195;
	ld.shared.u32 	%r1808, [%r114+16896];
	shr.u32 	%r1809, %r1808, %r328;
	and.b32  	%r1810, %r1809, %r86;
	shl.b32 	%r1811, %r1810, 2;
	add.s32 	%r1813, %r597, %r1811;
	ld.shared.u32 	%r1814, [%r1813+30720];
	xor.b32  	%r1815, %r1808, -2147483648;
	add.s32 	%r1816, %r1814, %r317;
	mul.wide.u32 	%rd113, %r1816, 4;
	add.s64 	%rd114, %rd1, %rd113;
	st.global.u32 	[%rd114], %r1815;
$L__BB5_195:
	bar.warp.sync 	-1;
	add.s32 	%r318, %r1, 4608;
	setp.ge.s32 	%p139, %r318, %r306;
	@%p139 bra 	$L__BB5_197;
	ld.shared.u32 	%r1817, [%r114+18432];
	shr.u32 	%r1818, %r1817, %r328;
	and.b32  	%r1819, %r1818, %r86;
	shl.b32 	%r1820, %r1819, 2;
	add.s32 	%r1822, %r597, %r1820;
	ld.shared.u32 	%r1823, [%r1822+30720];
	xor.b32  	%r1824, %r1817, -2147483648;
	add.s32 	%r1825, %r1823, %r318;
	mul.wide.u32 	%rd115, %r1825, 4;
	add.s64 	%rd116, %rd1, %rd115;
	st.global.u32 	[%rd116], %r1824;
$L__BB5_197:
	bar.warp.sync 	-1;
	add.s32 	%r319, %r1, 4992;
	setp.ge.s32 	%p140, %r319, %r306;
	@%p140 bra 	$L__BB5_199;
	ld.shared.u32 	%r1826, [%r114+19968];
	shr.u32 	%r1827, %r1826, %r328;
	and.b32  	%r1828, %r1827, %r86;
	shl.b32 	%r1829, %r1828, 2;
	add.s32 	%r1831, %r597, %r1829;
	ld.shared.u32 	%r1832, [%r1831+30720];
	xor.b32  	%r1833, %r1826, -2147483648;
	add.s32 	%r1834, %r1832, %r319;
	mul.wide.u32 	%rd117, %r1834, 4;
	add.s64 	%rd118, %rd1, %rd117;
	st.global.u32 	[%rd118], %r1833;
$L__BB5_199:
	bar.warp.sync 	-1;
	add.s32 	%r320, %r1, 5376;
	setp.ge.s32 	%p141, %r320, %r306;
	@%p141 bra 	$L__BB5_201;
	ld.shared.u32 	%r1835, [%r114+21504];
	shr.u32 	%r1836, %r1835, %r328;
	and.b32  	%r1837, %r1836, %r86;
	shl.b32 	%r1838, %r1837, 2;
	add.s32 	%r1840, %r597, %r1838;
	ld.shared.u32 	%r1841, [%r1840+30720];
	xor.b32  	%r1842, %r1835, -2147483648;
	add.s32 	%r1843, %r1841, %r320;
	mul.wide.u32 	%rd119, %r1843, 4;
	add.s64 	%rd120, %rd1, %rd119;
	st.global.u32 	[%rd120], %r1842;
$L__BB5_201:
	bar.warp.sync 	-1;
	add.s32 	%r321, %r1, 5760;
	setp.ge.s32 	%p142, %r321, %r306;
	@%p142 bra 	$L__BB5_203;
	ld.shared.u32 	%r1844, [%r114+23040];
	shr.u32 	%r1845, %r1844, %r328;
	and.b32  	%r1846, %r1845, %r86;
	shl.b32 	%r1847, %r1846, 2;
	add.s32 	%r1849, %r597, %r1847;
	ld.shared.u32 	%r1850, [%r1849+30720];
	xor.b32  	%r1851, %r1844, -2147483648;
	add.s32 	%r1852, %r1850, %r321;
	mul.wide.u32 	%rd121, %r1852, 4;
	add.s64 	%rd122, %rd1, %rd121;
	st.global.u32 	[%rd122], %r1851;
$L__BB5_203:
	bar.warp.sync 	-1;
	or.b32  	%r322, %r1, 6144;
	setp.ge.s32 	%p143, %r322, %r306;
	@%p143 bra 	$L__BB5_205;
	ld.shared.u32 	%r1853, [%r114+24576];
	shr.u32 	%r1854, %r1853, %r328;
	and.b32  	%r1855, %r1854, %r86;
	shl.b32 	%r1856, %r1855, 2;
	add.s32 	%r1858, %r597, %r1856;
	ld.shared.u32 	%r1859, [%r1858+30720];
	xor.b32  	%r1860, %r1853, -2147483648;
	add.s32 	%r1861, %r1859, %r322;
	mul.wide.u32 	%rd123, %r1861, 4;
	add.s64 	%rd124, %rd1, %rd123;
	st.global.u32 	[%rd124], %r1860;
$L__BB5_205:
	bar.warp.sync 	-1;
	add.s32 	%r323, %r1, 6528;
	setp.ge.s32 	%p144, %r323, %r306;
	@%p144 bra 	$L__BB5_207;
	ld.shared.u32 	%r1862, [%r114+26112];
	shr.u32 	%r1863, %r1862, %r328;
	and.b32  	%r1864, %r1863, %r86;
	shl.b32 	%r1865, %r1864, 2;
	add.s32 	%r1867, %r597, %r1865;
	ld.shared.u32 	%r1868, [%r1867+30720];
	xor.b32  	%r1869, %r1862, -2147483648;
	add.s32 	%r1870, %r1868, %r323;
	mul.wide.u32 	%rd125, %r1870, 4;
	add.s64 	%rd126, %rd1, %rd125;
	st.global.u32 	[%rd126], %r1869;
$L__BB5_207:
	bar.warp.sync 	-1;
	add.s32 	%r324, %r1, 6912;
	setp.ge.s32 	%p145, %r324, %r306;
	@%p145 bra 	$L__BB5_209;
	ld.shared.u32 	%r1871, [%r114+27648];
	shr.u32 	%r1872, %r1871, %r328;
	and.b32  	%r1873, %r1872, %r86;
	shl.b32 	%r1874, %r1873, 2;
	add.s32 	%r1876, %r597, %r1874;
	ld.shared.u32 	%r1877, [%r1876+30720];
	xor.b32  	%r1878, %r1871, -2147483648;
	add.s32 	%r1879, %r1877, %r324;
	mul.wide.u32 	%rd127, %r1879, 4;
	add.s64 	%rd128, %rd1, %rd127;
	st.global.u32 	[%rd128], %r1878;
$L__BB5_209:
	bar.warp.sync 	-1;
	add.s32 	%r1880, %r1, 7296;
	ld.shared.u32 	%r325, [%r114+29184];
	shr.u32 	%r1881, %r325, %r328;
	and.b32  	%r1882, %r1881, %r86;
	shl.b32 	%r1883, %r1882, 2;
	add.s32 	%r1885, %r597, %r1883;
	ld.shared.u32 	%r1886, [%r1885+30720];
	add.s32 	%r326, %r1886, %r1880;
	setp.ge.s32 	%p146, %r1880, %r306;
	@%p146 bra 	$L__BB5_211;
	xor.b32  	%r1887, %r325, -2147483648;
	mul.wide.u32 	%rd129, %r326, 4;
	add.s64 	%rd130, %rd1, %rd129;
	st.global.u32 	[%rd130], %r1887;
$L__BB5_211:
	bar.warp.sync 	-1;
$L__BB5_212:
	ret;

}


// ===== COMPILED SASS (sm_100) =====

	.target	sm_100

	.elftype	@"ET_EXEC"


//--------------------- .note.nv.tkinfo           --------------------------
	.section	.note.nv.tkinfo,"",@"SHT_NOTE"
	.sectionflags	@"SHF_NOTE_NV_TKINFO"
	.tkinfo
        /*0018*/ 	.word	0x00000002
        /*0030*/ 	.string	""
        /*0030*/ 	.string	"ptxas"
        /*0030*/ 	.string	"Cuda compilation tools, release 13.0, V13.0.88"
        /*0030*/ 	.string	"Build cuda_13.0.r13.0/compiler.36424714_0"
        /*0030*/ 	.string	"-arch sm_100 -m 64 "



//--------------------- .note.nv.cuinfo           --------------------------
	.section	.note.nv.cuinfo,"",@"SHT_NOTE"
	.sectionflags	@"SHF_NOTE_NV_CUINFO"
        /*0018*/ 	.short	0x0002
        /*001a*/ 	.short	0x0064
        /*001c*/ 	.short	0x0082
	.zero		2


//--------------------- .nv.info                  --------------------------
	.section	.nv.info,"",@"SHT_CUDA_INFO"
	.align	4


	//----- nvinfo : EIATTR_REGCOUNT
	.align		4
        /*0000*/ 	.byte	0x04, 0x2f
        /*0002*/ 	.short	(.L_41 - .L_40)
	.align		4
.L_40:
        /*0004*/ 	.word	index@(_Z19arrayDistanceKernelPKiS0_Pii)
        /*0008*/ 	.word	0x0000000c


	//----- nvinfo : EIATTR_FRAME_SIZE
	.align		4
.L_41:
        /*000c*/ 	.byte	0x04, 0x11
        /*000e*/ 	.short	(.L_43 - .L_42)
	.align		4
.L_42:
        /*0010*/ 	.word	index@(_Z19arrayDistanceKernelPKiS0_Pii)
        /*0014*/ 	.word	0x00000000


	//----- nvinfo : EIATTR_REGCOUNT
	.align		4
.L_43:
        /*0018*/ 	.byte	0x04, 0x2f
        /*001a*/ 	.short	(.L_45 - .L_44)
	.align		4
.L_44:
        /*001c*/ 	.word	index@(_ZN3cub18CUB_300001_SM_10006detail11EmptyKernelIvEEvv)
        /*0020*/ 	.word	0x00000004


	//----- nvinfo : EIATTR_FRAME_SIZE
	.align		4
.L_45:
        /*0024*/ 	.byte	0x04, 0x11
        /*0026*/ 	.short	(.L_47 - .L_46)
	.align		4
.L_46:
        /*0028*/ 	.word	index@(_ZN3cub18CUB_300001_SM_10006detail11EmptyKernelIvEEvv)
        /*002c*/ 	.word	0x00000000


	//----- nvinfo : EIATTR_REGCOUNT
	.align		4
.L_47:
        /*0030*/ 	.byte	0x04, 0x2f
        /*0032*/ 	.short	(.L_49 - .L_48)
	.align		4
.L_48:
        /*0034*/ 	.word	index@(_ZN3cub18CUB_300001_SM_10006detail10radix_sort31DeviceRadixSortSingleTileKernelINS1_5radix10policy_hubIiNS0_8NullTypeEjE10Policy1000ELNS0_9SortOrderE0EiS6_jNS1_21identity_decomposer_tEEEvPKT1_PSB_PKT2_PSF_T3_iiT4_)
        /*0038*/ 	.word	0x0000007f


	//----- nvinfo : EIATTR_FRAME_SIZE
	.align		4
.L_49:
        /*003c*/ 	.byte	0x04, 0x11
        /*003e*/ 	.short	(.L_51 - .L_50)
	.align		4
.L_50:
        /*0040*/ 	.word	index@(_ZN3cub18CUB_300001_SM_10006detail10radix_sort31DeviceRadixSortSingleTileKernelINS1_5radix10policy_hubIiNS0_8NullTypeEjE10Policy1000ELNS0_9SortOrderE0EiS6_jNS1_21identity_decomposer_tEEEvPKT1_PSB_PKT2_PSF_T3_iiT4_)
        /*0044*/ 	.word	0x00000000


	//----- nvinfo : EIATTR_REGCOUNT
	.align		4
.L_51:
        /*0048*/ 	.byte	0x04, 0x2f
        /*004a*/ 	.short	(.L_53 - .L_52)
	.align		4
.L_52:
        /*004c*/ 	.word	index@(_ZN3cub18CUB_300001_SM_10006detail10radix_sort30DeviceRadixSortHistogramKernelINS1_5radix10policy_hubIiNS0_8NullTypeEjE10Policy1000ELNS0_9SortOrderE0EijNS1_21identity_decomposer_tEEEvPT2_PKT1_SB_iiT3_)
        /*0050*/ 	.word	0x00000020


	//----- nvinfo : EIATTR_FRAME_SIZE
	.align		4
.L_53:
        /*0054*/ 	.byte	0x04, 0x11
        /*0056*/ 	.short	(.L_55 - .L_54)
	.align		4
.L_54:
        /*0058*/ 	.word	index@(_ZN3cub18CUB_300001_SM_10006detail10radix_sort30DeviceRadixSortHistogramKernelINS1_5radix10policy_hubIiNS0_8NullTypeEjE10Policy1000ELNS0_9SortOrderE0EijNS1_21identity_decomposer_tEEEvPT2_PKT1_SB_iiT3_)
        /*005c*/ 	.word	0x00000000


	//----- nvinfo : EIATTR_REGCOUNT
	.align		4
.L_55:
        /*0060*/ 	.byte	0x04, 0x2f
        /*0062*/ 	.short	(.L_57 - .L_56)
	.align		4
.L_56:
        /*0064*/ 	.word	index@(_ZN3cub18CUB_300001_SM_10006detail10radix_sort33DeviceRadixSortExclusiveSumKernelINS1_5radix10policy_hubIiNS0_8NullTypeEjE10Policy1000EjEEvPT0_)
        /*0068*/ 	.word	0x00000018


	//----- nvinfo : EIATTR_FRAME_SIZE
	.align		4
.L_57:
        /*006c*/ 	.byte	0x04, 0x11
        /*006e*/ 	.short	(.L_59 - .L_58)
	.align		4
.L_58:
        /*0070*/ 	.word	index@(_ZN3cub18CUB_300001_SM_10006detail10radix_sort33DeviceRadixSortExclusiveSumKernelINS1_5radix10policy_hubIiNS0_8NullTypeEjE10Policy1000EjEEvPT0_)
        /*0074*/ 	.word	0x00000000


	//----- nvinfo : EIATTR_REGCOUNT
	.align		4
.L_59:
        /*0078*/ 	.byte	0x04, 0x2f
        /*007a*/ 	.short	(.L_61 - .L_60)
	.align		4
.L_60:
        /*007c*/ 	.word	index@(_ZN3cub18CUB_300001_SM_10006detail10radix_sort29DeviceRadixSortOnesweepKernelINS1_5radix10policy_hubIiNS0_8NullTypeEjE10Policy1000ELNS0_9SortOrderE0EiS6_jiiNS1_21identity_decomposer_tEEEvPT5_SC_PT3_PKSD_PT1_PKSH_PT2_PKSL_T4_iiT6_)
        /*0080*/ 	.word	0x00000038


	//----- nvinfo : EIATTR_FRAME_SIZE
	.align		4
.L_61:
        /*0084*/ 	.byte	0x04, 0x11
        /*0086*/ 	.short	(.L_63 - .L_62)
	.align		4
.L_62:
        /*0088*/ 	.word	index@(_ZN3cub18CUB_300001_SM_10006detail10radix_sort29DeviceRadixSortOnesweepKernelINS1_5radix10policy_hubIiNS0_8NullTypeEjE10Policy1000ELNS0_9SortOrderE0EiS6_jiiNS1_21identity_decomposer_tEEEvPT5_SC_PT3_PKSD_PT1_PKSH_PT2_PKSL_T4_iiT6_)
        /*008c*/ 	.word	0x00000000


	//----- nvinfo : EIATTR_MIN_STACK_SIZE
	.align		4
.L_63:
        /*0090*/ 	.byte	0x04, 0x12
        /*0092*/ 	.short	(.L_65 - .L_64)
	.align		4
.L_64:
        /*0094*/ 	.word	index@(_ZN3cub18CUB_300001_SM_10006detail10radix_sort29DeviceRadixSortOnesweepKernelINS1_5radix10policy_hubIiNS0_8NullTypeEjE10Policy1000ELNS0_9SortOrderE0EiS6_jiiNS1_21identity_decomposer_tEEEvPT5_SC_PT3_PKSD_PT1_PKSH_PT2_PKSL_T4_iiT6_)
        /*0098*/ 	.word	0x00000000


	//----- nvinfo : EIATTR_MIN_STACK_SIZE
	.align		4
.L_65:
        /*009c*/ 	.byte	0x04, 0x12
        /*009e*/ 	.short	(.L_67 - .L_66)
	.align		4
.L_66:
        /*00a0*/ 	.word	index@(_ZN3cub18CUB_300001_SM_10006detail10radix_sort33DeviceRadixSortExclusiveSumKernelINS1_5radix10policy_hubIiNS0_8NullTypeEjE10Policy1000EjEEvPT0_)
        /*00a4*/ 	.word	0x00000000


	//----- nvinfo : EIATTR_MIN_STACK_SIZE
	.align		4
.L_67:
        /*00a8*/ 	.byte	0x04, 0x12
        /*00aa*/ 	.short	(.L_69 - .L_68)
	.align		4
.L_68:
        /*00ac*/ 	.word	index@(_ZN3cub18CUB_300001_SM_10006detail10radix_sort30DeviceRadixSortHistogramKernelINS1_5radix10policy_hubIiNS0_8NullTypeEjE10Policy1000ELNS0_9SortOrderE0EijNS1_21identity_decomposer_tEEEvPT2_PKT1_SB_iiT3_)
        /*00b0*/ 	.word	0x00000000


	//----- nvinfo : EIATTR_MIN_STACK_SIZE
	.align		4
.L_69:
        /*00b4*/ 	.byte	0x04, 0x12
        /*00b6*/ 	.short	(.L_71 - .L_70)
	.align		4
.L_70:
        /*00b8*/ 	.word	index@(_ZN3cub18CUB_300001_SM_10006detail10radix_sort31DeviceRadixSortSingleTileKernelINS1_5radix10policy_hubIiNS0_8NullTypeEjE10Policy1000ELNS0_9SortOrderE0EiS6_jNS1_21identity_decomposer_tEEEvPKT1_PSB_PKT2_PSF_T3_iiT4_)
        /*00bc*/ 	.word	0x00000000


	//----- nvinfo : EIATTR_MIN_STACK_SIZE
	.align		4
.L_71:
        /*00c0*/ 	.byte	0x04, 0x12
        /*00c2*/ 	.short	(.L_73 - .L_72)
	.align		4
.L_72:
        /*00c4*/ 	.word	index@(_ZN3cub18CUB_300001_SM_10006detail11EmptyKernelIvEEvv)
        /*00c8*/ 	.word	0x00000000


	//----- nvinfo : EIATTR_MIN_STACK_SIZE
	.align		4
.L_73:
        /*00cc*/ 	.byte	0x04, 0x12
        /*00ce*/ 	.short	(.L_75 - .L_74)
	.align		4
.L_74:
        /*00d0*/ 	.word	index@(_Z19arrayDistanceKernelPKiS0_Pii)
        /*00d4*/ 	.word	0x00000000
.L_75:


//--------------------- .nv.compat                --------------------------
	.section	.nv.compat,"",@"SHT_CUDA_COMPAT_INFO"
	.align	4
        /*0000*/ 	.byte	0x02, 0x09, 0x00, 0x00, 0x02, 0x02, 0x01, 0x00, 0x02, 0x05, 0x05, 0x00, 0x03, 0x07, 0x01, 0x01
        /*0010*/ 	.byte	0x02, 0x03, 0x00, 0x00, 0x02, 0x06, 0x01, 0x00, 0x04, 0x0b, 0x08, 0x00, 0x09, 0x00, 0x00, 0x00
        /*0020*/ 	.byte	0x00, 0x00, 0x00, 0x00


//--------------------- .nv.info._ZN3cub18CUB_300001_SM_10006detail10radix_sort29DeviceRadixSortOnesweepKernelINS1_5radix10policy_hubIiNS0_8NullTypeEjE10Policy1000ELNS0_9SortOrderE0EiS6_jiiNS1_21identity_decomposer_tEEEvPT5_SC_PT3_PKSD_PT1_PKSH_PT2_PKSL_T4_iiT6_ --------------------------
	.section	.nv.info._ZN3cub18CUB_300001_SM_10006detail10radix_sort29DeviceRadixSortOnesweepKernelINS1_5radix10policy_hubIiNS0_8NullTypeEjE10Policy1000ELNS0_9SortOrderE0EiS6_jiiNS1_21identity_decomposer_tEEEvPT5_SC_PT3_PKSD_PT1_PKSH_PT2_PKSL_T4_iiT6_,"",@"SHT_CUDA_INFO"
	.sectionflags	@""
	.align	4


	//----- nvinfo : EIATTR_CUDA_API_VERSION
	.align		4
        /*0000*/ 	.byte	0x04, 0x37
        /*0002*/ 	.short	(.L_77 - .L_76)
.L_76:
        /*0004*/ 	.word	0x00000082


	//----- nvinfo : EIATTR_KPARAM_INFO
	.align		4
.L_77:
        /*0008*/ 	.byte	0x04, 0x17
        /*000a*/ 	.short	(.L_79 - .L_78)
.L_78:
        /*000c*/ 	.word	0x00000000
        /*0010*/ 	.short	0x000b
        /*0012*/ 	.short	0x004c
        /*0014*/ 	.byte	0x00, 0xf0, 0x05, 0x00


	//----- nvinfo : EIATTR_KPARAM_INFO
	.align		4
.L_79:
        /*0018*/ 	.byte	0x04, 0x17
        /*001a*/ 	.short	(.L_81 - .L_80)
.L_80:
        /*001c*/ 	.word	0x00000000
        /*0020*/ 	.short	0x000a
        /*0022*/ 	.short	0x0048
        /*0024*/ 	.byte	0x00, 0xf0, 0x11, 0x00


	//----- nvinfo : EIATTR_KPARAM_INFO
	.align		4
.L_81:
        /*0028*/ 	.byte	0x04, 0x17
        /*002a*/ 	.short	(.L_83 - .L_82)
.L_82:
        /*002c*/ 	.word	0x00000000
        /*0030*/ 	.short	0x0009
        /*0032*/ 	.short	0x0044
        /*0034*/ 	.byte	0x00, 0xf0, 0x11, 0x00


	//----- nvinfo : EIATTR_KPARAM_INFO
	.align		4
.L_83:
        /*0038*/ 	.byte	0x04, 0x17
        /*003a*/ 	.short	(.L_85 - .L_84)
.L_84:
        /*003c*/ 	.word	0x00000000
        /*0040*/ 	.short	0x0008
        /*0042*/ 	.short	0x0040
        /*0044*/ 	.byte	0x00, 0xf0, 0x11, 0x00


	//----- nvinfo : EIATTR_KPARAM_INFO
	.align		4
.L_85:
        /*0048*/ 	.byte	0x04, 0x17
        /*004a*/ 	.short	(.L_87 - .L_86)
.L_86:
        /*004c*/ 	.word	0x00000000
        /*0050*/ 	.short	0x0007
        /*0052*/ 	.short	0x0038
        /*0054*/ 	.byte	0x00, 0xf5, 0x21, 0x00


	//----- nvinfo : EIATTR_KPARAM_INFO
	.align		4
.L_87:
        /*0058*/ 	.byte	0x04, 0x17
        /*005a*/ 	.short	(.L_89 - .L_88)
.L_88:
        /*005c*/ 	.word	0x00000000
        /*0060*/ 	.short	0x0006
        /*0062*/ 	.short	0x0030
        /*0064*/ 	.byte	0x00, 0xf5, 0x21, 0x00


	//----- nvinfo : EIATTR_KPARAM_INFO
	.align		4
.L_89:
        /*0068*/ 	.byte	0x04, 0x17
        /*006a*/ 	.short	(.L_91 - .L_90)
.L_90:
        /*006c*/ 	.word	0x00000000
        /*0070*/ 	.short	0x0005
        /*0072*/ 	.short	0x0028
        /*0074*/ 	.byte	0x00, 0xf5, 0x21, 0x00


	//----- nvinfo : EIATTR_KPARAM_INFO
	.align		4
.L_91:
        /*0078*/ 	.byte	0x04, 0x17
        /*007a*/ 	.short	(.L_93 - .L_92)
.L_92:
        /*007c*/ 	.word	0x00000000
        /*0080*/ 	.short	0x0004
        /*0082*/ 	.short	0x0020
        /*0084*/ 	.byte	0x00, 0xf5, 0x21, 0x00


	//----- nvinfo : EIATTR_KPARAM_INFO
	.align		4
.L_93:
        /*0088*/ 	.byte	0x04, 0x17
        /*008a*/ 	.short	(.L_95 - .L_94)
.L_94:
        /*008c*/ 	.word	0x00000000
        /*0090*/ 	.short	0x0003
        /*0092*/ 	.short	0x0018
        /*0094*/ 	.byte	0x00, 0xf5, 0x21, 0x00


	//----- nvinfo : EIATTR_KPARAM_INFO
	.align		4
.L_95:
        /*0098*/ 	.byte	0x04, 0x17
        /*009a*/ 	.short	(.L_97 - .L_96)
.L_96:
        /*009c*/ 	.word	0x00000000
        /*00a0*/ 	.short	0x0002
        /*00a2*/ 	.short	0x0010
        /*00a4*/ 	.byte	0x00, 0xf5, 0x21, 0x00


	//----- nvinfo : EIATTR_KPARAM_INFO
	.align		4
.L_97:
        /*00a8*/ 	.byte	0x04, 0x17
        /*00aa*/ 	.short	(.L_99 - .L_98)
.L_98:
        /*00ac*/ 	.word	0x00000000
        /*00b0*/ 	.short	0x0001
        /*00b2*/ 	.short	0x0008
        /*00b4*/ 	.byte	0x00, 0xf5, 0x21, 0x00


	//----- nvinfo : EIATTR_KPARAM_INFO
	.align		4
.L_99:
        /*00b8*/ 	.byte	0x04, 0x17
        /*00ba*/ 	.short	(.L_101 - .L_100)
.L_100:
        /*00bc*/ 	.word	0x00000000
        /*00c0*/ 	.short	0x0000
        /*00c2*/ 	.short	0x0000
        /*00c4*/ 	.byte	0x00, 0xf5, 0x21, 0x00


	//----- nvinfo : EIATTR_SPARSE_MMA_MASK
	.align		4
.L_101:
        /*00c8*/ 	.byte	0x03, 0x50
        /*00ca*/ 	.short	0x0000


	//----- nvinfo : EIATTR_MAXREG_COUNT
	.align		4
        /*00cc*/ 	.byte	0x03, 0x1b
        /*00ce*/ 	.short	0x00a8


	//----- nvinfo : EIATTR_NUM_BARRIERS
	.align		4
        /*00d0*/ 	.byte	0x02, 0x4c
        /*00d2*/ 	.byte	0x01
	.zero		1


	//----- nvinfo : EIATTR_MERCURY_ISA_VERSION
	.align		4
        /*00d4*/ 	.byte	0x03, 0x5f
        /*00d6*/ 	.short	0x0101


	//----- nvinfo : EIATTR_COOP_GROUP_MASK_REGIDS
	.align		4
        /*00d8*/ 	.byte	0x04, 0x29
        /*00da*/ 	.short	(.L_103 - .L_102)


	//   ....[0]....
.L_102:
        /*00dc*/ 	.word	0xffffffff


	//   ....[1]....
        /*00e0*/ 	.word	0x05000020


	//   ....[2]....
        /*00e4*/ 	.word	0xffffffff


	//   ....[3]....
        /*00e8*/ 	.word	0xffffffff


	//   ....[4]....
        /*00ec*/ 	.word	0xffffffff


	//   ....[5]....
        /*00f0*/ 	.word	0xffffffff


	//   ....[6]....
        /*00f4*/ 	.word	0xffffffff


	//   ....[7]....
        /*00f8*/ 	.word	0xffffffff


	//   ....[8]....
        /*00fc*/ 	.word	0xffffffff


	//   ....[9]....
        /*0100*/ 	.word	0xffffffff


	//   ....[10]....
        /*0104*/ 	.word	0xffffffff


	//   ....[11]....
        /*0108*/ 	.word	0xffffffff


	//   ....[12]....
        /*010c*/ 	.word	0xffffffff


	//   ....[13]....
        /*0110*/ 	.word	0xffffffff


	//   ....[14]....
        /*0114*/ 	.word	0xffffffff


	//   ....[15]....
        /*0118*/ 	.word	0xffffffff


	//   ....[16]....
        /*011c*/ 	.word	0xffffffff


	//   ....[17]....
        /*0120*/ 	.word	0xffffffff


	//   ....[18]....
        /*0124*/ 	.word	0xffffffff


	//   ....[19]....
        /*0128*/ 	.word	0xffffffff


	//   ....[20]....
        /*012c*/ 	.word	0xffffffff


	//   ....[21]....
        /*0130*/ 	.word	0xffffffff


	//   ....[22]....
        /*0134*/ 	.word	0xffffffff


	//   ....[23]....
        /*0138*/ 	.word	0xffffffff


	//   ....[24]....
        /*013c*/ 	.word	0xffffffff


	//   ....[25]....
        /*0140*/ 	.word	0xffffffff


	//   ....[26]....
        /*0144*/ 	.word	0xffffffff


	//   ....[27]....
        /*0148*/ 	.word	0xffffffff


	//   ....[28]....
        /*014c*/ 	.word	0xffffffff


	//   ....[29]....
        /*0150*/ 	.word	0xffffffff


	//   ....[30]....
        /*0154*/ 	.word	0xffffffff


	//   ....[31]....
        /*0158*/ 	.word	0xffffffff


	//   ....[32]....
        /*015c*/ 	.word	0xffffffff


	//   ....[33]....
        /*0160*/ 	.word	0xffffffff


	//   ....[34]....
        /*0164*/ 	.word	0xffffffff


	//   ....[35]....
        /*0168*/ 	.word	0xffffffff


	//   ....[36]....
        /*016c*/ 	.word	0xffffffff


	//   ....[37]....
        /*0170*/ 	.word	0xffffffff


	//   ....[38]....
        /*0174*/ 	.word	0xffffffff


	//   ....[39]....
        /*0178*/ 	.word	0xffffffff


	//   ....[40]....
        /*017c*/ 	.word	0xffffffff


	//   ....[41]....
        /*0180*/ 	.word	0xffffffff


	//   ....[42]....
        /*0184*/ 	.word	0xffffffff


	//   ....[43]....
        /*0188*/ 	.word	0xffffffff


	//   ....[44]....
        /*018c*/ 	.word	0xffffffff


	//   ....[45]....
        /*0190*/ 	.word	0xffffffff


	//   ....[46]....
        /*0194*/ 	.word	0xffffffff


	//   ....[47]....
        /*0198*/ 	.word	0xffffffff


	//   ....[48]....
        /*019c*/ 	.word	0xffffffff


	//   ....[49]....
        /*01a0*/ 	.word	0xffffffff


	//   ....[50]....
        /*01a4*/ 	.word	0xffffffff


	//   ....[51]....
        /*01a8*/ 	.word	0xffffffff


	//   ....[52]....
        /*01ac*/ 	.word	0xffffffff


	//   ....[53]....
        /*01b0*/ 	.word	0xffffffff


	//   ....[54]....
        /*01b4*/ 	.word	0xffffffff


	//   ....[55]....
        /*01b8*/ 	.word	0xffffffff


	//   ....[56]....
        /*01bc*/ 	.word	0xffffffff


	//   ....[57]....
        /*01c0*/ 	.word	0xffffffff


	//   ....[58]....
        /*01c4*/ 	.word	0xffffffff


	//   ....[59]....
        /*01c8*/ 	.word	0xffffffff


	//   ....[60]....
        /*01cc*/ 	.word	0xffffffff


	//   ....[61]....
        /*01d0*/ 	.word	0xffffffff


	//   ....[62]....
        /*01d4*/ 	.word	0xffffffff


	//   ....[63]....
        /*01d8*/ 	.word	0xffffffff


	//   ....[64]....
        /*01dc*/ 	.word	0xffffffff


	//   ....[65]....
        /*01e0*/ 	.word	0xffffffff


	//   ....[66]....
        /*01e4*/ 	.word	0xffffffff


	//   ....[67]....
        /*01e8*/ 	.word	0xffffffff


	//   ....[68]....
        /*01ec*/ 	.word	0xffffffff


	//   ....[69]....
        /*01f0*/ 	.word	0xffffffff


	//   ....[70]....
        /*01f4*/ 	.word	0xffffffff


	//   ....[71]....
        /*01f8*/ 	.word	0xffffffff


	//   ....[72]....
        /*01fc*/ 	.word	0xffffffff


	//   ....[73]....
        /*0200*/ 	.word	0xffffffff


	//   ....[74]....
        /*0204*/ 	.word	0xffffffff


	//   ....[75]....
        /*0208*/ 	.word	0xffffffff


	//   ....[76]....
        /*020c*/ 	.word	0xffffffff


	//   ....[77]....
        /*0210*/ 	.word	0xffffffff


	//   ....[78]....
        /*0214*/ 	.word	0xffffffff


	//   ....[79]....
        /*0218*/ 	.word	0xffffffff


	//   ....[80]....
        /*021c*/ 	.word	0xffffffff


	//   ....[81]....
        /*0220*/ 	.word	0xffffffff


	//   ....[82]....
        /*0224*/ 	.word	0xffffffff


	//   ....[83]....
        /*0228*/ 	.word	0xffffffff


	//   ....[84]....
        /*022c*/ 	.word	0xffffffff


	//   ....[85]....
        /*0230*/ 	.word	0xffffffff


	//   ....[86]....
        /*0234*/ 	.word	0xffffffff


	//   ....[87]....
        /*0238*/ 	.word	0xffffffff


	//   ....[88]....
        /*023c*/ 	.word	0xffffffff


	//   ....[89]....
        /*0240*/ 	.word	0xffffffff


	//   ....[90]....
        /*0244*/ 	.word	0xffffffff


	//   ....[91]....
        /*0248*/ 	.word	0xffffffff


	//   ....[92]....
        /*024c*/ 	.word	0xffffffff


	//   ....[93]....
        /*0250*/ 	.word	0xffffffff


	//   ....[94]....
        /*0254*/ 	.word	0xffffffff


	//   ....[95]....
        /*0258*/ 	.word	0xffffffff


	//   ....[96]....
        /*025c*/ 	.word	0xffffffff


	//   ....[97]....
        /*0260*/ 	.word	0xffffffff


	//   ....[98]....
        /*0264*/ 	.word	0xffffffff


	//   ....[99]....
        /*0268*/ 	.word	0xffffffff


	//   ....[100]....
        /*026c*/ 	.word	0xffffffff


	//   ....[101]....
        /*0270*/ 	.word	0xffffffff


	//   ....[102]....
        /*0274*/ 	.word	0xffffffff


	//   ....[103]....
        /*0278*/ 	.word	0xffffffff


	//   ....[104]....
        /*027c*/ 	.word	0xffffffff


	//   ....[105]....
        /*0280*/ 	.word	0xffffffff


	//   ....[106]....
        /*0284*/ 	.word	0xffffffff


	//   ....[107]....
        /*0288*/ 	.word	0xffffffff


	//   ....[108]....
        /*028c*/ 	.word	0xffffffff


	//   ....[109]....
        /*0290*/ 	.word	0xffffffff


	//   ....[110]....
        /*0294*/ 	.word	0xffffffff


	//   ....[111]....
        /*0298*/ 	.word	0xffffffff


	//   ....[112]....
        /*029c*/ 	.word	0xffffffff


	//   ....[113]....
        /*02a0*/ 	.word	0xffffffff


	//   ....[114]....
        /*02a4*/ 	.word	0xffffffff


	//   ....[115]....
        /*02a8*/ 	.word	0xffffffff


	//   ....[116]....
        /*02ac*/ 	.word	0xffffffff


	//   ....[117]....
        /*02b0*/ 	.word	0xffffffff


	//   ....[118]....
        /*02b4*/ 	.word	0xffffffff


	//   ....[119]....
        /*02b8*/ 	.word	0xffffffff


	//   ....[120]....
        /*02bc*/ 	.word	0xffffffff


	//   ....[121]....
        /*02c0*/ 	.word	0xffffffff


	//   ....[122]....
        /*02c4*/ 	.word	0xffffffff


	//   ....[123]....
        /*02c8*/ 	.word	0xffffffff


	//   ....[124]....
        /*02cc*/ 	.word	0xffffffff


	//   ....[125]....
        /*02d0*/ 	.word	0xffffffff


	//   ....[126]....
        /*02d4*/ 	.word	0xffffffff


	//   ....[127]....
        /*02d8*/ 	.word	0xffffffff


	//   ....[128]....
        /*02dc*/ 	.word	0xffffffff


	//   ....[129]....
        /*02e0*/ 	.word	0xffffffff


	//   ....[130]....
        /*02e4*/ 	.word	0xffffffff


	//   ....[131]....
        /*02e8*/ 	.word	0xffffffff


	//   ....[132]....
        /*02ec*/ 	.word	0xffffffff


	//   ....[133]....
        /*02f0*/ 	.word	0xffffffff


	//   ....[134]....
        /*02f4*/ 	.word	0xffffffff


	//   ....[135]....
        /*02f8*/ 	.word	0xffffffff


	//   ....[136]....
        /*02fc*/ 	.word	0xffffffff


	//   ....[137]....
        /*0300*/ 	.word	0xffffffff


	//   ....[138]....
        /*0304*/ 	.word	0xffffffff


	//   ....[139]....
        /*0308*/ 	.word	0xffffffff


	//   ....[140]....
        /*030c*/ 	.word	0xffffffff


	//   ....[141]....
        /*0310*/ 	.word	0xffffffff


	//   ....[142]....
        /*0314*/ 	.word	0xffffffff


	//   ....[143]....
        /*0318*/ 	.word	0xffffffff


	//   ....[144]....
        /*031c*/ 	.word	0xffffffff


	//   ....[145]....
        /*0320*/ 	.word	0xffffffff


	//   ....[146]....
        /*0324*/ 	.word	0xffffffff


	//   ....[147]....
        /*0328*/ 	.word	0xffffffff


	//   ....[148]....
        /*032c*/ 	.word	0xffffffff


	//   ....[149]....
        /*0330*/ 	.word	0xffffffff


	//   ....[150]....
        /*0334*/ 	.word	0xffffffff


	//   ....[151]....
        /*0338*/ 	.word	0xffffffff


	//   ....[152]....
        /*033c*/ 	.word	0xffffffff


	//   ....[153]....
        /*0340*/ 	.word	0xffffffff


	//   ....[154]....
        /*0344*/ 	.word	0xffffffff


	//   ....[155]....
        /*0348*/ 	.word	0xffffffff


	//   ....[156]....
        /*034c*/ 	.word	0xffffffff


	//   ....[157]....
        /*0350*/ 	.word	0xffffffff


	//   ....[158]....
        /*0354*/ 	.word	0xffffffff


	//   ....[159]....
        /*0358*/ 	.word	0xffffffff


	//   ....[160]....
        /*035c*/ 	.word	0xffffffff


	//   ....[161]....
        /*0360*/ 	.word	0xffffffff


	//   ....[162]....
        /*0364*/ 	.word	0xffffffff


	//   ....[163]....
        /*0368*/ 	.word	0xffffffff


	//   ....[164]....
        /*036c*/ 	.word	0xffffffff


	//   ....[165]....
        /*0370*/ 	.word	0xffffffff


	//   ....[166]....
        /*0374*/ 	.word	0xffffffff


	//   ....[167]....
        /*0378*/ 	.word	0xffffffff


	//   ....[168]....
        /*037c*/ 	.word	0xffffffff


	//   ....[169]....
        /*0380*/ 	.word	0xffffffff


	//   ....[170]....
        /*0384*/ 	.word	0xffffffff


	//   ....[171]....
        /*0388*/ 	.word	0xffffffff


	//   ....[172]....
        /*038c*/ 	.word	0xffffffff


	//   ....[173]....
        /*0390*/ 	.word	0xffffffff


	//   ....[174]....
        /*0394*/ 	.word	0xffffffff


	//   ....[175]....
        /*0398*/ 	.word	0xffffffff


	//   ....[176]....
        /*039c*/ 	.word	0xffffffff


	//   ....[177]....
        /*03a0*/ 	.word	0xffffffff


	//   ....[178]....
        /*03a4*/ 	.word	0xffffffff


	//   ....[179]....
        /*03a8*/ 	.word	0xffffffff


	//   ....[180]....
        /*03ac*/ 	.word	0xffffffff


	//   ....[181]....
        /*03b0*/ 	.word	0xffffffff


	//   ....[182]....
        /*03b4*/ 	.word	0xffffffff


	//   ....[183]....
        /*03b8*/ 	.word	0xffffffff


	//   ....[184]....
        /*03bc*/ 	.word	0xffffffff


	//   ....[185]....
        /*03c0*/ 	.word	0xffffffff


	//   ....[186]....
        /*03c4*/ 	.word	0xffffffff


	//   ....[187]....
        /*03c8*/ 	.word	0x05000000


	//   ....[188]....
        /*03cc*/ 	.word	0xffffffff


	//   ....[189]....
        /*03d0*/ 	.word	0xffffffff


	//   ....[190]....
        /*03d4*/ 	.word	0xffffffff


	//   ....[191]....
        /*03d8*/ 	.word	0xffffffff


	//   ....[192]....
        /*03dc*/ 	.word	0xffffffff


	//   ....[193]....
        /*03e0*/ 	.word	0xffffffff


	//   ....[194]....
        /*03e4*/ 	.word	0xffffffff


	//   ....[195]....
        /*03e8*/ 	.word	0xffffffff


	//   ....[196]....
        /*03ec*/ 	.word	0xffffffff


	//   ....[197]....
        /*03f0*/ 	.word	0xffffffff


	//   ....[198]....
        /*03f4*/ 	.word	0xffffffff


	//   ....[199]....
        /*03f8*/ 	.word	0xffffffff


	//   ....[200]....
        /*03fc*/ 	.word	0xffffffff


	//   ....[201]....
        /*0400*/ 	.word	0xffffffff


	//   ....[202]....
        /*0404*/ 	.word	0xffffffff


	//   ....[203]....
        /*0408*/ 	.word	0xffffffff


	//   ....[204]....
        /*040c*/ 	.word	0xffffffff


	//   ....[205]....
        /*0410*/ 	.word	0xffffffff


	//   ....[206]....
        /*0414*/ 	.word	0xffffffff


	//   ....[207]....
        /*0418*/ 	.word	0xffffffff


	//   ....[208]....
        /*041c*/ 	.word	0xffffffff


	//   ....[209]....
        /*0420*/ 	.word	0xffffffff


	//   ....[210]....
        /*0424*/ 	.word	0xffffffff


	//   ....[211]....
        /*0428*/ 	.word	0xffffffff


	//   ....[212]....
        /*042c*/ 	.word	0xffffffff


	//   ....[213]....
        /*0430*/ 	.word	0xffffffff


	//   ....[214]....
        /*0434*/ 	.word	0xffffffff


	//   ....[215]....
        /*0438*/ 	.word	0xffffffff


	//   ....[216]....
        /*043c*/ 	.word	0xffffffff


	//   ....[217]....
        /*0440*/ 	.word	0xffffffff


	//   ....[218]....
        /*0444*/ 	.word	0xffffffff


	//   ....[219]....
        /*0448*/ 	.word	0xffffffff


	//   ....[220]....
        /*044c*/ 	.word	0xffffffff


	//   ....[221]....
        /*0450*/ 	.word	0xffffffff


	//   ....[222]....
        /*0454*/ 	.word	0xffffffff


	//   ....[223]....
        /*0458*/ 	.word	0xffffffff


	//   ....[224]....
        /*045c*/ 	.word	0xffffffff


	//   ....[225]....
        /*0460*/ 	.word	0xffffffff


	//   ....[226]....
        /*0464*/ 	.word	0xffffffff


	//   ....[227]....
        /*0468*/ 	.word	0xffffffff


	//   ....[228]....
        /*046c*/ 	.word	0x05000031


	//   ....[229]....
        /*0470*/ 	.word	0x05000031


	//   ....[230]....
        /*0474*/ 	.word	0x05000031


	//   ....[231]....
        /*0478*/ 	.word	0x05000031


	//   ....[232]....
        /*047c*/ 	.word	0x05000031


	//----- nvinfo : EIATTR_COOP_GROUP_INSTR_OFFSETS
	.align		4
.L_103:
        /*0480*/ 	.byte	0x04, 0x28
        /*0482*/ 	.short	(.L_105 - .L_104)


	//   ....[0]....
.L_104:
        /*0484*/ 	.word	0x00000f10


	//   ....[1]....
        /*0488*/ 	.word	0x00001a20


	//   ....[2]....
        /*048c*/ 	.word	0x00002440


	//   ....[3]....
        /*0490*/ 	.word	0x00002460


	//   ....[4]....
        /*0494*/ 	.word	0x00002480


	//   ....[5]....
        /*0498*/ 	.word	0x000024a0


	//   ....[6]....
        /*049c*/ 	.word	0x000024c0


	//   ....[7]....
        /*04a0*/ 	.word	0x00002990


	//   ....[8]....
        /*04a4*/ 	.word	0x000029a0


	//   ....[9]....
        /*04a8*/ 	.word	0x000029c0


	//   ....[10]....
        /*04ac*/ 	.word	0x000029e0


	//   ....[11]....
        /*04b0*/ 	.word	0x00002a30


	//   ....[12]....
        /*04b4*/ 	.word	0x00002a60


	//   ....[13]....
        /*04b8*/ 	.word	0x00002aa0


	//   ....[14]....
        /*04bc*/ 	.word	0x00002ac0


	//   ....[15]....
        /*04c0*/ 	.word	0x00002c00


	//   ....[16]....
        /*04c4*/ 	.word	0x00002c40


	//   ....[17]....
        /*04c8*/ 	.word	0x00002c50


	//   ....[18]....
        /*04cc*/ 	.word	0x00002c70


	//   ....[19]....
        /*04d0*/ 	.word	0x00002cb0


	//   ....[20]....
        /*04d4*/ 	.word	0x00002ce0


	//   ....[21]....
        /*04d8*/ 	.word	0x00002d20


	//   ....[22]....
        /*04dc*/ 	.word	0x00002d40


	//   ....[23]....
        /*04e0*/ 	.word	0x00002d60


	//   ....[24]....
        /*04e4*/ 	.word	0x00002e60


	//   ....[25]....
        /*04e8*/ 	.word	0x00002eb0


	//   ....[26]....
        /*04ec*/ 	.word	0x00002ec0


	//   ....[27]....
        /*04f0*/ 	.word	0x00002ee0


	//   ....[28]....
        /*04f4*/ 	.word	0x00002f20


	//   ....[29]....
        /*04f8*/ 	.word	0x00002f50


	//   ....[30]....
        /*04fc*/ 	.word	0x00002f90


	//   ....[31]....
        /*0500*/ 	.word	0x00002fb0


	//   ....[32]....
        /*0504*/ 	.word	0x00002fd0


	//   ....[33]....
        /*0508*/ 	.word	0x000030d0


	//   ....[34]....
        /*050c*/ 	.word	0x00003120


	//   ....[35]....
        /*0510*/ 	.word	0x00003130


	//   ....[36]....
        /*0514*/ 	.word	0x00003150


	//   ....[37]....
        /*0518*/ 	.word	0x00003190


	//   ....[38]....
        /*051c*/ 	.word	0x000031c0


	//   ....[39]....
        /*0520*/ 	.word	0x00003200


	//   ....[40]....
        /*0524*/ 	.word	0x00003220


	//   ....[41]....
        /*0528*/ 	.word	0x00003240


	//   ....[42]....
        /*052c*/ 	.word	0x00003370


	//   ....[43]....
        /*0530*/ 	.word	0x00003380


	//   ....[44]....
        /*0534*/ 	.word	0x000033b0


	//   ....[45]....
        /*0538*/ 	.word	0x000033d0


	//   ....[46]....
        /*053c*/ 	.word	0x00003420


	//   ....[47]....
        /*0540*/ 	.word	0x00003440


	//   ....[48]....
        /*0544*/ 	.word	0x00003480


	//   ....[49]....
        /*0548*/ 	.word	0x000034a0


	//   ....[50]....
        /*054c*/ 	.word	0x000034f0


	//   ....[51]....
        /*0550*/ 	.word	0x000035d0


	//   ....[52]....
        /*0554*/ 	.word	0x000035e0


	//   ....[53]....
        /*0558*/ 	.word	0x00003610


	//   ....[54]....
        /*055c*/ 	.word	0x00003640


	//   ....[55]....
        /*0560*/ 	.word	0x00003690


	//   ....[56]....
        /*0564*/ 	.word	0x000036a0


	//   ....[57]....
        /*0568*/ 	.word	0x000036e0


	//   ....[58]....
        /*056c*/ 	.word	0x00003710


	//   ....[59]....
        /*0570*/ 	.word	0x00003740


	//   ....[60]....
        /*0574*/ 	.word	0x000037f0


	//   ....[61]....
        /*0578*/ 	.word	0x00003820


	//   ....[62]....
        /*057c*/ 	.word	0x00003830


	//   ....[63]....
        /*0580*/ 	.word	0x00003880


	//   ....[64]....
        /*0584*/ 	.word	0x000038b0


	//   ....[65]....
        /*0588*/ 	.word	0x000038e0


	//   ....[66]....
        /*058c*/ 	.word	0x00003910


	//   ....[67]....
        /*0590*/ 	.word	0x00003940


	//   ....[68]....
        /*0594*/ 	.word	0x00003970


	//   ....[69]....
        /*0598*/ 	.word	0x00003a50


	//   ....[70]....
        /*059c*/ 	.word	0x00003aa0


	//   ....[71]....
        /*05a0*/ 	.word	0x00003ab0


	//   ....[72]....
        /*05a4*/ 	.word	0x00003b00


	//   ....[73]....
        /*05a8*/ 	.word	0x00003b30


	//   ....[74]....
        /*05ac*/ 	.word	0x00003b60


	//   ....[75]....
        /*05b0*/ 	.word	0x00003b90


	//   ....[76]....
        /*05b4*/ 	.word	0x00003bc0


	//   ....[77]....
        /*05b8*/ 	.word	0x00003bf0


	//   ....[78]....
        /*05bc*/ 	.word	0x00003cd0


	//   ....[79]....
        /*05c0*/ 	.word	0x00003ce0


	//   ....[80]....
        /*05c4*/ 	.word	0x00003d00


	//   ....[81]....
        /*05c8*/ 	.word	0x00003d60


	//   ....[82]....
        /*05cc*/ 	.word	0x00003d90


	//   ....[83]....
        /*05d0*/ 	.word	0x00003da0


	//   ....[84]....
        /*05d4*/ 	.word	0x00003de0


	//   ....[85]....
        /*05d8*/ 	.word	0x00003e10


	//   ....[86]....
        /*05dc*/ 	.word	0x00003e40


	//   ....[87]....
        /*05e0*/ 	.word	0x00003f70


	//   ....[88]....
        /*05e4*/ 	.word	0x00003f80


	//   ....[89]....
        /*05e8*/ 	.word	0x00003fd0


	//   ....[90]....
        /*05ec*/ 	.word	0x00004000


	//   ....[91]....
        /*05f0*/ 	.word	0x00004010


	//   ....[92]....
        /*05f4*/ 	.word	0x00004050


	//   ....[93]....
        /*05f8*/ 	.word	0x00004080


	//   ....[94]....
        /*05fc*/ 	.word	0x000040b0


	//   ....[95]....
        /*0600*/ 	.word	0x000040e0


	//   ....[96]....
        /*0604*/ 	.word	0x00004210


	//   ....[97]....
        /*0608*/ 	.word	0x00004220


	//   ....[98]....
        /*060c*/ 	.word	0x00004270


	//   ....[99]....
        /*0610*/ 	.word	0x000042a0


	//   ....[100]....
        /*0614*/ 	.word	0x000042b0


	//   ....[101]....
        /*0618*/ 	.word	0x000042f0


	//   ....[102]....
        /*061c*/ 	.word	0x00004320


	//   ....[103]....
        /*0620*/ 	.word	0x00004350


	//   ....[104]....
        /*0624*/ 	.word	0x00004380


	//   ....[105]....
        /*0628*/ 	.word	0x000044a0


	//   ....[106]....
        /*062c*/ 	.word	0x000044b0


	//   ....[107]....
        /*0630*/ 	.word	0x00004500


	//   ....[108]....
        /*0634*/ 	.word	0x00004530


	//   ....[109]....
        /*0638*/ 	.word	0x00004540


	//   ....[110]....
        /*063c*/ 	.word	0x00004580


	//   ....[111]....
        /*0640*/ 	.word	0x000045b0


	//   ....[112]....
        /*0644*/ 	.word	0x000045e0


	//   ....[113]....
        /*0648*/ 	.word	0x00004610


	//   ....[114]....
        /*064c*/ 	.word	0x00004730


	//   ....[115]....
        /*0650*/ 	.word	0x00004740


	//   ....[116]....
        /*0654*/ 	.word	0x00004790


	//   ....[117]....
        /*0658*/ 	.word	0x000047c0


	//   ....[118]....
        /*065c*/ 	.word	0x000047d0


	//   ....[119]....
        /*0660*/ 	.word	0x00004810


	//   ....[120]....
        /*0664*/ 	.word	0x00004840


	//   ....[121]....
        /*0668*/ 	.word	0x00004870


	//   ....[122]....
        /*066c*/ 	.word	0x000048a0


	//   ....[123]....
        /*0670*/ 	.word	0x000049a0


	//   ....[124]....
        /*0674*/ 	.word	0x000049b0


	//   ....[125]....
        /*0678*/ 	.word	0x00004a00


	//   ....[126]....
        /*067c*/ 	.word	0x00004a30


	//   ....[127]....
        /*0680*/ 	.word	0x00004a60


	//   ....[128]....
        /*0684*/ 	.word	0x00004a90


	//   ....[129]....
        /*0688*/ 	.word	0x00004ac0


	//   ....[130]....
        /*068c*/ 	.word	0x00004af0


	//   ....[131]....
        /*0690*/ 	.word	0x00004b20


	//   ....[132]....
        /*0694*/ 	.word	0x00004c30


	//   ....[133]....
        /*0698*/ 	.word	0x00004c40


	//   ....[134]....
        /*069c*/ 	.word	0x00004c50


	//   ....[135]....
        /*06a0*/ 	.word	0x00004ca0


	//   ....[136]....
        /*06a4*/ 	.word	0x00004cd0


	//   ....[137]....
        /*06a8*/ 	.word	0x00004d00


	//   ....[138]....
        /*06ac*/ 	.word	0x00004d30


	//   ....[139]....
        /*06b0*/ 	.word	0x00004d60


	//   ....[140]....
        /*06b4*/ 	.word	0x00004d90


	//   ....[141]....
        /*06b8*/ 	.word	0x00004e80


	//   ....[142]....
        /*06bc*/ 	.word	0x00004eb0


	//   ....[143]....
        /*06c0*/ 	.word	0x00004ec0


	//   ....[144]....
        /*06c4*/ 	.word	0x00004f10


	//   ....[145]....
        /*06c8*/ 	.word	0x00004f40


	//   ....[146]....
        /*06cc*/ 	.word	0x00004f70


	//   ....[147]....
        /*06d0*/ 	.word	0x00004fa0


	//   ....[148]....
        /*06d4*/ 	.word	0x00004fd0


	//   ....[149]....
        /*06d8*/ 	.word	0x00005000


	//   ....[150]....
        /*06dc*/ 	.word	0x00005110


	//   ....[151]....
        /*06e0*/ 	.word	0x00005130


	//   ....[152]....
        /*06e4*/ 	.word	0x00005140


	//   ....[153]....
        /*06e8*/ 	.word	0x00005190


	//   ....[154]....
        /*06ec*/ 	.word	0x000051c0


	//   ....[155]....
        /*06f0*/ 	.word	0x000051f0


	//   ....[156]....
        /*06f4*/ 	.word	0x00005220


	//   ....[157]....
        /*06f8*/ 	.word	0x00005250


	//   ....[158]....
        /*06fc*/ 	.word	0x00005280


	//   ....[159]....
        /*0700*/ 	.word	0x00005360


	//   ....[160]....
        /*0704*/ 	.word	0x000053a0


	//   ....[161]....
        /*0708*/ 	.word	0x000053b0


	//   ....[162]....
        /*070c*/ 	.word	0x000053f0


	//   ....[163]....
        /*0710*/ 	.word	0x00005410


	//   ....[164]....
        /*0714*/ 	.word	0x00005480


	//   ....[165]....
        /*0718*/ 	.word	0x000054b0


	//   ....[166]....
        /*071c*/ 	.word	0x000054e0


	//   ....[167]....
        /*0720*/ 	.word	0x00005510


	//   ....[168]....
        /*0724*/ 	.word	0x000055d0


	//   ....[169]....
        /*0728*/ 	.word	0x00005630


	//   ....[170]....
        /*072c*/ 	.word	0x00005650


	//   ....[171]....
        /*0730*/ 	.word	0x000056a0


	//   ....[172]....
        /*0734*/ 	.word	0x000056d0


	//   ....[173]....
        /*0738*/ 	.word	0x00005700


	//   ....[174]....
        /*073c*/ 	.word	0x00005730


	//   ....[175]....
        /*0740*/ 	.word	0x00005760


	//   ....[176]....
        /*0744*/ 	.word	0x00005790


	//   ....[177]....
        /*0748*/ 	.word	0x00005860


	//   ....[178]....
        /*074c*/ 	.word	0x00005880


	//   ....[179]....
        /*0750*/ 	.word	0x00005890


	//   ....[180]....
        /*0754*/ 	.word	0x000058e0


	//   ....[181]....
        /*0758*/ 	.word	0x00005930


	//   ....[182]....
        /*075c*/ 	.word	0x00005960


	//   ....[183]....
        /*0760*/ 	.word	0x00005990


	//   ....[184]....
        /*0764*/ 	.word	0x000059c0


	//   ....[185]....
        /*0768*/ 	.word	0x000059f0


	//   ....[186]....
        /*076c*/ 	.word	0x00005b10


	//   ....[187]....
        /*0770*/ 	.word	0x00005fb0


	//   ....[188]....
        /*0774*/ 	.word	0x00006270


	//   ....[189]....
        /*0778*/ 	.word	0x00006310


	//   ....[190]....
        /*077c*/ 	.word	0x000063b0


	//   ....[191]....
        /*0780*/ 	.word	0x00006450


	//   ....[192]....
        /*0784*/ 	.word	0x000064f0


	//   ....[193]....
        /*0788*/ 	.word	0x00006590


	//   ....[194]....
        /*078c*/ 	.word	0x00006630


	//   ....[195]....
        /*0790*/ 	.word	0x000066d0


	//   ....[196]....
        /*0794*/ 	.word	0x00006770


	//   ....[197]....
        /*0798*/ 	.word	0x00006810


	//   ....[198]....
        /*079c*/ 	.word	0x000068b0


	//   ....[199]....
        /*07a0*/ 	.word	0x00006950


	//   ....[200]....
        /*07a4*/ 	.word	0x000069f0


	//   ....[201]....
        /*07a8*/ 	.word	0x00006a90


	//   ....[202]....
        /*07ac*/ 	.word	0x00006b30


	//   ....[203]....
        /*07b0*/ 	.word	0x00006bd0


	//   ....[204]....
        /*07b4*/ 	.word	0x00006c70


	//   ....[205]....
        /*07b8*/ 	.word	0x00006d10


	//   ....[206]....
        /*07bc*/ 	.word	0x00006db0


	//   ....[207]....
        /*07c0*/ 	.word	0x00006e50


	//   ....[208]....
        /*07c4*/ 	.word	0x00006fd0


	//   ....[209]....
        /*07c8*/ 	.word	0x000070c0


	//   ....[210]....
        /*07cc*/ 	.word	0x00007220


	//   ....[211]....
        /*07d0*/ 	.word	0x000073b0


	//   ....[212]....
        /*07d4*/ 	.word	0x000074a0


	//   ....[213]....
        /*07d8*/ 	.word	0x00007590


	//   ....[214]....
        /*07dc*/ 	.word	0x00007680


	//   ....[215]....
        /*07e0*/ 	.word	0x00007770


	//   ....[216]....
        /*07e4*/ 	.word	0x00007860


	//   ....[217]....
        /*07e8*/ 	.word	0x00007960


	//   ....[218]....
        /*07ec*/ 	.word	0x00007ac0


	//   ....[219]....
        /*07f0*/ 	.word	0x00007c50


	//   ....[220]....
        /*07f4*/ 	.word	0x00007d40


	//   ....[221]....
        /*07f8*/ 	.word	0x00007e30


	//   ....[222]....
        /*07fc*/ 	.word	0x00007f20


	//   ....[223]....
        /*0800*/ 	.word	0x00008010


	//   ....[224]....
        /*0804*/ 	.word	0x00008100


	//   ....[225]....
        /*0808*/ 	.word	0x000081f0


	//   ....[226]....
        /*080c*/ 	.word	0x000082e0


	//   ....[227]....
        /*0810*/ 	.word	0x000083c0


	//   ....[228]....
        /*0814*/ 	.word	0x00008430


	//   ....[229]....
        /*0818*/ 	.word	0x000084a0


	//   ....[230]....
        /*081c*/ 	.word	0x00008510


	//   ....[231]....
        /*0820*/ 	.word	0x00008580


	//   ....[232]....
        /*0824*/ 	.word	0x000085e0


	//----- nvinfo : EIATTR_VRC_CTA_INIT_COUNT
	.align		4
.L_105:
        /*0828*/ 	.byte	0x02, 0x4a
	.zero		1
	.zero		1


	//----- nvinfo : EIATTR_EXIT_INSTR_OFFSETS
	.align		4
        /*082c*/ 	.byte	0x04, 0x1c
        /*082e*/ 	.short	(.L_107 - .L_106)


	//   ....[0]....
.L_106:
        /*0830*/ 	.word	0x00001de0


	//   ....[1]....
        /*0834*/ 	.word	0x00002230


	//   ....[2]....
        /*0838*/ 	.word	0x00002250


	//   ....[3]....
        /*083c*/ 	.word	0x00006e60


	//   ....[4]....
        /*0840*/ 	.word	0x000083d0


	//----- nvinfo : EIATTR_MAX_THREADS
	.align		4
.L_107:
        /*0844*/ 	.byte	0x04, 0x05
        /*0846*/ 	.short	(.L_109 - .L_108)
.L_108:
        /*0848*/ 	.word	0x00000180
        /*084c*/ 	.word	0x00000001
        /*0850*/ 	.word	0x00000001


	//----- nvinfo : EIATTR_CRS_STACK_SIZE
	.align		4
.L_109:
        /*0854*/ 	.byte	0x04, 0x1e
        /*0856*/ 	.short	(.L_111 - .L_110)
.L_110:
        /*0858*/ 	.word	0x00000000


	//----- nvinfo : EIATTR_CBANK_PARAM_SIZE
	.align		4
.L_111:
        /*085c*/ 	.byte	0x03, 0x19
        /*085e*/ 	.short	0x004d


	//----- nvinfo : EIATTR_PARAM_CBANK
	.align		4
        /*0860*/ 	.byte	0x04, 0x0a
        /*0862*/ 	.short	(.L_113 - .L_112)
	.align		4
.L_112:
        /*0864*/ 	.word	index@(.nv.constant0._ZN3cub18CUB_300001_SM_10006detail10radix_sort29DeviceRadixSortOnesweepKernelINS1_5radix10policy_hubIiNS0_8NullTypeEjE10Policy1000ELNS0_9SortOrderE0EiS6_jiiNS1_21identity_decomposer_tEEEvPT5_SC_PT3_PKSD_PT1_PKSH_PT2_PKSL_T4_iiT6_)
        /*0868*/ 	.short	0x0380
        /*086a*/ 	.short	0x004d


	//----- nvinfo : EIATTR_SW_WAR
	.align		4
.L_113:
        /*086c*/ 	.byte	0x04, 0x36
        /*086e*/ 	.short	(.L_115 - .L_114)
.L_114:
        /*0870*/ 	.word	0x00000008
.L_115:


//--------------------- .nv.info._ZN3cub18CUB_300001_SM_10006detail10radix_sort33DeviceRadixSortExclusiveSumKernelINS1_5radix10policy_hubIiNS0_8NullTypeEjE10Policy1000EjEEvPT0_ --------------------------
	.section	.nv.info._ZN3cub18CUB_300001_SM_10006detail10radix_sort33DeviceRadixSortExclusiveSumKernelINS1_5radix10policy_hubIiNS0_8NullTypeEjE10Policy1000EjEEvPT0_,"",@"SHT_CUDA_INFO"
	.sectionflags	@""
	.align	4


	//----- nvinfo : EIATTR_CUDA_API_VERSION
	.align		4
        /*0000*/ 	.byte	0x04, 0x37
        /*0002*/ 	.short	(.L_117 - .L_116)
.L_116:
        /*0004*/ 	.word	0x00000082


	//----- nvinfo : EIATTR_KPARAM_INFO
	.align		4
.L_117:
        /*0008*/ 	.byte	0x04, 0x17
        /*000a*/ 	.short	(.L_119 - .L_118)
.L_118:
        /*000c*/ 	.word	0x00000000
        /*0010*/ 	.short	0x0000
        /*0012*/ 	.short	0x0000
        /*0014*/ 	.byte	0x00, 0xf5, 0x21, 0x00


	//----- nvinfo : EIATTR_SPARSE_MMA_MASK
	.align		4
.L_119:
        /*0018*/ 	.byte	0x03, 0x50
        /*001a*/ 	.short	0x0000


	//----- nvinfo : EIATTR_MAXREG_COUNT
	.align		4
        /*001c*/ 	.byte	0x03, 0x1b
        /*001e*/ 	.short	0x00ff


	//----- nvinfo : EIATTR_NUM_BARRIERS
	.align		4
        /*0020*/ 	.byte	0x02, 0x4c
        /*0022*/ 	.byte	0x01
	.zero		1


	//----- nvinfo : EIATTR_MERCURY_ISA_VERSION
	.align		4
        /*0024*/ 	.byte	0x03, 0x5f
        /*0026*/ 	.short	0x0101


	//----- nvinfo : EIATTR_COOP_GROUP_MASK_REGIDS
	.align		4
        /*0028*/ 	.byte	0x04, 0x29
        /*002a*/ 	.short	(.L_121 - .L_120)


	//   ....[0]....
.L_120:
        /*002c*/ 	.word	0xffffffff


	//   ....[1]....
        /*0030*/ 	.word	0xffffffff


	//   ....[2]....
        /*0034*/ 	.word	0xffffffff


	//   ....[3]....
        /*0038*/ 	.word	0xffffffff


	//   ....[4]....
        /*003c*/ 	.word	0xffffffff


	//   ....[5]....
        /*0040*/ 	.word	0x05000012


	//   ....[6]....
        /*0044*/ 	.word	0x05000012


	//   ....[7]....
        /*0048*/ 	.word	0x05000012


	//   ....[8]....
        /*004c*/ 	.word	0x05000012


	//   ....[9]....
        /*0050*/ 	.word	0x05000012


	//----- nvinfo : EIATTR_COOP_GROUP_INSTR_OFFSETS
	.align		4
.L_121:
        /*0054*/ 	.byte	0x04, 0x28
        /*0056*/ 	.short	(.L_123 - .L_122)


	//   ....[0]....
.L_122:
        /*0058*/ 	.word	0x00000210


	//   ....[1]....
        /*005c*/ 	.word	0x00000230


	//   ....[2]....
        /*0060*/ 	.word	0x00000250


	//   ....[3]....
        /*0064*/ 	.word	0x00000270


	//   ....[4]....
        /*0068*/ 	.word	0x00000290


	//   ....[5]....
        /*006c*/ 	.word	0x00000460


	//   ....[6]....
        /*0070*/ 	.word	0x000004d0


	//   ....[7]....
        /*0074*/ 	.word	0x00000540


	//   ....[8]....
        /*0078*/ 	.word	0x000005b0


	//   ....[9]....
        /*007c*/ 	.word	0x00000620


	//----- nvinfo : EIATTR_VRC_CTA_INIT_COUNT
	.align		4
.L_123:
        /*0080*/ 	.byte	0x02, 0x4a
	.zero		1
	.zero		1


	//----- nvinfo : EIATTR_EXIT_INSTR_OFFSETS
	.align		4
        /*0084*/ 	.byte	0x04, 0x1c
        /*0086*/ 	.short	(.L_125 - .L_124)


	//   ....[0]....
.L_124:
        /*0088*/ 	.word	0x000003d0


	//   ....[1]....
        /*008c*/ 	.word	0x00000400


	//----- nvinfo : EIATTR_CRS_STACK_SIZE
	.align		4
.L_125:
        /*0090*/ 	.byte	0x04, 0x1e
        /*0092*/ 	.short	(.L_127 - .L_126)
.L_126:
        /*0094*/ 	.word	0x00000000


	//----- nvinfo : EIATTR_CBANK_PARAM_SIZE
	.align		4
.L_127:
        /*0098*/ 	.byte	0x03, 0x19
        /*009a*/ 	.short	0x0008


	//----- nvinfo : EIATTR_PARAM_CBANK
	.align		4
        /*009c*/ 	.byte	0x04, 0x0a
        /*009e*/ 	.short	(.L_129 - .L_128)
	.align		4
.L_128:
        /*00a0*/ 	.word	index@(.nv.constant0._ZN3cub18CUB_300001_SM_10006detail10radix_sort33DeviceRadixSortExclusiveSumKernelINS1_5radix10policy_hubIiNS0_8NullTypeEjE10Policy1000EjEEvPT0_)
        /*00a4*/ 	.short	0x0380
        /*00a6*/ 	.short	0x0008


	//----- nvinfo : EIATTR_SW_WAR
	.align		4
.L_129:
        /*00a8*/ 	.byte	0x04, 0x36
        /*00aa*/ 	.short	(.L_131 - .L_130)
.L_130:
        /*00ac*/ 	.word	0x00000008
.L_131:


//--------------------- .nv.info._ZN3cub18CUB_300001_SM_10006detail10radix_sort30DeviceRadixSortHistogramKernelINS1_5radix10policy_hubIiNS0_8NullTypeEjE10Policy1000ELNS0_9SortOrderE0EijNS1_21identity_decomposer_tEEEvPT2_PKT1_SB_iiT3_ --------------------------
	.section	.nv.info._ZN3cub18CUB_300001_SM_10006detail10radix_sort30DeviceRadixSortHistogramKernelINS1_5radix10policy_hubIiNS0_8NullTypeEjE10Policy1000ELNS0_9SortOrderE0EijNS1_21identity_decomposer_tEEEvPT2_PKT1_SB_iiT3_,"",@"SHT_CUDA_INFO"
	.sectionflags	@""
	.align	4


	//----- nvinfo : EIATTR_CUDA_API_VERSION
	.align		4
        /*0000*/ 	.byte	0x04, 0x37
        /*0002*/ 	.short	(.L_133 - .L_132)
.L_132:
        /*0004*/ 	.word	0x00000082


	//----- nvinfo : EIATTR_KPARAM_INFO
	.align		4
.L_133:
        /*0008*/ 	.byte	0x04, 0x17
        /*000a*/ 	.short	(.L_135 - .L_134)
.L_134:
        /*000c*/ 	.word	0x00000000
        /*0010*/ 	.short	0x0005
        /*0012*/ 	.short	0x001c
        /*0014*/ 	.byte	0x00, 0xf0, 0x05, 0x00


	//----- nvinfo : EIATTR_KPARAM_INFO
	.align		4
.L_135:
        /*0018*/ 	.byte	0x04, 0x17
        /*001a*/ 	.short	(.L_137 - .L_136)
.L_136:
        /*001c*/ 	.word	0x00000000
        /*0020*/ 	.short	0x0004
        /*0022*/ 	.short	0x0018
        /*0024*/ 	.byte	0x00, 0xf0, 0x11, 0x00


	//----- nvinfo : EIATTR_KPARAM_INFO
	.align		4
.L_137:
        /*0028*/ 	.byte	0x04, 0x17
        /*002a*/ 	.short	(.L_139 - .L_138)
.L_138:
        /*002c*/ 	.word	0x00000000
        /*0030*/ 	.short	0x0003
        /*0032*/ 	.short	0x0014
        /*0034*/ 	.byte	0x00, 0xf0, 0x11, 0x00


	//----- nvinfo : EIATTR_KPARAM_INFO
	.align		4
.L_139:
        /*0038*/ 	.byte	0x04, 0x17
        /*003a*/ 	.short	(.L_141 - .L_140)
.L_140:
        /*003c*/ 	.word	0x00000000
        /*0040*/ 	.short	0x0002
        /*0042*/ 	.short	0x0010
        /*0044*/ 	.byte	0x00, 0xf0, 0x11, 0x00


	//----- nvinfo : EIATTR_KPARAM_INFO
	.align		4
.L_141:
        /*0048*/ 	.byte	0x04, 0x17
        /*004a*/ 	.short	(.L_143 - .L_142)
.L_142:
        /*004c*/ 	.word	0x00000000
        /*0050*/ 	.short	0x0001
        /*0052*/ 	.short	0x0008
        /*0054*/ 	.byte	0x00, 0xf5, 0x21, 0x00


	//----- nvinfo : EIATTR_KPARAM_INFO
	.align		4
.L_143:
        /*0058*/ 	.byte	0x04, 0x17
        /*005a*/ 	.short	(.L_145 - .L_144)
.L_144:
        /*005c*/ 	.word	0x00000000
        /*0060*/ 	.short	0x0000
        /*0062*/ 	.short	0x0000
        /*0064*/ 	.byte	0x00, 0xf5, 0x21, 0x00


	//----- nvinfo : EIATTR_SPARSE_MMA_MASK
	.align		4
.L_145:
        /*0068*/ 	.byte	0x03, 0x50
        /*006a*/ 	.short	0x0000


	//----- nvinfo : EIATTR_MAXREG_COUNT
	.align		4
        /*006c*/ 	.byte	0x03, 0x1b
        /*006e*/ 	.short	0x00ff


	//----- nvinfo : EIATTR_NUM_BARRIERS
	.align		4
        /*0070*/ 	.byte	0x02, 0x4c
        /*0072*/ 	.byte	0x01
	.zero		1


	//----- nvinfo : EIATTR_MERCURY_ISA_VERSION
	.align		4
        /*0074*/ 	.byte	0x03, 0x5f
        /*0076*/ 	.short	0x0101


	//----- nvinfo : EIATTR_VRC_CTA_INIT_COUNT
	.align		4
        /*0078*/ 	.byte	0x02, 0x4a
	.zero		1
	.zero		1


	//----- nvinfo : EIATTR_EXIT_INSTR_OFFSETS
	.align		4
        /*007c*/ 	.byte	0x04, 0x1c
        /*007e*/ 	.short	(.L_147 - .L_146)


	//   ....[0]....
.L_146:
        /*0080*/ 	.word	0x00000030


	//   ....[1]....
        /*0084*/ 	.word	0x00002b10


	//----- nvinfo : EIATTR_MAX_THREADS
	.align		4
.L_147:
        /*0088*/ 	.byte	0x04, 0x05
        /*008a*/ 	.short	(.L_149 - .L_148)
.L_148:
        /*008c*/ 	.word	0x00000080
        /*0090*/ 	.word	0x00000001
        /*0094*/ 	.word	0x00000001


	//----- nvinfo : EIATTR_CRS_STACK_SIZE
	.align		4
.L_149:
        /*0098*/ 	.byte	0x04, 0x1e
        /*009a*/ 	.short	(.L_151 - .L_150)
.L_150:
        /*009c*/ 	.word	0x00000000


	//----- nvinfo : EIATTR_CBANK_PARAM_SIZE
	.align		4
.L_151:
        /*00a0*/ 	.byte	0x03, 0x19
        /*00a2*/ 	.short	0x001d


	//----- nvinfo : EIATTR_PARAM_CBANK
	.align		4
        /*00a4*/ 	.byte	0x04, 0x0a
        /*00a6*/ 	.short	(.L_153 - .L_152)
	.align		4
.L_152:
        /*00a8*/ 	.word	index@(.nv.constant0._ZN3cub18CUB_300001_SM_10006detail10radix_sort30DeviceRadixSortHistogramKernelINS1_5radix10policy_hubIiNS0_8NullTypeEjE10Policy1000ELNS0_9SortOrderE0EijNS1_21identity_decomposer_tEEEvPT2_PKT1_SB_iiT3_)
        /*00ac*/ 	.short	0x0380
        /*00ae*/ 	.short	0x001d


	//----- nvinfo : EIATTR_SW_WAR
	.align		4
.L_153:
        /*00b0*/ 	.byte	0x04, 0x36
        /*00b2*/ 	.short	(.L_155 - .L_154)
.L_154:
        /*00b4*/ 	.word	0x00000008
.L_155:


//--------------------- .nv.info._ZN3cub18CUB_300001_SM_10006detail10radix_sort31DeviceRadixSortSingleTileKernelINS1_5radix10policy_hubIiNS0_8NullTypeEjE10Policy1000ELNS0_9SortOrderE0EiS6_jNS1_21identity_decomposer_tEEEvPKT1_PSB_PKT2_PSF_T3_iiT4_ --------------------------
	.section	.nv.info._ZN3cub18CUB_300001_SM_10006detail10radix_sort31DeviceRadixSortSingleTileKernelINS1_5radix10policy_hubIiNS0_8NullTypeEjE10Policy1000ELNS0_9SortOrderE0EiS6_jNS1_21identity_decomposer_tEEEvPKT1_PSB_PKT2_PSF_T3_iiT4_,"",@"SHT_CUDA_INFO"
	.sectionflags	@""
	.align	4


	//----- nvinfo : EIATTR_CUDA_API_VERSION
	.align		4
        /*0000*/ 	.byte	0x04, 0x37
        /*0002*/ 	.short	(.L_157 - .L_156)
.L_156:
        /*0004*/ 	.word	0x00000082


	//----- nvinfo : EIATTR_KPARAM_INFO
	.align		4
.L_157:
        /*0008*/ 	.byte	0x04, 0x17
        /*000a*/ 	.short	(.L_159 - .L_158)
.L_158:
        /*000c*/ 	.word	0x00000000
        /*0010*/ 	.short	0x0007
        /*0012*/ 	.short	0x002c
        /*0014*/ 	.byte	0x00, 0xf0, 0x05, 0x00


	//----- nvinfo : EIATTR_KPARAM_INFO
	.align		4
.L_159:
        /*0018*/ 	.byte	0x04, 0x17
        /*001a*/ 	.short	(.L_161 - .L_160)
.L_160:
        /*001c*/ 	.word	0x00000000
        /*0020*/ 	.short	0x0006
        /*0022*/ 	.short	0x0028
        /*0024*/ 	.byte	0x00, 0xf0, 0x11, 0x00


	//----- nvinfo : EIATTR_KPARAM_INFO
	.align		4
.L_161:
        /*0028*/ 	.byte	0x04, 0x17
        /*002a*/ 	.short	(.L_163 - .L_162)
.L_162:
        /*002c*/ 	.word	0x00000000
        /*0030*/ 	.short	0x0005
        /*0032*/ 	.short	0x0024
        /*0034*/ 	.byte	0x00, 0xf0, 0x11, 0x00


	//----- nvinfo : EIATTR_KPARAM_INFO
	.align		4
.L_163:
        /*0038*/ 	.byte	0x04, 0x17
        /*003a*/ 	.short	(.L_165 - .L_164)
.L_164:
        /*003c*/ 	.word	0x00000000
        /*0040*/ 	.short	0x0004
        /*0042*/ 	.short	0x0020
        /*0044*/ 	.byte	0x00, 0xf0, 0x11, 0x00


	//----- nvinfo : EIATTR_KPARAM_INFO
	.align		4
.L_165:
        /*0048*/ 	.byte	0x04, 0x17
        /*004a*/ 	.short	(.L_167 - .L_166)
.L_166:
        /*004c*/ 	.word	0x00000000
        /*0050*/ 	.short	0x0003
        /*0052*/ 	.short	0x0018
        /*0054*/ 	.byte	0x00, 0xf5, 0x21, 0x00


	//----- nvinfo : EIATTR_KPARAM_INFO
	.align		4
.L_167:
        /*0058*/ 	.byte	0x04, 0x17
        /*005a*/ 	.short	(.L_169 - .L_168)
.L_168:
        /*005c*/ 	.word	0x00000000
        /*0060*/ 	.short	0x0002
        /*0062*/ 	.short	0x0010
        /*0064*/ 	.byte	0x00, 0xf5, 0x21, 0x00


	//----- nvinfo : EIATTR_KPARAM_INFO
	.align		4
.L_169:
        /*0068*/ 	.byte	0x04, 0x17
        /*006a*/ 	.short	(.L_171 - .L_170)
.L_170:
        /*006c*/ 	.word	0x00000000
        /*0070*/ 	.short	0x0001
        /*0072*/ 	.short	0x0008
        /*0074*/ 	.byte	0x00, 0xf5, 0x21, 0x00


	//----- nvinfo : EIATTR_KPARAM_INFO
	.align		4
.L_171:
        /*0078*/ 	.byte	0x04, 0x17
        /*007a*/ 	.short	(.L_173 - .L_172)
.L_172:
        /*007c*/ 	.word	0x00000000
        /*0080*/ 	.short	0x0000
        /*0082*/ 	.short	0x0000
        /*0084*/ 	.byte	0x00, 0xf5, 0x21, 0x00


	//----- nvinfo : EIATTR_SPARSE_MMA_MASK
	.align		4
.L_173:
        /*0088*/ 	.byte	0x03, 0x50
        /*008a*/ 	.short	0x0000


	//----- nvinfo : EIATTR_MAXREG_COUNT
	.align		4
        /*008c*/ 	.byte	0x03, 0x1b
        /*008e*/ 	.short	0x00ff


	//----- nvinfo : EIATTR_NUM_BARRIERS
	.align		4
        /*0090*/ 	.byte	0x02, 0x4c
        /*0092*/ 	.byte	0x01
	.zero		1


	//----- nvinfo : EIATTR_MERCURY_ISA_VERSION
	.align		4
        /*0094*/ 	.byte	0x03, 0x5f
        /*0096*/ 	.short	0x0101


	//----- nvinfo : EIATTR_COOP_GROUP_MASK_REGIDS
	.align		4
        /*0098*/ 	.byte	0x04, 0x29
        /*009a*/ 	.short	(.L_175 - .L_174)


	//   ....[0]....
.L_174:
        /*009c*/ 	.word	0xffffffff


	//   ....[1]....
        /*00a0*/ 	.word	0xffffffff


	//   ....[2]....
        /*00a4*/ 	.word	0xffffffff


	//   ....[3]....
        /*00a8*/ 	.word	0xffffffff


	//   ....[4]....
        /*00ac*/ 	.word	0xffffffff


	//----- nvinfo : EIATTR_COOP_GROUP_INSTR_OFFSETS
	.align		4
.L_175:
        /*00b0*/ 	.byte	0x04, 0x28
        /*00b2*/ 	.short	(.L_177 - .L_176)


	//   ....[0]....
.L_176:
        /*00b4*/ 	.word	0x00001a00


	//   ....[1]....
        /*00b8*/ 	.word	0x00001a20


	//   ....[2]....
        /*00bc*/ 	.word	0x00001a40


	//   ....[3]....
        /*00c0*/ 	.word	0x00001a60


	//   ....[4]....
        /*00c4*/ 	.word	0x00001a80


	//----- nvinfo : EIATTR_VRC_CTA_INIT_COUNT
	.align		4
.L_177:
        /*00c8*/ 	.byte	0x02, 0x4a
	.zero		1
	.zero		1


	//----- nvinfo : EIATTR_EXIT_INSTR_OFFSETS
	.align		4
        /*00cc*/ 	.byte	0x04, 0x1c
        /*00ce*/ 	.short	(.L_179 - .L_178)


	//   ....[0]....
.L_178:
        /*00d0*/ 	.word	0x00002fc0


	//   ....[1]....
        /*00d4*/ 	.word	0x00003000


	//----- nvinfo : EIATTR_MAX_THREADS
	.align		4
.L_179:
        /*00d8*/ 	.byte	0x04, 0x05
        /*00da*/ 	.short	(.L_181 - .L_180)
.L_180:
        /*00dc*/ 	.word	0x00000100
        /*00e0*/ 	.word	0x00000001
        /*00e4*/ 	.word	0x00000001


	//----- nvinfo : EIATTR_CBANK_PARAM_SIZE
	.align		4
.L_181:
        /*00e8*/ 	.byte	0x03, 0x19
        /*00ea*/ 	.short	0x002d


	//----- nvinfo : EIATTR_PARAM_CBANK
	.align		4
        /*00ec*/ 	.byte	0x04, 0x0a
        /*00ee*/ 	.short	(.L_183 - .L_182)
	.align		4
.L_182:
        /*00f0*/ 	.word	index@(.nv.constant0._ZN3cub18CUB_300001_SM_10006detail10radix_sort31DeviceRadixSortSingleTileKernelINS1_5radix10policy_hubIiNS0_8NullTypeEjE10Policy1000ELNS0_9SortOrderE0EiS6_jNS1_21identity_decomposer_tEEEvPKT1_PSB_PKT2_PSF_T3_iiT4_)
        /*00f4*/ 	.short	0x0380
        /*00f6*/ 	.short	0x002d


	//----- nvinfo : EIATTR_SW_WAR
	.align		4
.L_183:
        /*00f8*/ 	.byte	0x04, 0x36
        /*00fa*/ 	.short	(.L_185 - .L_184)
.L_184:
        /*00fc*/ 	.word	0x00000008
.L_185:


//--------------------- .nv.info._ZN3cub18CUB_300001_SM_10006detail11EmptyKernelIvEEvv --------------------------
	.section	.nv.info._ZN3cub18CUB_300001_SM_10006detail11EmptyKernelIvEEvv,"",@"SHT_CUDA_INFO"
	.sectionflags	@""
	.align	4


	//----- nvinfo : EIATTR_CUDA_API_VERSION
	.align		4
        /*0000*/ 	.byte	0x04, 0x37
        /*0002*/ 	.short	(.L_187 - .L_186)
.L_186:
        /*0004*/ 	.word	0x00000082


	//----- nvinfo : EIATTR_SPARSE_MMA_MASK
	.align		4
.L_187:
        /*0008*/ 	.byte	0x03, 0x50
        /*000a*/ 	.short	0x0000


	//----- nvinfo : EIATTR_MAXREG_COUNT
	.align		4
        /*000c*/ 	.byte	0x03, 0x1b
        /*000e*/ 	.short	0x00ff


	//----- nvinfo : EIATTR_MERCURY_ISA_VERSION
	.align		4
        /*0010*/ 	.byte	0x03, 0x5f
        /*0012*/ 	.short	0x0101


	//----- nvinfo : EIATTR_VRC_CTA_INIT_COUNT
	.align		4
        /*0014*/ 	.byte	0x02, 0x4a
	.zero		1
	.zero		1


	//----- nvinfo : EIATTR_EXIT_INSTR_OFFSETS
	.align		4
        /*0018*/ 	.byte	0x04, 0x1c
        /*001a*/ 	.short	(.L_189 - .L_188)


	//   ....[0]....
.L_188:
        /*001c*/ 	.word	0x00000010


	//----- nvinfo : EIATTR_SW_WAR
	.align		4
.L_189:
        /*0020*/ 	.byte	0x04, 0x36
        /*0022*/ 	.short	(.L_191 - .L_190)
.L_190:
        /*0024*/ 	.word	0x00000008
.L_191:


//--------------------- .nv.info._Z19arrayDistanceKernelPKiS0_Pii --------------------------
	.section	.nv.info._Z19arrayDistanceKernelPKiS0_Pii,"",@"SHT_CUDA_INFO"
	.sectionflags	@""
	.align	4


	//----- nvinfo : EIATTR_CUDA_API_VERSION
	.align		4
        /*0000*/ 	.byte	0x04, 0x37
        /*0002*/ 	.short	(.L_193 - .L_192)
.L_192:
        /*0004*/ 	.word	0x00000082


	//----- nvinfo : EIATTR_KPARAM_INFO
	.align		4
.L_193:
        /*0008*/ 	.byte	0x04, 0x17
        /*000a*/ 	.short	(.L_195 - .L_194)
.L_194:
        /*000c*/ 	.word	0x00000000
        /*0010*/ 	.short	0x0003
        /*0012*/ 	.short	0x0018
        /*0014*/ 	.byte	0x00, 0xf0, 0x11, 0x00


	//----- nvinfo : EIATTR_KPARAM_INFO
	.align		4
.L_195:
        /*0018*/ 	.byte	0x04, 0x17
        /*001a*/ 	.short	(.L_197 - .L_196)
.L_196:
        /*001c*/ 	.word	0x00000000
        /*0020*/ 	.short	0x0002
        /*0022*/ 	.short	0x0010
        /*0024*/ 	.byte	0x00, 0xf5, 0x21, 0x00


	//----- nvinfo : EIATTR_KPARAM_INFO
	.align		4
.L_197:
        /*0028*/ 	.byte	0x04, 0x17
        /*002a*/ 	.short	(.L_199 - .L_198)
.L_198:
        /*002c*/ 	.word	0x00000000
        /*0030*/ 	.short	0x0001
        /*0032*/ 	.short	0x0008
        /*0034*/ 	.byte	0x00, 0xf5, 0x21, 0x00


	//----- nvinfo : EIATTR_KPARAM_INFO
	.align		4
.L_199:
        /*0038*/ 	.byte	0x04, 0x17
        /*003a*/ 	.short	(.L_201 - .L_200)
.L_200:
        /*003c*/ 	.word	0x00000000
        /*0040*/ 	.short	0x0000
        /*0042*/ 	.short	0x0000
        /*0044*/ 	.byte	0x00, 0xf5, 0x21, 0x00


	//----- nvinfo : EIATTR_SPARSE_MMA_MASK
	.align		4
.L_201:
        /*0048*/ 	.byte	0x03, 0x50
        /*004a*/ 	.short	0x0000


	//----- nvinfo : EIATTR_MAXREG_COUNT
	.align		4
        /*004c*/ 	.byte	0x03, 0x1b
        /*004e*/ 	.short	0x00ff


	//----- nvinfo : EIATTR_MERCURY_ISA_VERSION
	.align		4
        /*0050*/ 	.byte	0x03, 0x5f
        /*0052*/ 	.short	0x0101


	//----- nvinfo : EIATTR_VRC_CTA_INIT_COUNT
	.align		4
        /*0054*/ 	.byte	0x02, 0x4a
	.zero		1
	.zero		1


	//----- nvinfo : EIATTR_EXIT_INSTR_OFFSETS
	.align		4
        /*0058*/ 	.byte	0x04, 0x1c
        /*005a*/ 	.short	(.L_203 - .L_202)


	//   ....[0]....
.L_202:
        /*005c*/ 	.word	0x00000070


	//   ....[1]....
        /*0060*/ 	.word	0x00000150


	//----- nvinfo : EIATTR_CBANK_PARAM_SIZE
	.align		4
.L_203:
        /*0064*/ 	.byte	0x03, 0x19
        /*0066*/ 	.short	0x001c


	//----- nvinfo : EIATTR_PARAM_CBANK
	.align		4
        /*0068*/ 	.byte	0x04, 0x0a
        /*006a*/ 	.short	(.L_205 - .L_204)
	.align		4
.L_204:
        /*006c*/ 	.word	index@(.nv.constant0._Z19arrayDistanceKernelPKiS0_Pii)
        /*0070*/ 	.short	0x0380
        /*0072*/ 	.short	0x001c


	//----- nvinfo : EIATTR_SW_WAR
	.align		4
.L_205:
        /*0074*/ 	.byte	0x04, 0x36
        /*0076*/ 	.short	(.L_207 - .L_206)
.L_206:
        /*0078*/ 	.word	0x00000008
.L_207:


//--------------------- .nv.callgraph             --------------------------
	.section	.nv.callgraph,"",@"SHT_CUDA_CALLGRAPH"
	.align	4
	.sectionentsize	8
	.align		4
        /*0000*/ 	.word	0x00000000
	.align		4
        /*0004*/ 	.word	0xffffffff
	.align		4
        /*0008*/ 	.word	0x00000000
	.align		4
        /*000c*/ 	.word	0xfffffffe
	.align		4
        /*0010*/ 	.word	0x00000000
	.align		4
        /*0014*/ 	.word	0xfffffffd
	.align		4
        /*0018*/ 	.word	0x00000000
	.align		4
        /*001c*/ 	.word	0xfffffffc


//--------------------- .nv.constant4             --------------------------
	.section	.nv.constant4,"a",@progbits
	.align	8
	.align		8
.nv.constant4:
        /*0000*/ 	.dword	_ZN34_INTERNAL_9d003eba_4_k_cu_55c4583f4cuda3std3__45__cpo5beginE
	.align		8
        /*0008*/ 	.dword	_ZN34_INTERNAL_9d003eba_4_k_cu_55c4583f4cuda3std3__45__cpo3endE
	.align		8
        /*0010*/ 	.dword	_ZN34_INTERNAL_9d003eba_4_k_cu_55c4583f4cuda3std3__45__cpo6cbeginE
	.align		8
        /*0018*/ 	.dword	_ZN34_INTERNAL_9d003eba_4_k_cu_55c4583f4cuda3std3__45__cpo4cendE
	.align		8
        /*0020*/ 	.dword	_ZN34_INTERNAL_9d003eba_4_k_cu_55c4583f4cuda3std3__45__cpo6rbeginE
	.align		8
        /*0028*/ 	.dword	_ZN34_INTERNAL_9d003eba_4_k_cu_55c4583f4cuda3std3__45__cpo4rendE
	.align		8
        /*0030*/ 	.dword	_ZN34_INTERNAL_9d003eba_4_k_cu_55c4583f4cuda3std3__45__cpo7crbeginE
	.align		8
        /*0038*/ 	.dword	_ZN34_INTERNAL_9d003eba_4_k_cu_55c4583f4cuda3std3__45__cpo5crendE
	.align		8
        /*0040*/ 	.dword	_ZN34_INTERNAL_9d003eba_4_k_cu_55c4583f4cuda3std3__436_GLOBAL__N__9d003eba_4_k_cu_55c4583f6ignoreE
	.align		8
        /*0048*/ 	.dword	_ZN34_INTERNAL_9d003eba_4_k_cu_55c4583f4cuda3std3__419piecewise_constructE
	.align		8
        /*0050*/ 	.dword	_ZN34_INTERNAL_9d003eba_4_k_cu_55c4583f4cuda3std3__48in_placeE
	.align		8
        /*0058*/ 	.dword	_ZN34_INTERNAL_9d003eba_4_k_cu_55c4583f4cuda3std3__420unreachable_sentinelE
	.align		8
        /*0060*/ 	.dword	_ZN34_INTERNAL_9d003eba_4_k_cu_55c4583f4cuda3std3__47nulloptE
	.align		8
        /*0068*/ 	.dword	_ZN34_INTERNAL_9d003eba_4_k_cu_55c4583f4cuda3std3__48unexpectE
	.align		8
        /*0070*/ 	.dword	_ZN34_INTERNAL_9d003eba_4_k_cu_55c4583f4cuda3std6ranges3__45__cpo4swapE
	.align		8
        /*0078*/ 	.dword	_ZN34_INTERNAL_9d003eba_4_k_cu_55c4583f4cuda3std6ranges3__45__cpo9iter_moveE
	.align		8
        /*0080*/ 	.dword	_ZN34_INTERNAL_9d003eba_4_k_cu_55c4583f4cuda3std6ranges3__45__cpo5beginE
	.align		8
        /*0088*/ 	.dword	_ZN34_INTERNAL_9d003eba_4_k_cu_55c4583f4cuda3std6ranges3__45__cpo3endE
	.align		8
        /*0090*/ 	.dword	_ZN34_INTERNAL_9d003eba_4_k_cu_55c4583f4cuda3std6ranges3__45__cpo6cbeginE
	.align		8
        /*0098*/ 	.dword	_ZN34_INTERNAL_9d003eba_4_k_cu_55c4583f4cuda3std6ranges3__45__cpo4cendE
	.align		8
        /*00a0*/ 	.dword	_ZN34_INTERNAL_9d003eba_4_k_cu_55c4583f4cuda3std6ranges3__45__cpo7advanceE
	.align		8
        /*00a8*/ 	.dword	_ZN34_INTERNAL_9d003eba_4_k_cu_55c4583f4cuda3std6ranges3__45__cpo9iter_swapE
	.align		8
        /*00b0*/ 	.dword	_ZN34_INTERNAL_9d003eba_4_k_cu_55c4583f4cuda3std6ranges3__45__cpo4nextE
	.align		8
        /*00b8*/ 	.dword	_ZN34_INTERNAL_9d003eba_4_k_cu_55c4583f4cuda3std6ranges3__45__cpo4prevE
	.align		8
        /*00c0*/ 	.dword	_ZN34_INTERNAL_9d003eba_4_k_cu_55c4583f4cuda3std6ranges3__45__cpo4dataE
	.align		8
        /*00c8*/ 	.dword	_ZN34_INTERNAL_9d003eba_4_k_cu_55c4583f4cuda3std6ranges3__45__cpo5cdataE
	.align		8
        /*00d0*/ 	.dword	_ZN34_INTERNAL_9d003eba_4_k_cu_55c4583f4cuda3std6ranges3__45__cpo4sizeE
	.align		8
        /*00d8*/ 	.dword	_ZN34_INTERNAL_9d003eba_4_k_cu_55c4583f4cuda3std6ranges3__45__cpo5ssizeE
	.align		8
        /*00e0*/ 	.dword	_ZN34_INTERNAL_9d003eba_4_k_cu_55c4583f4cuda3std6ranges3__45__cpo8distanceE
	.align		8
        /*00e8*/ 	.dword	_ZN34_INTERNAL_9d003eba_4_k_cu_55c4583f6thrust24THRUST_300001_SM_1000_NS6system6detail10sequential3seqE
	.align		8
        /*00f0*/ 	.dword	_ZN34_INTERNAL_9d003eba_4_k_cu_55c4583f6thrust24THRUST_300001_SM_1000_NS12placeholders2_1E
	.align		8
        /*00f8*/ 	.dword	_ZN34_INTERNAL_9d003eba_4_k_cu_55c4583f6thrust24THRUST_300001_SM_1000_NS12placeholders2_2E
	.align		8
        /*0100*/ 	.dword	_ZN34_INTERNAL_9d003eba_4_k_cu_55c4583f6thrust24THRUST_300001_SM_1000_NS12placeholders2_3E
	.align		8
        /*0108*/ 	.dword	_ZN34_INTERNAL_9d003eba_4_k_cu_55c4583f6thrust24THRUST_300001_SM_1000_NS12placeholders2_4E
	.align		8
        /*0110*/ 	.dword	_ZN34_INTERNAL_9d003eba_4_k_cu_55c4583f6thrust24THRUST_300001_SM_1000_NS12placeholders2_5E
	.align		8
        /*0118*/ 	.dword	_ZN34_INTERNAL_9d003eba_4_k_cu_55c4583f6thrust24THRUST_300001_SM_1000_NS12placeholders2_6E
	.align		8
        /*0120*/ 	.dword	_ZN34_INTERNAL_9d003eba_4_k_cu_55c4583f6thrust24THRUST_300001_SM_1000_NS12placeholders2_7E
	.align		8
        /*0128*/ 	.dword	_ZN34_INTERNAL_9d003eba_4_k_cu_55c4583f6thrust24THRUST_300001_SM_1000_NS12placeholders2_8E
	.align		8
        /*0130*/ 	.dword	_ZN34_INTERNAL_9d003eba_4_k_cu_55c4583f6thrust24THRUST_300001_SM_1000_NS12placeholders2_9E
	.align		8
        /*0138*/ 	.dword	_ZN34_INTERNAL_9d003eba_4_k_cu_55c4583f6thrust24THRUST_300001_SM_1000_NS12placeholders3_10E


//--------------------- .text._ZN3cub18CUB_300001_SM_10006detail10radix_sort29DeviceRadixSortOnesweepKernelINS1_5radix10policy_hubIiNS0_8NullTypeEjE10Policy1000ELNS0_9SortOrderE0EiS6_jiiNS1_21identity_decomposer_tEEEvPT5_SC_PT3_PKSD_PT1_PKSH_PT2_PKSL_T4_iiT6_ --------------------------
	.section	.text._ZN3cub18CUB_300001_SM_10006detail10radix_sort29DeviceRadixSortOnesweepKernelINS1_5radix10policy_hubIiNS0_8NullTypeEjE10Policy1000ELNS0_9SortOrderE0EiS6_jiiNS1_21identity_decomposer_tEEEvPT5_SC_PT3_PKSD_PT1_PKSH_PT2_PKSL_T4_iiT6_,"ax",@progbits
	.align	128
        .global         _ZN3cub18CUB_300001_SM_10006detail10radix_sort29DeviceRadixSortOnesweepKernelINS1_5radix10policy_hubIiNS0_8NullTypeEjE10Policy1000ELNS0_9SortOrderE0EiS6_jiiNS1_21identity_decomposer_tEEEvPT5_SC_PT3_PKSD_PT1_PKSH_PT2_PKSL_T4_iiT6_
        .type           _ZN3cub18CUB_300001_SM_10006detail10radix_sort29DeviceRadixSortOnesweepKernelINS1_5radix10policy_hubIiNS0_8NullTypeEjE10Policy1000ELNS0_9SortOrderE0EiS6_jiiNS1_21identity_decomposer_tEEEvPT5_SC_PT3_PKSD_PT1_PKSH_PT2_PKSL_T4_iiT6_,@function
        .size           _ZN3cub18CUB_300001_SM_10006detail10radix_sort29DeviceRadixSortOnesweepKernelINS1_5radix10policy_hubIiNS0_8NullTypeEjE10Policy1000ELNS0_9SortOrderE0EiS6_jiiNS1_21identity_decomposer_tEEEvPT5_SC_PT3_PKSD_PT1_PKSH_PT2_PKSL_T4_iiT6_,(.L_x_221 - _ZN3cub18CUB_300001_SM_10006detail10radix_sort29DeviceRadixSortOnesweepKernelINS1_5radix10policy_hubIiNS0_8NullTypeEjE10Policy1000ELNS0_9SortOrderE0EiS6_jiiNS1_21identity_decomposer_tEEEvPT5_SC_PT3_PKSD_PT1_PKSH_PT2_PKSL_T4_iiT6_)
        .other          _ZN3cub18CUB_300001_SM_10006detail10radix_sort29DeviceRadixSortOnesweepKernelINS1_5radix10policy_hubIiNS0_8NullTypeEjE10Policy1000ELNS0_9SortOrderE0EiS6_jiiNS1_21identity_decomposer_tEEEvPT5_SC_PT3_PKSD_PT1_PKSH_PT2_PKSL_T4_iiT6_,@"STO_CUDA_ENTRY STV_DEFAULT"
_ZN3cub18CUB_300001_SM_10006detail10radix_sort29DeviceRadixSortOnesweepKernelINS1_5radix10policy_hubIiNS0_8NullTypeEjE10Policy1000ELNS0_9SortOrderE0EiS6_jiiNS1_21identity_decomposer_tEEEvPT5_SC_PT3_PKSD_PT1_PKSH_PT2_PKSL_T4_iiT6_:
.text._ZN3cub18CUB_300001_SM_10006detail10radix_sort29DeviceRadixSortOnesweepKernelINS1_5radix10policy_hubIiNS0_8NullTypeEjE10Policy1000ELNS0_9SortOrderE0EiS6_jiiNS1_21identity_decomposer_tEEEvPT5_SC_PT3_PKSD_PT1_PKSH_PT2_PKSL_T4_iiT6_:
[----:B------:R-:W-:Y:S01]  /*0000*/  LDC R1, c[0x0][0x37c] ;  /* 0x0000df00ff017b82 */ /* 0x000fe20000000800 */
[----:B------:R-:W0:Y:S01]  /*0010*/  S2R R29, SR_TID.X ;  /* 0x00000000001d7919 */ /* 0x000e220000002100 */
[----:B------:R-:W1:Y:S01]  /*0020*/  LDCU.64 UR8, c[0x0][0x358] ;  /* 0x00006b00ff0877ac */ /* 0x000e620008000a00 */
[----:B------:R-:W-:Y:S01]  /*0030*/  BSSY.RECONVERGENT B0, `(.L_x_0) ;  /* 0x000000a000007945 */ /* 0x000fe20003800200 */
[----:B0-----:R-:W-:-:S13]  /*0040*/  ISETP.NE.AND P0, PT, R29, RZ, PT ;  /* 0x000000ff1d00720c */ /* 0x001fda0003f05270 */
[----:B-1----:R-:W-:Y:S05]  /*0050*/  @P0 BRA `(.L_x_1) ;  /* 0x00000000001c0947 */ /* 0x002fea0003800000 */
[----:B------:R-:W0:Y:S01]  /*0060*/  LDC.64 R2, c[0x0][0x388] ;  /* 0x0000e200ff027b82 */ /* 0x000e220000000a00 */
[----:B------:R-:W-:-:S05]  /*0070*/  IMAD.MOV.U32 R5, RZ, RZ, 0x1 ;  /* 0x00000001ff057424 */ /* 0x000fca00078e00ff */
[----:B0-----:R-:W2:Y:S02]  /*0080*/  ATOMG.E.ADD.STRONG.GPU PT, R2, desc[UR8][R2.64], R5 ;  /* 0x80000005020279a8 */ /* 0x001ea400081ef108 */
[----:B------:R-:W0:Y:S01]  /*0090*/  S2UR UR5, SR_CgaCtaId ;  /* 0x00000000000579c3 */ /* 0x000e220000008800 */
[----:B------:R-:W-:Y:S02]  /*00a0*/  UMOV UR4, 0x400 ;  /* 0x0000040000047882 */ /* 0x000fe40000000000 */
[----:B0-----:R-:W-:-:S09]  /*00b0*/  ULEA UR4, UR5, UR4, 0x18 ;  /* 0x0000000405047291 */ /* 0x001fd2000f8ec0ff */
[----:B--2---:R0:W-:Y:S03]  /*00c0*/  STS [UR4+0x7800], R2 ;  /* 0x00780002ff007988 */ /* 0x0041e60008000804 */
.L_x_1:
[----:B------:R-:W-:Y:S05]  /*00d0*/  BSYNC.RECONVERGENT B0 ;  /* 0x0000000000007941 */ /* 0x000fea0003800200 */
.L_x_0:
[----:B------:R-:W1:Y:S08]  /*00e0*/  S2UR UR5, SR_CgaCtaId ;  /* 0x00000000000579c3 */ /* 0x000e700000008800 */
[----:B------:R-:W-:Y:S06]  /*00f0*/  BAR.SYNC.DEFER_BLOCKING 0x0 ;  /* 0x0000000000007b1d */ /* 0x000fec0000010000 */
[----:B------:R-:W-:Y:S01]  /*0100*/  UMOV UR4, 0x400 ;  /* 0x0000040000047882 */ /* 0x000fe20000000000 */
[----:B------:R-:W2:Y:S01]  /*0110*/  S2R R47, SR_LANEID ;  /* 0x00000000002f7919 */ /* 0x000ea20000000000 */
[----:B-1----:R-:W-:-:S02]  /*0120*/  ULEA UR6, UR5, UR4, 0x18 ;  /* 0x0000000405067291 */ /* 0x002fc4000f8ec0ff */
[----:B------:R-:W1:Y:S07]  /*0130*/  LDCU UR4, c[0x0][0x3c0] ;  /* 0x00007800ff0477ac */ /* 0x000e6e0008000800 */
[----:B------:R-:W3:Y:S02]  /*0140*/  LDS R0, [UR6+0x7800] ;  /* 0x00780006ff007984 */ /* 0x000ee40008000800 */
[----:B---3--:R-:W-:-:S13]  /*0150*/  R2UR UR10, R0 ;  /* 0x00000000000a72ca */ /* 0x008fda00000e0000 */
[----:B------:R-:W-:-:S04]  /*0160*/  UIMAD UR5, UR10, 0x1e00, URZ ;  /* 0x00001e000a0578a4 */ /* 0x000fc8000f8e02ff */
[----:B------:R-:W-:-:S04]  /*0170*/  UIADD3 UR7, UPT, UPT, UR5, 0x1e00, URZ ;  /* 0x00001e0005077890 */ /* 0x000fc8000fffe0ff */
[----:B-1----:R-:W-:-:S09]  /*0180*/  UISETP.GT.AND UP0, UPT, UR7, UR4, UPT ;  /* 0x000000040700728c */ /* 0x002fd2000bf04270 */
[----:B--2---:R-:W-:Y:S05]  /*0190*/  BRA.U UP0, `(.L_x_2) ;  /* 0x0000000100747547 */ /* 0x004fea000b800000 */
[----:B------:R-:W1:Y:S01]  /*01a0*/  LDCU.64 UR12, c[0x0][0x3a8] ;  /* 0x00007500ff0c77ac */ /* 0x000e620008000a00 */
[C---:B------:R-:W-:Y:S02]  /*01b0*/  LOP3.LUT R0, R29.reuse, 0x1f, RZ, 0xc0, !PT ;  /* 0x0000001f1d007812 */ /* 0x040fe400078ec0ff */
[----:B------:R-:W-:-:S05]  /*01c0*/  LOP3.LUT R3, R29, 0x3e0, RZ, 0xc0, !PT ;  /* 0x000003e01d037812 */ /* 0x000fca00078ec0ff */
[----:B------:R-:W-:-:S05]  /*01d0*/  IMAD R0, R3, 0x14, R0 ;  /* 0x0000001403007824 */ /* 0x000fca00078e0200 */
[----:B------:R-:W-:-:S05]  /*01e0*/  IADD3 R0, P0, PT, R0, UR5, RZ ;  /* 0x0000000500007c10 */ /* 0x000fca000ff1e0ff */
[----:B------:R-:W-:Y:S01]  /*01f0*/  IMAD.X R3, RZ, RZ, RZ, P0 ;  /* 0x000000ffff037224 */ /* 0x000fe200000e06ff */
[----:B-1----:R-:W-:-:S04]  /*0200*/  LEA R22, P0, R0, UR12, 0x2 ;  /* 0x0000000c00167c11 */ /* 0x002fc8000f8010ff */
[----:B------:R-:W-:-:S05]  /*0210*/  LEA.HI.X R23, R0, UR13, R3, 0x2, P0 ;  /* 0x0000000d00177c11 */ /* 0x000fca00080f1403 */
[----:B------:R1:W5:Y:S04]  /*0220*/  LDG.E R21, desc[UR8][R22.64] ;  /* 0x0000000816157981 */ /* 0x000368000c1e1900 */
        /* <DEDUP_REMOVED lines=18> */
[----:B0-----:R1:W5:Y:S01]  /*0350*/  LDG.E R2, desc[UR8][R22.64+0x980] ;  /* 0x0009800816027981 */ /* 0x001362000c1e1900 */
[----:B------:R-:W-:Y:S05]  /*0360*/  BRA `(.L_x_3) ;  /* 0x0000000400607947 */ /* 0x000fea0003800000 */
.L_x_2:
[C---:B------:R-:W-:Y:S01]  /*0370*/  LOP3.LUT R0, R29.reuse, 0x1f, RZ, 0xc0, !PT ;  /* 0x0000001f1d007812 */ /* 0x040fe200078ec0ff */
[----:B------:R-:W1:Y:S01]  /*0380*/  LDCU.64 UR12, c[0x0][0x3a8] ;  /* 0x00007500ff0c77ac */ /* 0x000e620008000a00 */
[----:B------:R-:W-:Y:S01]  /*0390*/  LOP3.LUT R3, R29, 0x3e0, RZ, 0xc0, !PT ;  /* 0x000003e01d037812 */ /* 0x000fe200078ec0ff */
[----:B------:R-:W-:Y:S01]  /*03a0*/  IMAD.MOV.U32 R21, RZ, RZ, 0x7fffffff ;  /* 0x7fffffffff157424 */ /* 0x000fe200078e00ff */
[----:B------:R-:W-:-:S03]  /*03b0*/  UIADD3 UR4, UPT, UPT, -UR5, UR4, URZ ;  /* 0x0000000405047290 */ /* 0x000fc6000fffe1ff */
[----:B------:R-:W-:-:S04]  /*03c0*/  IMAD R3, R3, 0x14, R0 ;  /* 0x0000001403037824 */ /* 0x000fc800078e0200 */
[C---:B------:R-:W-:Y:S01]  /*03d0*/  VIADD R0, R3.reuse, 0x20 ;  /* 0x0000002003007836 */ /* 0x040fe20000000000 */
[C---:B------:R-:W-:Y:S01]  /*03e0*/  ISETP.GE.AND P5, PT, R3.reuse, UR4, PT ;  /* 0x0000000403007c0c */ /* 0x040fe2000bfa6270 */
[C---:B0-----:R-:W-:Y:S02]  /*03f0*/  VIADD R2, R3.reuse, 0x40 ;  /* 0x0000004003027836 */ /* 0x041fe40000000000 */
[C---:B------:R-:W-:Y:S01]  /*0400*/  VIADD R4, R3.reuse, 0x80 ;  /* 0x0000008003047836 */ /* 0x040fe20000000000 */
[----:B------:R-:W-:Y:S02]  /*0410*/  ISETP.GE.AND P4, PT, R0, UR4, PT ;  /* 0x0000000400007c0c */ /* 0x000fe4000bf86270 */
[C---:B------:R-:W-:Y:S02]  /*0420*/  IADD3 R0, P0, PT, R3.reuse, UR5, RZ ;  /* 0x0000000503007c10 */ /* 0x040fe4000ff1e0ff */
[----:B------:R-:W-:Y:S01]  /*0430*/  ISETP.GE.AND P3, PT, R2, UR4, PT ;  /* 0x0000000402007c0c */ /* 0x000fe2000bf66270 */
[C---:B------:R-:W-:Y:S01]  /*0440*/  VIADD R2, R3.reuse, 0x60 ;  /* 0x0000006003027836 */ /* 0x040fe20000000000 */
[----:B------:R-:W-:Y:S01]  /*0450*/  ISETP.GE.AND P1, PT, R4, UR4, PT ;  /* 0x0000000404007c0c */ /* 0x000fe2000bf26270 */
[----:B------:R-:W-:Y:S01]  /*0460*/  IMAD.X R5, RZ, RZ, RZ, P0 ;  /* 0x000000ffff057224 */ /* 0x000fe200000e06ff */
[----:B-1----:R-:W-:Y:S01]  /*0470*/  LEA R22, P0, R0, UR12, 0x2 ;  /* 0x0000000c00167c11 */ /* 0x002fe2000f8010ff */
[----:B------:R-:W-:Y:S01]  /*0480*/  IMAD.MOV.U32 R20, RZ, RZ, 0x7fffffff ;  /* 0x7fffffffff147424 */ /* 0x000fe200078e00ff */
[----:B------:R-:W-:Y:S01]  /*0490*/  ISETP.GE.AND P2, PT, R2, UR4, PT ;  /* 0x0000000402007c0c */ /* 0x000fe2000bf46270 */
[C---:B------:R-:W-:Y:S01]  /*04a0*/  VIADD R2, R3.reuse, 0xa0 ;  /* 0x000000a003027836 */ /* 0x040fe20000000000 */
[----:B------:R-:W-:Y:S01]  /*04b0*/  LEA.HI.X R23, R0, UR13, R5, 0x2, P0 ;  /* 0x0000000d00177c11 */ /* 0x000fe200080f1405 */
[----:B------:R-:W-:-:S02]  /*04c0*/  VIADD R0, R3, 0xc0 ;  /* 0x000000c003007836 */ /* 0x000fc40000000000 */
[----:B------:R-:W-:Y:S01]  /*04d0*/  IMAD.MOV.U32 R18, RZ, RZ, 0x7fffffff ;  /* 0x7fffffffff127424 */ /* 0x000fe200078e00ff */
[----:B------:R-:W-:Y:S01]  /*04e0*/  ISETP.GE.AND P0, PT, R2, UR4, PT ;  /* 0x0000000402007c0c */ /* 0x000fe2000bf06270 */
[----:B------:R0:W5:Y:S01]  /*04f0*/  @!P4 LDG.E R20, desc[UR8][R22.64+0x80] ;  /* 0x000080081614c981 */ /* 0x000162000c1e1900 */
[----:B------:R-:W-:Y:S01]  /*0500*/  ISETP.GE.AND P6, PT, R0, UR4, PT ;  /* 0x0000000400007c0c */ /* 0x000fe2000bfc6270 */
[C---:B------:R-:W-:Y:S02]  /*0510*/  VIADD R0, R3.reuse, 0x100 ;  /* 0x0000010003007836 */ /* 0x040fe40000000000 */
[C---:B------:R-:W-:Y:S01]  /*0520*/  VIADD R2, R3.reuse, 0xe0 ;  /* 0x000000e003027836 */ /* 0x040fe20000000000 */
[----:B------:R0:W5:Y:S01]  /*0530*/  @!P5 LDG.E R21, desc[UR8][R22.64] ;  /* 0x000000081615d981 */ /* 0x000162000c1e1900 */
[----:B------:R-:W-:Y:S01]  /*0540*/  IMAD.MOV.U32 R19, RZ, RZ, 0x7fffffff ;  /* 0x7fffffffff137424 */ /* 0x000fe200078e00ff */
[----:B------:R-:W-:Y:S01]  /*0550*/  ISETP.GE.AND P4, PT, R0, UR4, PT ;  /* 0x0000000400007c0c */ /* 0x000fe2000bf86270 */
[C---:B------:R-:W-:Y:S01]  /*0560*/  VIADD R0, R3.reuse, 0x140 ;  /* 0x0000014003007836 */ /* 0x040fe20000000000 */
[----:B------:R0:W5:Y:S01]  /*0570*/  @!P2 LDG.E R18, desc[UR8][R22.64+0x180] ;  /* 0x000180081612a981 */ /* 0x000162000c1e1900 */
[----:B------:R-:W-:Y:S01]  /*0580*/  IMAD.MOV.U32 R17, RZ, RZ, 0x7fffffff ;  /* 0x7fffffffff117424 */ /* 0x000fe200078e00ff */
[----:B------:R-:W-:Y:S01]  /*0590*/  ISETP.GE.AND P5, PT, R2, UR4, PT ;  /* 0x0000000402007c0c */ /* 0x000fe2000bfa6270 */
[C---:B------:R-:W-:Y:S01]  /*05a0*/  VIADD R2, R3.reuse, 0x120 ;  /* 0x0000012003027836 */ /* 0x040fe20000000000 */
[----:B------:R-:W-:Y:S01]  /*05b0*/  ISETP.GE.AND P2, PT, R0, UR4, PT ;  /* 0x0000000400007c0c */ /* 0x000fe2000bf46270 */
[----:B------:R-:W-:Y:S01]  /*05c0*/  VIADD R0, R3, 0x160 ;  /* 0x0000016003007836 */ /* 0x000fe20000000000 */
[----:B------:R0:W5:Y:S01]  /*05d0*/  @!P3 LDG.E R19, desc[UR8][R22.64+0x100] ;  /* 0x000100081613b981 */ /* 0x000162000c1e1900 */
[----:B------:R-:W-:-:S03]  /*05e0*/  IMAD.MOV.U32 R15, RZ, RZ, 0x7fffffff ;  /* 0x7fffffffff0f7424 */ /* 0x000fc600078e00ff */
[----:B------:R0:W5:Y:S01]  /*05f0*/  @!P1 LDG.E R17, desc[UR8][R22.64+0x200] ;  /* 0x0002000816119981 */ /* 0x000162000c1e1900 */
[----:B------:R-:W-:Y:S01]  /*0600*/  ISETP.GE.AND P1, PT, R0, UR4, PT ;  /* 0x0000000400007c0c */ /* 0x000fe2000bf26270 */
[C---:B------:R-:W-:Y:S01]  /*0610*/  VIADD R0, R3.reuse, 0x1a0 ;  /* 0x000001a003007836 */ /* 0x040fe20000000000 */
[----:B------:R-:W-:Y:S01]  /*0620*/  ISETP.GE.AND P3, PT, R2, UR4, PT ;  /* 0x0000000402007c0c */ /* 0x000fe2000bf66270 */
[----:B------:R0:W5:Y:S01]  /*0630*/  @!P6 LDG.E R15, desc[UR8][R22.64+0x300] ;  /* 0x00030008160fe981 */ /* 0x000162000c1e1900 */
[----:B------:R-:W-:Y:S02]  /*0640*/  IMAD.MOV.U32 R14, RZ, RZ, 0x7fffffff ;  /* 0x7fffffffff0e7424 */ /* 0x000fe400078e00ff */
[----:B------:R-:W-:Y:S01]  /*0650*/  ISETP.GE.AND P6, PT, R0, UR4, PT ;  /* 0x0000000400007c0c */ /* 0x000fe2000bfc6270 */
[C---:B------:R-:W-:Y:S02]  /*0660*/  VIADD R0, R3.reuse, 0x1c0 ;  /* 0x000001c003007836 */ /* 0x040fe40000000000 */
[----:B------:R-:W-:Y:S01]  /*0670*/  IMAD.MOV.U32 R16, RZ, RZ, 0x7fffffff ;  /* 0x7fffffffff107424 */ /* 0x000fe200078e00ff */
[----:B------:R0:W5:Y:S01]  /*0680*/  @!P5 LDG.E R14, desc[UR8][R22.64+0x380] ;  /* 0x00038008160ed981 */ /* 0x000162000c1e1900 */
[----:B------:R-:W-:Y:S01]  /*0690*/  VIADD R2, R3, 0x180 ;  /* 0x0000018003027836 */ /* 0x000fe20000000000 */
[----:B------:R-:W-:Y:S01]  /*06a0*/  ISETP.GE.AND P5, PT, R0, UR4, PT ;  /* 0x0000000400007c0c */ /* 0x000fe2000bfa6270 */
[----:B------:R-:W-:-:S02]  /*06b0*/  IMAD.MOV.U32 R12, RZ, RZ, 0x7fffffff ;  /* 0x7fffffffff0c7424 */ /* 0x000fc400078e00ff */
[C---:B------:R-:W-:Y:S01]  /*06c0*/  VIADD R0, R3.reuse, 0x200 ;  /* 0x0000020003007836 */ /* 0x040fe20000000000 */
[----:B------:R0:W5:Y:S01]  /*06d0*/  @!P0 LDG.E R16, desc[UR8][R22.64+0x280] ;  /* 0x0002800816108981 */ /* 0x000162000c1e1900 */
[----:B------:R-:W-:Y:S01]  /*06e0*/  ISETP.GE.AND P0, PT, R2, UR4, PT ;  /* 0x0000000402007c0c */ /* 0x000fe2000bf06270 */
[----:B------:R-:W-:Y:S02]  /*06f0*/  IMAD.MOV.U32 R13, RZ, RZ, 0x7fffffff ;  /* 0x7fffffffff0d7424 */ /* 0x000fe400078e00ff */
[----:B------:R0:W5:Y:S01]  /*0700*/  @!P3 LDG.E R12, desc[UR8][R22.64+0x480] ;  /* 0x00048008160cb981 */ /* 0x000162000c1e1900 */
[----:B------:R-:W-:Y:S01]  /*0710*/  IMAD.MOV.U32 R11, RZ, RZ, 0x7fffffff ;  /* 0x7fffffffff0b7424 */ /* 0x000fe200078e00ff */
[----:B------:R-:W-:Y:S01]  /*0720*/  ISETP.GE.AND P3, PT, R0, UR4, PT ;  /* 0x0000000400007c0c */ /* 0x000fe2000bf66270 */
[C---:B------:R-:W-:Y:S01]  /*0730*/  VIADD R2, R3.reuse, 0x1e0 ;  /* 0x000001e003027836 */ /* 0x040fe20000000000 */
[----:B------:R0:W5:Y:S01]  /*0740*/  @!P4 LDG.E R13, desc[UR8][R22.64+0x400] ;  /* 0x00040008160dc981 */ /* 0x000162000c1e1900 */
[----:B------:R-:W-:-:S02]  /*0750*/  VIADD R0, R3, 0x220 ;  /* 0x0000022003007836 */ /* 0x000fc40000000000 */
[----:B------:R-:W-:Y:S01]  /*0760*/  IMAD.MOV.U32 R10, RZ, RZ, 0x7fffffff ;  /* 0x7fffffffff0a7424 */ /* 0x000fe200078e00ff */
[----:B------:R0:W5:Y:S01]  /*0770*/  @!P2 LDG.E R11, desc[UR8][R22.64+0x500] ;  /* 0x00050008160ba981 */ /* 0x000162000c1e1900 */
[----:B------:R-:W-:Y:S01]  /*0780*/  IMAD.MOV.U32 R9, RZ, RZ, 0x7fffffff ;  /* 0x7fffffffff097424 */ /* 0x000fe200078e00ff */
[----:B------:R-:W-:Y:S01]  /*0790*/  ISETP.GE.AND P4, PT, R2, UR4, PT ;  /* 0x0000000402007c0c */ /* 0x000fe2000bf86270 */
[C---:B------:R-:W-:Y:S01]  /*07a0*/  VIADD R2, R3.reuse, 0x240 ;  /* 0x0000024003027836 */ /* 0x040fe20000000000 */
[----:B------:R-:W-:Y:S01]  /*07b0*/  ISETP.GE.AND P2, PT, R0, UR4, PT ;  /* 0x0000000400007c0c */ /* 0x000fe2000bf46270 */
[----:B------:R-:W-:Y:S01]  /*07c0*/  VIADD R0, R3, 0x260 ;  /* 0x0000026003007836 */ /* 0x000fe20000000000 */
[----:B------:R0:W5:Y:S02]  /*07d0*/  @!P1 LDG.E R10, desc[UR8][R22.64+0x580] ;  /* 0x00058008160a9981 */ /* 0x000164000c1e1900 */
[----:B------:R-:W-:Y:S02]  /*07e0*/  ISETP.GE.AND P1, PT, R2, UR4, PT ;  /* 0x0000000402007c0c */ /* 0x000fe4000bf26270 */
[----:B------:R0:W5:Y:S01]  /*07f0*/  @!P0 LDG.E R9, desc[UR8][R22.64+0x600] ;  /* 0x0006000816098981 */ /* 0x000162000c1e1900 */
[----:B------:R-:W-:Y:S01]  /*0800*/  ISETP.GE.AND P0, PT, R0, UR4, PT ;  /* 0x0000000400007c0c */ /* 0x000fe2000bf06270 */
[----:B------:R-:W-:-:S02]  /*0810*/  IMAD.MOV.U32 R8, RZ, RZ, 0x7fffffff ;  /* 0x7fffffffff087424 */ /* 0x000fc400078e00ff */
[----:B------:R-:W-:Y:S02]  /*0820*/  IMAD.MOV.U32 R7, RZ, RZ, 0x7fffffff ;  /* 0x7fffffffff077424 */ /* 0x000fe400078e00ff */
[----:B------:R-:W-:Y:S02]  /*0830*/  IMAD.MOV.U32 R6, RZ, RZ, 0x7fffffff ;  /* 0x7fffffffff067424 */ /* 0x000fe400078e00ff */
[----:B------:R-:W-:Y:S01]  /*0840*/  IMAD.MOV.U32 R5, RZ, RZ, 0x7fffffff ;  /* 0x7fffffffff057424 */ /* 0x000fe200078e00ff */
[----:B------:R0:W5:Y:S01]  /*0850*/  @!P6 LDG.E R8, desc[UR8][R22.64+0x680] ;  /* 0x000680081608e981 */ /* 0x000162000c1e1900 */
[----:B------:R-:W-:Y:S02]  /*0860*/  IMAD.MOV.U32 R4, RZ, RZ, 0x7fffffff ;  /* 0x7fffffffff047424 */ /* 0x000fe400078e00ff */
[----:B------:R-:W-:Y:S01]  /*0870*/  IMAD.MOV.U32 R3, RZ, RZ, 0x7fffffff ;  /* 0x7fffffffff037424 */ /* 0x000fe200078e00ff */
[----:B------:R0:W5:Y:S01]  /*0880*/  @!P5 LDG.E R7, desc[UR8][R22.64+0x700] ;  /* 0x000700081607d981 */ /* 0x000162000c1e1900 */
[----:B------:R-:W-:-:S03]  /*0890*/  IMAD.MOV.U32 R2, RZ, RZ, 0x7fffffff ;  /* 0x7fffffffff027424 */ /* 0x000fc600078e00ff */
[----:B------:R0:W5:Y:S04]  /*08a0*/  @!P4 LDG.E R6, desc[UR8][R22.64+0x780] ;  /* 0x000780081606c981 */ /* 0x000168000c1e1900 */
[----:B------:R0:W5:Y:S04]  /*08b0*/  @!P3 LDG.E R5, desc[UR8][R22.64+0x800] ;  /* 0x000800081605b981 */ /* 0x000168000c1e1900 */
[----:B------:R0:W5:Y:S04]  /*08c0*/  @!P2 LDG.E R4, desc[UR8][R22.64+0x880] ;  /* 0x000880081604a981 */ /* 0x000168000c1e1900 */
[----:B------:R0:W5:Y:S04]  /*08d0*/  @!P1 LDG.E R3, desc[UR8][R22.64+0x900] ;  /* 0x0009000816039981 */ /* 0x000168000c1e1900 */
[----:B------:R0:W5:Y:S02]  /*08e0*/  @!P0 LDG.E R2, desc[UR8][R22.64+0x980] ;  /* 0x0009800816028981 */ /* 0x000164000c1e1900 */
.L_x_3:
[----:B------:R-:W-:Y:S01]  /*08f0*/  VIMNMX R0, PT, PT, R47, 0xe0, !PT ;  /* 0x000000e02f007848 */ /* 0x000fe20007fe0100 */
[----:B------:R-:W2:Y:S01]  /*0900*/  LDCU UR4, c[0x0][0x3c8] ;  /* 0x00007900ff0477ac */ /* 0x000ea20008000800 */
[----:B------:R-:W-:Y:S01]  /*0910*/  BSSY.RECONVERGENT B0, `(.L_x_4) ;  /* 0x0000027000007945 */ /* 0x000fe20003800200 */
[--C-:B------:R-:W-:Y:S01]  /*0920*/  IMAD.MOV.U32 R25, RZ, RZ, R47.reuse ;  /* 0x000000ffff197224 */ /* 0x100fe200078e002f */
[----:B------:R-:W-:Y:S01]  /*0930*/  IADD3 R0, PT, PT, R0, 0x1f, -R47 ;  /* 0x0000001f00007810 */ /* 0x000fe20007ffe82f */
[----:B------:R-:W-:-:S03]  /*0940*/  UMOV UR5, 0xffffffff ;  /* 0xffffffff00057882 */ /* 0x000fc60000000000 */
[C---:B------:R-:W-:Y:S02]  /*0950*/  ISETP.GE.U32.AND P0, PT, R0.reuse, 0x1e0, PT ;  /* 0x000001e00000780c */ /* 0x040fe40003f06070 */
[----:B01----:R-:W-:Y:S02]  /*0960*/  LEA.HI R23, R0, 0x1, RZ, 0x1b ;  /* 0x0000000100177811 */ /* 0x003fe400078fd8ff */
[----:B------:R-:W-:Y:S02]  /*0970*/  SHF.R.U32.HI R0, RZ, 0x5, R29 ;  /* 0x00000005ff007819 */ /* 0x000fe4000001161d */
[----:B------:R-:W-:-:S03]  /*0980*/  LOP3.LUT R26, R23, 0xf, RZ, 0xc0, !PT ;  /* 0x0000000f171a7812 */ /* 0x000fc600078ec0ff */
[----:B------:R-:W-:Y:S01]  /*0990*/  IMAD.SHL.U32 R0, R0, 0x400, RZ ;  /* 0x0000040000007824 */ /* 0x000fe200078e00ff */
[----:B------:R-:W-:Y:S01]  /*09a0*/  ISETP.NE.AND P1, PT, R26, RZ, PT ;  /* 0x000000ff1a00720c */ /* 0x000fe20003f25270 */
[----:B--2---:R-:W-:Y:S02]  /*09b0*/  USHF.L.U32 UR4, UR5, UR4, URZ ;  /* 0x0000000405047299 */ /* 0x004fe400080006ff */
[----:B------:R-:W-:Y:S10]  /*09c0*/  @!P0 BRA `(.L_x_5) ;  /* 0x00000000006c8947 */ /* 0x000ff40003800000 */
[----:B------:R-:W-:Y:S01]  /*09d0*/  IMAD R24, R47, 0x4, R0 ;  /* 0x000000042f187824 */ /* 0x000fe200078e0200 */
[----:B------:R-:W-:Y:S01]  /*09e0*/  LOP3.LUT R22, R23, 0xffffff0, RZ, 0xc0, !PT ;  /* 0x0ffffff017167812 */ /* 0x000fe200078ec0ff */
[----:B------:R-:W-:Y:S02]  /*09f0*/  IMAD.U32 R27, RZ, RZ, UR6 ;  /* 0x00000006ff1b7e24 */ /* 0x000fe4000f8e00ff */
[----:B------:R-:W-:Y:S02]  /*0a00*/  IMAD.MOV.U32 R25, RZ, RZ, R47 ;  /* 0x000000ffff197224 */ /* 0x000fe400078e002f */
[----:B------:R-:W-:Y:S01]  /*0a10*/  IMAD.MOV R22, RZ, RZ, -R22 ;  /* 0x000000ffff167224 */ /* 0x000fe200078e0a16 */
[----:B------:R-:W-:-:S07]  /*0a20*/  IADD3 R24, PT, PT, R24, 0x400, R27 ;  /* 0x0000040018187810 */ /* 0x000fce0007ffe01b */
.L_x_6:
[----:B------:R-:W-:Y:S01]  /*0a30*/  VIADD R22, R22, 0x10 ;  /* 0x0000001016167836 */ /* 0x000fe20000000000 */
[----:B------:R-:W-:Y:S01]  /*0a40*/  STS [R24+-0x400], RZ ;  /* 0xfffc00ff18007388 */ /* 0x000fe20000000800 */
[----:B------:R-:W-:-:S03]  /*0a50*/  VIADD R25, R25, 0x200 ;  /* 0x0000020019197836 */ /* 0x000fc60000000000 */
[----:B------:R-:W-:Y:S01]  /*0a60*/  ISETP.NE.AND P0, PT, R22, RZ, PT ;  /* 0x000000ff1600720c */ /* 0x000fe20003f05270 */
[----:B------:R-:W-:Y:S04]  /*0a70*/  STS [R24+-0x380], RZ ;  /* 0xfffc80ff18007388 */ /* 0x000fe80000000800 */
[----:B------:R-:W-:Y:S04]  /*0a80*/  STS [R24+-0x300], RZ ;  /* 0xfffd00ff18007388 */ /* 0x000fe80000000800 */
[----:B------:R-:W-:Y:S04]  /*0a90*/  STS [R24+-0x280], RZ ;  /* 0xfffd80ff18007388 */ /* 0x000fe80000000800 */
[----:B------:R-:W-:Y:S04]  /*0aa0*/  STS [R24+-0x200], RZ ;  /* 0xfffe00ff18007388 */ /* 0x000fe80000000800 */
[----:B------:R-:W-:Y:S04]  /*0ab0*/  STS [R24+-0x180], RZ ;  /* 0xfffe80ff18007388 */ /* 0x000fe80000000800 */
[----:B------:R-:W-:Y:S04]  /*0ac0*/  STS [R24+-0x100], RZ ;  /* 0xffff00ff18007388 */ /* 0x000fe80000000800 */
[----:B------:R-:W-:Y:S04]  /*0ad0*/  STS [R24+-0x80], RZ ;  /* 0xffff80ff18007388 */ /* 0x000fe80000000800 */
[----:B------:R-:W-:Y:S04]  /*0ae0*/  STS [R24], RZ ;  /* 0x000000ff18007388 */ /* 0x000fe80000000800 */
[----:B------:R-:W-:Y:S04]  /*0af0*/  STS [R24+0x80], RZ ;  /* 0x000080ff18007388 */ /* 0x000fe80000000800 */
[----:B------:R-:W-:Y:S04]  /*0b00*/  STS [R24+0x100], RZ ;  /* 0x000100ff18007388 */ /* 0x000fe80000000800 */
[----:B------:R-:W-:Y:S04]  /*0b10*/  STS [R24+0x180], RZ ;  /* 0x000180ff18007388 */ /* 0x000fe80000000800 */
[----:B------:R-:W-:Y:S04]  /*0b20*/  STS [R24+0x200], RZ ;  /* 0x000200ff18007388 */ /* 0x000fe80000000800 */
[----:B------:R-:W-:Y:S04]  /*0b30*/  STS [R24+0x280], RZ ;  /* 0x000280ff18007388 */ /* 0x000fe80000000800 */
[----:B------:R-:W-:Y:S04]  /*0b40*/  STS [R24+0x300], RZ ;  /* 0x000300ff18007388 */ /* 0x000fe80000000800 */
[----:B------:R0:W-:Y:S02]  /*0b50*/  STS [R24+0x380], RZ ;  /* 0x000380ff18007388 */ /* 0x0001e40000000800 */
[----:B0-----:R-:W-:Y:S01]  /*0b60*/  VIADD R24, R24, 0x800 ;  /* 0x0000080018187836 */ /* 0x001fe20000000000 */
[----:B------:R-:W-:Y:S06]  /*0b70*/  @P0 BRA `(.L_x_6) ;  /* 0xfffffffc00ac0947 */ /* 0x000fec000383ffff */
.L_x_5:
[----:B------:R-:W-:Y:S05]  /*0b80*/  BSYNC.RECONVERGENT B0 ;  /* 0x0000000000007941 */ /* 0x000fea0003800200 */
.L_x_4:
[----:B------:R-:W-:Y:S01]  /*0b90*/  BSSY.RECONVERGENT B0, `(.L_x_7) ;  /* 0x0000026000007945 */ /* 0x000fe20003800200 */
[----:B------:R-:W-:-:S03]  /*0ba0*/  VIADD R22, R0, UR6 ;  /* 0x0000000600167c36 */ /* 0x000fc60008000000 */
[----:B------:R-:W-:Y:S05]  /*0bb0*/  @!P1 BRA `(.L_x_8) ;  /* 0x00000000008c9947 */ /* 0x000fea0003800000 */
[----:B------:R-:W-:Y:S01]  /*0bc0*/  ISETP.GE.U32.AND P0, PT, R26, 0x8, PT ;  /* 0x000000081a00780c */ /* 0x000fe20003f06070 */
[----:B------:R-:W-:Y:S01]  /*0bd0*/  BSSY.RECONVERGENT B1, `(.L_x_9) ;  /* 0x000000e000017945 */ /* 0x000fe20003800200 */
[----:B------:R-:W-:-:S04]  /*0be0*/  LOP3.LUT R27, R23, 0x7, RZ, 0xc0, !PT ;  /* 0x00000007171b7812 */ /* 0x000fc800078ec0ff */
[----:B------:R-:W-:-:S07]  /*0bf0*/  ISETP.NE.AND P1, PT, R27, RZ, PT ;  /* 0x000000ff1b00720c */ /* 0x000fce0003f25270 */
[----:B------:R-:W-:Y:S06]  /*0c00*/  @!P0 BRA `(.L_x_10) ;  /* 0x0000000000288947 */ /* 0x000fec0003800000 */
[C---:B------:R-:W-:Y:S02]  /*0c10*/  IMAD R24, R25.reuse, 0x4, R22 ;  /* 0x0000000419187824 */ /* 0x040fe400078e0216 */
[----:B------:R-:W-:-:S03]  /*0c20*/  VIADD R25, R25, 0x100 ;  /* 0x0000010019197836 */ /* 0x000fc60000000000 */
[----:B------:R0:W-:Y:S04]  /*0c30*/  STS [R24], RZ ;  /* 0x000000ff18007388 */ /* 0x0001e80000000800 */
[----:B------:R0:W-:Y:S04]  /*0c40*/  STS [R24+0x80], RZ ;  /* 0x000080ff18007388 */ /* 0x0001e80000000800 */
[----:B------:R0:W-:Y:S04]  /*0c50*/  STS [R24+0x100], RZ ;  /* 0x000100ff18007388 */ /* 0x0001e80000000800 */
[----:B------:R0:W-:Y:S04]  /*0c60*/  STS [R24+0x180], RZ ;  /* 0x000180ff18007388 */ /* 0x0001e80000000800 */
[----:B------:R0:W-:Y:S04]  /*0c70*/  STS [R24+0x200], RZ ;  /* 0x000200ff18007388 */ /* 0x0001e80000000800 */
[----:B------:R0:W-:Y:S04]  /*0c80*/  STS [R24+0x280], RZ ;  /* 0x000280ff18007388 */ /* 0x0001e80000000800 */
[----:B------:R0:W-:Y:S04]  /*0c90*/  STS [R24+0x300], RZ ;  /* 0x000300ff18007388 */ /* 0x0001e80000000800 */
[----:B------:R0:W-:Y:S02]  /*0ca0*/  STS [R24+0x380], RZ ;  /* 0x000380ff18007388 */ /* 0x0001e40000000800 */
.L_x_10:
[----:B------:R-:W-:Y:S05]  /*0cb0*/  BSYNC.RECONVERGENT B1 ;  /* 0x0000000000017941 */ /* 0x000fea0003800200 */
.L_x_9:
[----:B------:R-:W-:Y:S05]  /*0cc0*/  @!P1 BRA `(.L_x_8) ;  /* 0x0000000000489947 */ /* 0x000fea0003800000 */
[----:B------:R-:W-:Y:S02]  /*0cd0*/  ISETP.GE.U32.AND P0, PT, R27, 0x4, PT ;  /* 0x000000041b00780c */ /* 0x000fe40003f06070 */
[----:B------:R-:W-:-:S04]  /*0ce0*/  LOP3.LUT R23, R23, 0x3, RZ, 0xc0, !PT ;  /* 0x0000000317177812 */ /* 0x000fc800078ec0ff */
[----:B------:R-:W-:-:S07]  /*0cf0*/  ISETP.NE.AND P1, PT, R23, RZ, PT ;  /* 0x000000ff1700720c */ /* 0x000fce0003f25270 */
[C---:B0-----:R-:W-:Y:S02]  /*0d00*/  @P0 IMAD R24, R25.reuse, 0x4, R22 ;  /* 0x0000000419180824 */ /* 0x041fe400078e0216 */
[----:B------:R-:W-:-:S03]  /*0d10*/  @P0 VIADD R25, R25, 0x80 ;  /* 0x0000008019190836 */ /* 0x000fc60000000000 */
[----:B------:R1:W-:Y:S04]  /*0d20*/  @P0 STS [R24], RZ ;  /* 0x000000ff18000388 */ /* 0x0003e80000000800 */
[----:B------:R1:W-:Y:S04]  /*0d30*/  @P0 STS [R24+0x80], RZ ;  /* 0x000080ff18000388 */ /* 0x0003e80000000800 */
[----:B------:R1:W-:Y:S04]  /*0d40*/  @P0 STS [R24+0x100], RZ ;  /* 0x000100ff18000388 */ /* 0x0003e80000000800 */
[----:B------:R1:W-:Y:S01]  /*0d50*/  @P0 STS [R24+0x180], RZ ;  /* 0x000180ff18000388 */ /* 0x0003e20000000800 */
[----:B------:R-:W-:Y:S05]  /*0d60*/  @!P1 BRA `(.L_x_8) ;  /* 0x0000000000209947 */ /* 0x000fea0003800000 */
[----:B------:R-:W-:Y:S02]  /*0d70*/  IMAD R0, R25, 0x4, R0 ;  /* 0x0000000419007824 */ /* 0x000fe400078e0200 */
[----:B------:R-:W-:Y:S02]  /*0d80*/  IMAD.MOV R23, RZ, RZ, -R23 ;  /* 0x000000ffff177224 */ /* 0x000fe400078e0a17 */
[----:B------:R-:W-:-:S07]  /*0d90*/  VIADD R0, R0, UR6 ;  /* 0x0000000600007c36 */ /* 0x000fce0008000000 */
.L_x_11:
[----:B------:R-:W-:Y:S01]  /*0da0*/  VIADD R23, R23, 0x1 ;  /* 0x0000000117177836 */ /* 0x000fe20000000000 */
[----:B------:R0:W-:Y:S04]  /*0db0*/  STS [R0], RZ ;  /* 0x000000ff00007388 */ /* 0x0001e80000000800 */
[----:B------:R-:W-:Y:S01]  /*0dc0*/  ISETP.NE.AND P0, PT, R23, RZ, PT ;  /* 0x000000ff1700720c */ /* 0x000fe20003f05270 */
[----:B0-----:R-:W-:-:S12]  /*0dd0*/  VIADD R0, R0, 0x80 ;  /* 0x0000008000007836 */ /* 0x001fd80000000000 */
[----:B------:R-:W-:Y:S05]  /*0de0*/  @P0 BRA `(.L_x_11) ;  /* 0xfffffffc00ec0947 */ /* 0x000fea000383ffff */
.L_x_8:
[----:B------:R-:W-:Y:S05]  /*0df0*/  BSYNC.RECONVERGENT B0 ;  /* 0x0000000000007941 */ /* 0x000fea0003800200 */
.L_x_7:
[----:B------:R-:W2:Y:S01]  /*0e00*/  LDCU UR11, c[0x0][0x3c4] ;  /* 0x00007880ff0b77ac */ /* 0x000ea20008000800 */
[----:B-----5:R-:W-:Y:S01]  /*0e10*/  LOP3.LUT R0, R21, 0x80000000, RZ, 0x3c, !PT ;  /* 0x8000000015007812 */ /* 0x020fe200078e3cff */
[----:B------:R-:W-:Y:S01]  /*0e20*/  BSSY.RECONVERGENT B0, `(.L_x_12) ;  /* 0x0000090000007945 */ /* 0x000fe20003800200 */
[----:B01----:R-:W-:Y:S02]  /*0e30*/  LOP3.LUT R24, R20, 0x80000000, RZ, 0x3c, !PT ;  /* 0x8000000014187812 */ /* 0x003fe400078e3cff */
[----:B------:R-:W-:Y:S02]  /*0e40*/  LOP3.LUT R25, R19, 0x80000000, RZ, 0x3c, !PT ;  /* 0x8000000013197812 */ /* 0x000fe400078e3cff */
[----:B------:R-:W-:Y:S02]  /*0e50*/  LOP3.LUT R27, R18, 0x80000000, RZ, 0x3c, !PT ;  /* 0x80000000121b7812 */ /* 0x000fe400078e3cff */
[----:B------:R-:W-:Y:S02]  /*0e60*/  LOP3.LUT R46, R16, 0x80000000, RZ, 0x3c, !PT ;  /* 0x80000000102e7812 */ /* 0x000fe400078e3cff */
[----:B------:R-:W-:-:S02]  /*0e70*/  LOP3.LUT R48, R17, 0x80000000, RZ, 0x3c, !PT ;  /* 0x8000000011307812 */ /* 0x000fc400078e3cff */
[----:B------:R-:W-:Y:S02]  /*0e80*/  LOP3.LUT R45, R15, 0x80000000, RZ, 0x3c, !PT ;  /* 0x800000000f2d7812 */ /* 0x000fe400078e3cff */
[----:B------:R-:W-:Y:S02]  /*0e90*/  LOP3.LUT R44, R14, 0x80000000, RZ, 0x3c, !PT ;  /* 0x800000000e2c7812 */ /* 0x000fe400078e3cff */
[----:B------:R-:W-:Y:S02]  /*0ea0*/  LOP3.LUT R43, R13, 0x80000000, RZ, 0x3c, !PT ;  /* 0x800000000d2b7812 */ /* 0x000fe400078e3cff */
[----:B--2---:R-:W-:Y:S02]  /*0eb0*/  SHF.R.U32.HI R0, RZ, UR11, R0 ;  /* 0x0000000bff007c19 */ /* 0x004fe40008011600 */
[----:B------:R-:W-:Y:S02]  /*0ec0*/  SHF.R.U32.HI R24, RZ, UR11, R24 ;  /* 0x0000000bff187c19 */ /* 0x000fe40008011618 */
[----:B------:R-:W-:-:S02]  /*0ed0*/  LOP3.LUT R0, R0, UR4, RZ, 0x30, !PT ;  /* 0x0000000400007c12 */ /* 0x000fc4000f8e30ff */
[----:B------:R-:W-:Y:S02]  /*0ee0*/  SHF.R.U32.HI R26, RZ, UR11, R25 ;  /* 0x0000000bff1a7c19 */ /* 0x000fe40008011619 */
[----:B------:R-:W-:Y:S01]  /*0ef0*/  SHF.R.U32.HI R30, RZ, UR11, R27 ;  /* 0x0000000bff1e7c19 */ /* 0x000fe2000801161b */
[----:B------:R-:W-:Y:S01]  /*0f00*/  IMAD R23, R0, 0x4, R22 ;  /* 0x0000000400177824 */ /* 0x000fe200078e0216 */
[----:B------:R-:W-:Y:S01]  /*0f10*/  NOP ;  /* 0x0000000000007918 */ /* 0x000fe20000000000 */
[----:B------:R-:W-:-:S03]  /*0f20*/  LOP3.LUT R25, R24, UR4, RZ, 0x30, !PT ;  /* 0x0000000418197c12 */ /* 0x000fc6000f8e30ff */
[----:B------:R0:W-:Y:S01]  /*0f30*/  ATOMS.POPC.INC.32 RZ, [R23+URZ] ;  /* 0x0000000017ff7f8c */ /* 0x0001e2000d8000ff */
[----:B------:R-:W-:Y:S02]  /*0f40*/  LOP3.LUT R27, R26, UR4, RZ, 0x30, !PT ;  /* 0x000000041a1b7c12 */ /* 0x000fe4000f8e30ff */
[----:B------:R-:W-:Y:S01]  /*0f50*/  SHF.R.U32.HI R24, RZ, UR11, R46 ;  /* 0x0000000bff187c19 */ /* 0x000fe2000801162e */
[----:B------:R-:W-:Y:S01]  /*0f60*/  IMAD R25, R25, 0x4, R22 ;  /* 0x0000000419197824 */ /* 0x000fe200078e0216 */
[----:B------:R-:W-:Y:S01]  /*0f70*/  SHF.R.U32.HI R31, RZ, UR11, R48 ;  /* 0x0000000bff1f7c19 */ /* 0x000fe20008011630 */
[--C-:B------:R-:W-:Y:S01]  /*0f80*/  IMAD R27, R27, 0x4, R22.reuse ;  /* 0x000000041b1b7824 */ /* 0x100fe200078e0216 */
[----:B------:R-:W-:Y:S02]  /*0f90*/  LOP3.LUT R33, R24, UR4, RZ, 0x30, !PT ;  /* 0x0000000418217c12 */ /* 0x000fe4000f8e30ff */
[----:B0-----:R-:W-:Y:S01]  /*0fa0*/  LOP3.LUT R23, R30, UR4, RZ, 0x30, !PT ;  /* 0x000000041e177c12 */ /* 0x001fe2000f8e30ff */
[----:B------:R0:W-:Y:S01]  /*0fb0*/  ATOMS.POPC.INC.32 RZ, [R25+URZ] ;  /* 0x0000000019ff7f8c */ /* 0x0001e2000d8000ff */
[----:B------:R-:W-:Y:S01]  /*0fc0*/  LOP3.LUT R31, R31, UR4, RZ, 0x30, !PT ;  /* 0x000000041f1f7c12 */ /* 0x000fe2000f8e30ff */
[--C-:B------:R-:W-:Y:S01]  /*0fd0*/  IMAD R33, R33, 0x4, R22.reuse ;  /* 0x0000000421217824 */ /* 0x100fe200078e0216 */
[----:B------:R-:W-:Y:S01]  /*0fe0*/  SHF.R.U32.HI R24, RZ, UR11, R45 ;  /* 0x0000000bff187c19 */ /* 0x000fe2000801162d */
[--C-:B------:R-:W-:Y:S01]  /*0ff0*/  IMAD R23, R23, 0x4, R22.reuse ;  /* 0x0000000417177824 */ /* 0x100fe200078e0216 */
[----:B------:R-:W-:Y:S01]  /*1000*/  ATOMS.POPC.INC.32 RZ, [R27+URZ] ;  /* 0x000000001bff7f8c */ /* 0x000fe2000d8000ff */
[----:B------:R-:W-:Y:S01]  /*1010*/  LOP3.LUT R42, R12, 0x80000000, RZ, 0x3c, !PT ;  /* 0x800000000c2a7812 */ /* 0x000fe200078e3cff */
[----:B------:R-:W-:Y:S01]  /*1020*/  IMAD R31, R31, 0x4, R22 ;  /* 0x000000041f1f7824 */ /* 0x000fe200078e0216 */
[----:B------:R-:W-:Y:S01]  /*1030*/  LOP3.LUT R41, R11, 0x80000000, RZ, 0x3c, !PT ;  /* 0x800000000b297812 */ /* 0x000fe200078e3cff */
[----:B------:R1:W-:Y:S01]  /*1040*/  ATOMS.POPC.INC.32 RZ, [R23+URZ] ;  /* 0x0000000017ff7f8c */ /* 0x0003e2000d8000ff */
[----:B0-----:R-:W-:-:S02]  /*1050*/  SHF.R.U32.HI R25, RZ, UR11, R44 ;  /* 0x0000000bff197c19 */ /* 0x001fc4000801162c */
[----:B------:R-:W-:Y:S01]  /*1060*/  SHF.R.U32.HI R26, RZ, UR11, R43 ;  /* 0x0000000bff1a7c19 */ /* 0x000fe2000801162b */
[----:B------:R0:W-:Y:S01]  /*1070*/  ATOMS.POPC.INC.32 RZ, [R31+URZ] ;  /* 0x000000001fff7f8c */ /* 0x0001e2000d8000ff */
[----:B------:R-:W-:Y:S02]  /*1080*/  SHF.R.U32.HI R30, RZ, UR11, R42 ;  /* 0x0000000bff1e7c19 */ /* 0x000fe4000801162a */
[----:B------:R-:W-:Y:S01]  /*1090*/  LOP3.LUT R25, R25, UR4, RZ, 0x30, !PT ;  /* 0x0000000419197c12 */ /* 0x000fe2000f8e30ff */
[----:B------:R2:W-:Y:S01]  /*10a0*/  ATOMS.POPC.INC.32 RZ, [R33+URZ] ;  /* 0x0000000021ff7f8c */ /* 0x0005e2000d8000ff */
[----:B-1----:R-:W-:Y:S02]  /*10b0*/  LOP3.LUT R23, R24, UR4, RZ, 0x30, !PT ;  /* 0x0000000418177c12 */ /* 0x002fe4000f8e30ff */
[----:B------:R-:W-:Y:S01]  /*10c0*/  SHF.R.U32.HI R24, RZ, UR11, R41 ;  /* 0x0000000bff187c19 */ /* 0x000fe20008011629 */
[--C-:B------:R-:W-:Y:S01]  /*10d0*/  IMAD R25, R25, 0x4, R22.reuse ;  /* 0x0000000419197824 */ /* 0x100fe200078e0216 */
[----:B------:R-:W-:Y:S01]  /*10e0*/  LOP3.LUT R27, R26, UR4, RZ, 0x30, !PT ;  /* 0x000000041a1b7c12 */ /* 0x000fe2000f8e30ff */
[----:B------:R-:W-:Y:S01]  /*10f0*/  IMAD R23, R23, 0x4, R22 ;  /* 0x0000000417177824 */ /* 0x000fe200078e0216 */
[----:B0-----:R-:W-:-:S02]  /*1100*/  LOP3.LUT R31, R30, UR4, RZ, 0x30, !PT ;  /* 0x000000041e1f7c12 */ /* 0x001fc4000f8e30ff */
[----:B------:R-:W-:Y:S01]  /*1110*/  LOP3.LUT R40, R10, 0x80000000, RZ, 0x3c, !PT ;  /* 0x800000000a287812 */ /* 0x000fe200078e3cff */
[--C-:B------:R-:W-:Y:S01]  /*1120*/  IMAD R27, R27, 0x4, R22.reuse ;  /* 0x000000041b1b7824 */ /* 0x100fe200078e0216 */
[----:B--2---:R-:W-:Y:S01]  /*1130*/  LOP3.LUT R33, R24, UR4, RZ, 0x30, !PT ;  /* 0x0000000418217c12 */ /* 0x004fe2000f8e30ff */
[----:B------:R0:W-:Y:S01]  /*1140*/  ATOMS.POPC.INC.32 RZ, [R23+URZ] ;  /* 0x0000000017ff7f8c */ /* 0x0001e2000d8000ff */
[----:B------:R-:W-:Y:S01]  /*1150*/  LOP3.LUT R39, R9, 0x80000000, RZ, 0x3c, !PT ;  /* 0x8000000009277812 */ /* 0x000fe200078e3cff */
[--C-:B------:R-:W-:Y:S01]  /*1160*/  IMAD R31, R31, 0x4, R22.reuse ;  /* 0x000000041f1f7824 */ /* 0x100fe200078e0216 */
[----:B------:R-:W-:Y:S01]  /*1170*/  LOP3.LUT R38, R8, 0x80000000, RZ, 0x3c, !PT ;  /* 0x8000000008267812 */ /* 0x000fe200078e3cff */
[----:B------:R-:W-:Y:S01]  /*1180*/  IMAD R33, R33, 0x4, R22 ;  /* 0x0000000421217824 */ /* 0x000fe200078e0216 */
[----:B------:R-:W-:Y:S01]  /*1190*/  LOP3.LUT R37, R7, 0x80000000, RZ, 0x3c, !PT ;  /* 0x8000000007257812 */ /* 0x000fe200078e3cff */
[----:B------:R1:W-:Y:S01]  /*11a0*/  ATOMS.POPC.INC.32 RZ, [R25+URZ] ;  /* 0x0000000019ff7f8c */ /* 0x0003e2000d8000ff */
[----:B------:R-:W-:-:S02]  /*11b0*/  LOP3.LUT R36, R6, 0x80000000, RZ, 0x3c, !PT ;  /* 0x8000000006247812 */ /* 0x000fc400078e3cff */
[----:B0-----:R-:W-:Y:S01]  /*11c0*/  SHF.R.U32.HI R23, RZ, UR11, R40 ;  /* 0x0000000bff177c19 */ /* 0x001fe20008011628 */
[----:B------:R0:W-:Y:S01]  /*11d0*/  ATOMS.POPC.INC.32 RZ, [R27+URZ] ;  /* 0x000000001bff7f8c */ /* 0x0001e2000d8000ff */
[----:B------:R-:W-:Y:S02]  /*11e0*/  SHF.R.U32.HI R24, RZ, UR11, R39 ;  /* 0x0000000bff187c19 */ /* 0x000fe40008011627 */
[----:B------:R-:W-:Y:S01]  /*11f0*/  SHF.R.U32.HI R26, RZ, UR11, R38 ;  /* 0x0000000bff1a7c19 */ /* 0x000fe20008011626 */
[----:B------:R2:W-:Y:S01]  /*1200*/  ATOMS.POPC.INC.32 RZ, [R31+URZ] ;  /* 0x000000001fff7f8c */ /* 0x0005e2000d8000ff */
[----:B------:R-:W-:Y:S02]  /*1210*/  SHF.R.U32.HI R30, RZ, UR11, R37 ;  /* 0x0000000bff1e7c19 */ /* 0x000fe40008011625 */
[----:B------:R-:W-:Y:S01]  /*1220*/  LOP3.LUT R23, R23, UR4, RZ, 0x30, !PT ;  /* 0x0000000417177c12 */ /* 0x000fe2000f8e30ff */
[----:B------:R3:W-:Y:S01]  /*1230*/  ATOMS.POPC.INC.32 RZ, [R33+URZ] ;  /* 0x0000000021ff7f8c */ /* 0x0007e2000d8000ff */
[----:B------:R-:W-:-:S02]  /*1240*/  SHF.R.U32.HI R32, RZ, UR11, R36 ;  /* 0x0000000bff207c19 */ /* 0x000fc40008011624 */
[----:B-1----:R-:W-:Y:S01]  /*1250*/  LOP3.LUT R25, R24, UR4, RZ, 0x30, !PT ;  /* 0x0000000418197c12 */ /* 0x002fe2000f8e30ff */
[--C-:B------:R-:W-:Y:S01]  /*1260*/  IMAD R23, R23, 0x4, R22.reuse ;  /* 0x0000000417177824 */ /* 0x100fe200078e0216 */
[----:B0-----:R-:W-:Y:S02]  /*1270*/  LOP3.LUT R27, R26, UR4, RZ, 0x30, !PT ;  /* 0x000000041a1b7c12 */ /* 0x001fe4000f8e30ff */
[----:B--2---:R-:W-:Y:S01]  /*1280*/  LOP3.LUT R31, R30, UR4, RZ, 0x30, !PT ;  /* 0x000000041e1f7c12 */ /* 0x004fe2000f8e30ff */
[--C-:B------:R-:W-:Y:S01]  /*1290*/  IMAD R25, R25, 0x4, R22.reuse ;  /* 0x0000000419197824 */ /* 0x100fe200078e0216 */
[----:B---3--:R-:W-:Y:S01]  /*12a0*/  LOP3.LUT R33, R32, UR4, RZ, 0x30, !PT ;  /* 0x0000000420217c12 */ /* 0x008fe2000f8e30ff */
[--C-:B------:R-:W-:Y:S01]  /*12b0*/  IMAD R24, R27, 0x4, R22.reuse ;  /* 0x000000041b187824 */ /* 0x100fe200078e0216 */
[----:B------:R-:W-:Y:S01]  /*12c0*/  LOP3.LUT R30, R5, 0x80000000, RZ, 0x3c, !PT ;  /* 0x80000000051e7812 */ /* 0x000fe200078e3cff */
[--C-:B------:R-:W-:Y:S01]  /*12d0*/  IMAD R31, R31, 0x4, R22.reuse ;  /* 0x000000041f1f7824 */ /* 0x100fe200078e0216 */
[----:B------:R-:W-:Y:S01]  /*12e0*/  LOP3.LUT R32, R4, 0x80000000, RZ, 0x3c, !PT ;  /* 0x8000000004207812 */ /* 0x000fe200078e3cff */
[----:B------:R-:W0:Y:S01]  /*12f0*/  LDC.64 R26, c[0x0][0x380] ;  /* 0x0000e000ff1a7b82 */ /* 0x000e220000000a00 */
[----:B------:R-:W-:Y:S01]  /*1300*/  LOP3.LUT R34, R3, 0x80000000, RZ, 0x3c, !PT ;  /* 0x8000000003227812 */ /* 0x000fe200078e3cff */
[----:B------:R1:W-:Y:S01]  /*1310*/  ATOMS.POPC.INC.32 RZ, [R23+URZ] ;  /* 0x0000000017ff7f8c */ /* 0x0003e2000d8000ff */
[----:B------:R-:W-:Y:S01]  /*1320*/  LOP3.LUT R35, R2, 0x80000000, RZ, 0x3c, !PT ;  /* 0x8000000002237812 */ /* 0x000fe200078e3cff */
[----:B------:R-:W-:Y:S01]  /*1330*/  IMAD R33, R33, 0x4, R22 ;  /* 0x0000000421217824 */ /* 0x000fe200078e0216 */
[----:B------:R-:W-:Y:S01]  /*1340*/  SHF.R.U32.HI R30, RZ, UR11, R30 ;  /* 0x0000000bff1e7c19 */ /* 0x000fe2000801161e */
[----:B------:R2:W-:Y:S01]  /*1350*/  ATOMS.POPC.INC.32 RZ, [R25+URZ] ;  /* 0x0000000019ff7f8c */ /* 0x0005e2000d8000ff */
[----:B------:R-:W-:-:S02]  /*1360*/  SHF.R.U32.HI R32, RZ, UR11, R32 ;  /* 0x0000000bff207c19 */ /* 0x000fc40008011620 */
[----:B------:R-:W-:Y:S01]  /*1370*/  SHF.R.U32.HI R34, RZ, UR11, R34 ;  /* 0x0000000bff227c19 */ /* 0x000fe20008011622 */
[----:B------:R3:W-:Y:S01]  /*1380*/  ATOMS.POPC.INC.32 RZ, [R24+URZ] ;  /* 0x0000000018ff7f8c */ /* 0x0007e2000d8000ff */
[----:B------:R-:W-:Y:S02]  /*1390*/  SHF.R.U32.HI R35, RZ, UR11, R35 ;  /* 0x0000000bff237c19 */ /* 0x000fe40008011623 */
[----:B-1----:R-:W-:Y:S01]  /*13a0*/  LOP3.LUT R23, R30, UR4, RZ, 0x30, !PT ;  /* 0x000000041e177c12 */ /* 0x002fe2000f8e30ff */
[----:B------:R1:W-:Y:S01]  /*13b0*/  ATOMS.POPC.INC.32 RZ, [R31+URZ] ;  /* 0x000000001fff7f8c */ /* 0x0003e2000d8000ff */
[----:B--2---:R-:W-:Y:S02]  /*13c0*/  LOP3.LUT R25, R32, UR4, RZ, 0x30, !PT ;  /* 0x0000000420197c12 */ /* 0x004fe4000f8e30ff */
[----:B------:R-:W-:Y:S01]  /*13d0*/  ISETP.GT.U32.AND P1, PT, R29, 0xff, PT ;  /* 0x000000ff1d00780c */ /* 0x000fe20003f24070 */
[--C-:B---3--:R-:W-:Y:S01]  /*13e0*/  IMAD R24, R23, 0x4, R22.reuse ;  /* 0x0000000417187824 */ /* 0x108fe200078e0216 */
[----:B------:R-:W-:Y:S01]  /*13f0*/  LOP3.LUT R35, R35, UR4, RZ, 0x30, !PT ;  /* 0x0000000423237c12 */ /* 0x000fe2000f8e30ff */
[----:B------:R-:W-:Y:S01]  /*1400*/  IMAD R30, R25, 0x4, R22 ;  /* 0x00000004191e7824 */ /* 0x000fe200078e0216 */
[----:B------:R-:W-:Y:S01]  /*1410*/  ATOMS.POPC.INC.32 RZ, [R33+URZ] ;  /* 0x0000000021ff7f8c */ /* 0x000fe2000d8000ff */
[----:B-1----:R-:W-:Y:S01]  /*1420*/  LOP3.LUT R31, R34, UR4, RZ, 0x30, !PT ;  /* 0x00000004221f7c12 */ /* 0x002fe2000f8e30ff */
[----:B------:R-:W-:-:S02]  /*1430*/  IMAD.MOV.U32 R23, RZ, RZ, RZ ;  /* 0x000000ffff177224 */ /* 0x000fc400078e00ff */
[--C-:B------:R-:W-:Y:S01]  /*1440*/  IMAD R32, R35, 0x4, R22.reuse ;  /* 0x0000000423207824 */ /* 0x100fe200078e0216 */
[----:B------:R1:W-:Y:S01]  /*1450*/  ATOMS.POPC.INC.32 RZ, [R24+URZ] ;  /* 0x0000000018ff7f8c */ /* 0x0003e2000d8000ff */
[----:B------:R-:W-:Y:S01]  /*1460*/  IMAD R31, R31, 0x4, R22 ;  /* 0x000000041f1f7824 */ /* 0x000fe200078e0216 */
[----:B------:R-:W-:Y:S01]  /*1470*/  LEA R22, R29, UR6, 0x2 ;  /* 0x000000061d167c11 */ /* 0x000fe2000f8e10ff */
[----:B------:R-:W-:Y:S01]  /*1480*/  IMAD.U32 R25, RZ, RZ, UR10 ;  /* 0x0000000aff197e24 */ /* 0x000fe2000f8e00ff */
[----:B------:R2:W-:Y:S04]  /*1490*/  ATOMS.POPC.INC.32 RZ, [R30+URZ] ;  /* 0x000000001eff7f8c */ /* 0x0005e8000d8000ff */
[----:B------:R2:W-:Y:S01]  /*14a0*/  ATOMS.POPC.INC.32 RZ, [R31+URZ] ;  /* 0x000000001fff7f8c */ /* 0x0005e2000d8000ff */
[----:B-1----:R-:W-:-:S03]  /*14b0*/  P2R R24, PR, RZ, 0x2 ;  /* 0x00000002ff187803 */ /* 0x002fc60000000000 */
[----:B------:R2:W-:Y:S01]  /*14c0*/  ATOMS.POPC.INC.32 RZ, [R32+URZ] ;  /* 0x0000000020ff7f8c */ /* 0x0005e2000d8000ff */
[----:B------:R-:W-:Y:S06]  /*14d0*/  BAR.SYNC.DEFER_BLOCKING 0x0 ;  /* 0x0000000000007b1d */ /* 0x000fec0000010000 */
[----:B------:R-:W-:Y:S05]  /*14e0*/  @P1 BRA `(.L_x_13) ;  /* 0x00000000008c1947 */ /* 0x000fea0003800000 */
[----:B------:R-:W1:Y:S04]  /*14f0*/  LDS R53, [R22] ;  /* 0x0000000016357984 */ /* 0x000e680000000800 */
[----:B--2---:R-:W2:Y:S04]  /*1500*/  LDS R30, [R22+0x400] ;  /* 0x00040000161e7984 */ /* 0x004ea80000000800 */
[----:B------:R-:W3:Y:S04]  /*1510*/  LDS R31, [R22+0x800] ;  /* 0x00080000161f7984 */ /* 0x000ee80000000800 */
[----:B------:R-:W4:Y:S04]  /*1520*/  LDS R23, [R22+0xc00] ;  /* 0x000c000016177984 */ /* 0x000f280000000800 */
[----:B------:R-:W5:Y:S04]  /*1530*/  LDS R52, [R22+0x1000] ;  /* 0x0010000016347984 */ /* 0x000f680000000800 */
[----:B------:R-:W0:Y:S04]  /*1540*/  LDS R50, [R22+0x1400] ;  /* 0x0014000016327984 */ /* 0x000e280000000800 */
[----:B------:R-:W0:Y:S04]  /*1550*/  LDS R49, [R22+0x1800] ;  /* 0x0018000016317984 */ /* 0x000e280000000800 */
[----:B------:R-:W0:Y:S04]  /*1560*/  LDS R34, [R22+0x1c00] ;  /* 0x001c000016227984 */ /* 0x000e280000000800 */
[----:B------:R-:W0:Y:S04]  /*1570*/  LDS R33, [R22+0x2000] ;  /* 0x0020000016217984 */ /* 0x000e280000000800 */
[----:B------:R-:W0:Y:S04]  /*1580*/  LDS R32, [R22+0x2400] ;  /* 0x0024000016207984 */ /* 0x000e280000000800 */
[----:B-1----:R2:W-:Y:S04]  /*1590*/  STS [R22+0x400], R53 ;  /* 0x0004003516007388 */ /* 0x0025e80000000800 */
[----:B------:R-:W-:Y:S01]  /*15a0*/  STS [R22], RZ ;  /* 0x000000ff16007388 */ /* 0x000fe20000000800 */
[----:B--2---:R-:W-:-:S03]  /*15b0*/  IMAD.IADD R53, R53, 0x1, R30 ;  /* 0x0000000135357824 */ /* 0x004fc600078e021e */
[----:B------:R-:W1:Y:S01]  /*15c0*/  LDS R30, [R22+0x2800] ;  /* 0x00280000161e7984 */ /* 0x000e620000000800 */
[----:B---3--:R-:W-:-:S03]  /*15d0*/  IMAD.IADD R31, R53, 0x1, R31 ;  /* 0x00000001351f7824 */ /* 0x008fc600078e021f */
[----:B------:R1:W-:Y:S01]  /*15e0*/  STS [R22+0x800], R53 ;  /* 0x0008003516007388 */ /* 0x0003e20000000800 */
[----:B----4-:R-:W-:-:S03]  /*15f0*/  IMAD.IADD R23, R31, 0x1, R23 ;  /* 0x000000011f177824 */ /* 0x010fc600078e0217 */
[----:B------:R-:W-:Y:S01]  /*1600*/  STS [R22+0xc00], R31 ;  /* 0x000c001f16007388 */ /* 0x000fe20000000800 */
[----:B-----5:R-:W-:-:S03]  /*1610*/  IMAD.IADD R51, R23, 0x1, R52 ;  /* 0x0000000117337824 */ /* 0x020fc600078e0234 */
[----:B------:R-:W-:Y:S01]  /*1620*/  STS [R22+0x1000], R23 ;  /* 0x0010001716007388 */ /* 0x000fe20000000800 */
[----:B0-----:R-:W-:-:S03]  /*1630*/  IMAD.IADD R52, R51, 0x1, R50 ;  /* 0x0000000133347824 */ /* 0x001fc600078e0232 */
[----:B------:R-:W0:Y:S01]  /*1640*/  LDS R50, [R22+0x2c00] ;  /* 0x002c000016327984 */ /* 0x000e220000000800 */
[----:B------:R-:W-:-:S03]  /*1650*/  IMAD.IADD R49, R52, 0x1, R49 ;  /* 0x0000000134317824 */ /* 0x000fc600078e0231 */
[----:B------:R3:W-:Y:S01]  /*1660*/  STS [R22+0x1400], R51 ;  /* 0x0014003316007388 */ /* 0x0007e20000000800 */
[----:B------:R-:W-:-:S03]  /*1670*/  IMAD.IADD R34, R49, 0x1, R34 ;  /* 0x0000000131227824 */ /* 0x000fc600078e0222 */
[----:B------:R3:W-:Y:S01]  /*1680*/  STS [R22+0x1800], R52 ;  /* 0x0018003416007388 */ /* 0x0007e20000000800 */
[----:B------:R-:W-:-:S03]  /*1690*/  IMAD.IADD R33, R34, 0x1, R33 ;  /* 0x0000000122217824 */ /* 0x000fc600078e0221 */
[----:B------:R3:W-:Y:S01]  /*16a0*/  STS [R22+0x1c00], R49 ;  /* 0x001c003116007388 */ /* 0x0007e20000000800 */
[----:B------:R-:W-:-:S03]  /*16b0*/  IMAD.IADD R32, R33, 0x1, R32 ;  /* 0x0000000121207824 */ /* 0x000fc600078e0220 */
[----:B------:R3:W-:Y:S04]  /*16c0*/  STS [R22+0x2000], R34 ;  /* 0x0020002216007388 */ /* 0x0007e80000000800 */
[----:B------:R3:W-:Y:S01]  /*16d0*/  STS [R22+0x2400], R33 ;  /* 0x0024002116007388 */ /* 0x0007e20000000800 */
[----:B-1----:R-:W-:-:S03]  /*16e0*/  IMAD.IADD R53, R32, 0x1, R30 ;  /* 0x0000000120357824 */ /* 0x002fc600078e021e */
[----:B------:R3:W-:Y:S04]  /*16f0*/  STS [R22+0x2800], R32 ;  /* 0x0028002016007388 */ /* 0x0007e80000000800 */
[----:B------:R3:W-:Y:S01]  /*1700*/  STS [R22+0x2c00], R53 ;  /* 0x002c003516007388 */ /* 0x0007e20000000800 */
[----:B0-----:R-:W-:-:S07]  /*1710*/  IMAD.IADD R23, R53, 0x1, R50 ;  /* 0x0000000135177824 */ /* 0x001fce00078e0232 */
.L_x_13:
[----:B------:R-:W-:Y:S05]  /*1720*/  BSYNC.RECONVERGENT B0 ;  /* 0x0000000000007941 */ /* 0x000fea0003800200 */
.L_x_12:
[----:B------:R-:W-:Y:S01]  /*1730*/  ISETP.NE.AND P0, PT, R23, 0x1e00, PT ;  /* 0x00001e001700780c */ /* 0x000fe20003f05270 */
[----:B------:R-:W-:Y:S01]  /*1740*/  IMAD R25, R25, 0x100, R29 ;  /* 0x0000010019197824 */ /* 0x000fe200078e021d */
[----:B---3--:R-:W-:Y:S01]  /*1750*/  @!P1 LOP3.LUT R49, R23, 0x40000000, RZ, 0xfc, !PT ;  /* 0x4000000017319812 */ /* 0x008fe200078efcff */
[----:B--2---:R-:W1:Y:S01]  /*1760*/  LDC.64 R30, c[0x0][0x398] ;  /* 0x0000e600ff1e7b82 */ /* 0x004e620000000a00 */
[----:B------:R-:W-:Y:S01]  /*1770*/  ISETP.LT.U32.AND P0, PT, R29, 0x100, !P0 ;  /* 0x000001001d00780c */ /* 0x000fe20004701070 */
[----:B0-----:R-:W-:Y:S01]  /*1780*/  IMAD.WIDE R26, R25, 0x4, R26 ;  /* 0x00000004191a7825 */ /* 0x001fe200078e021a */
[----:B------:R-:W-:Y:S02]  /*1790*/  LOP3.LUT R34, R5, 0x80000000, RZ, 0x3c, !PT ;  /* 0x8000000005227812 */ /* 0x000fe400078e3cff */
[----:B------:R-:W-:Y:S02]  /*17a0*/  LOP3.LUT R33, R19, 0x80000000, RZ, 0x3c, !PT ;  /* 0x8000000013217812 */ /* 0x000fe400078e3cff */
[----:B------:R0:W-:Y:S01]  /*17b0*/  @!P1 STG.E.STRONG.SYS desc[UR8][R26.64], R49 ;  /* 0x000000311a009986 */ /* 0x0001e2000c115908 */
[----:B------:R-:W2:Y:S01]  /*17c0*/  LDC.64 R50, c[0x0][0x390] ;  /* 0x0000e400ff327b82 */ /* 0x000ea20000000a00 */
[----:B------:R-:W-:-:S02]  /*17d0*/  LOP3.LUT R32, R4, 0x80000000, RZ, 0x3c, !PT ;  /* 0x8000000004207812 */ /* 0x000fc400078e3cff */
[----:B------:R-:W-:Y:S01]  /*17e0*/  LOP3.LUT R25, R3, 0x80000000, RZ, 0x3c, !PT ;  /* 0x8000000003197812 */ /* 0x000fe200078e3cff */
[----:B-1----:R-:W-:-:S04]  /*17f0*/  IMAD.WIDE.U32 R30, R29, 0x4, R30 ;  /* 0x000000041d1e7825 */ /* 0x002fc800078e001e */
[----:B------:R-:W-:Y:S06]  /*1800*/  BAR.RED.OR.DEFER_BLOCKING 0x0, P0 ;  /* 0x0000000000007b1d */ /* 0x000fec0000014800 */
[----:B------:R-:W1:Y:S02]  /*1810*/  B2R.RESULT RZ, P0 ;  /* 0x0000000000ff731c */ /* 0x000e640000004000 */
[----:B012---:R-:W-:Y:S05]  /*1820*/  @!P0 BRA `(.L_x_14) ;  /* 0x00000008008c8947 */ /* 0x007fea0003800000 */
[C---:B------:R-:W-:Y:S01]  /*1830*/  ISETP.GT.U32.AND P0, PT, R29.reuse, R0, PT ;  /* 0x000000001d00720c */ /* 0x040fe20003f04070 */
[----:B------:R-:W-:Y:S01]  /*1840*/  BSSY B1, `(.L_x_15) ;  /* 0x0000029000017945 */ /* 0x000fe20003800000 */
[----:B------:R-:W-:Y:S02]  /*1850*/  IMAD.WIDE.U32 R24, R29, 0x4, R50 ;  /* 0x000000041d187825 */ /* 0x000fe400078e0032 */
[----:B------:R-:W-:Y:S01]  /*1860*/  SEL R36, RZ, 0x1e00, !P0 ;  /* 0x00001e00ff247807 */ /* 0x000fe20004000000 */
[----:B------:R-:W-:Y:S08]  /*1870*/  @P1 BRA `(.L_x_16) ;  /* 0x0000000000941947 */ /* 0x000ff00003800000 */
[----:B------:R-:W2:Y:S01]  /*1880*/  LDG.E R30, desc[UR8][R30.64] ;  /* 0x000000081e1e7981 */ /* 0x000ea2000c1e1900 */
[----:B------:R-:W-:Y:S01]  /*1890*/  UISETP.GE.AND UP0, UPT, UR10, 0x1, UPT ;  /* 0x000000010a00788c */ /* 0x000fe2000bf06270 */
[----:B------:R-:W-:Y:S02]  /*18a0*/  IMAD.MOV.U32 R33, RZ, RZ, R23 ;  /* 0x000000ffff217224 */ /* 0x000fe400078e0017 */
[----:B--2---:R-:W-:-:S05]  /*18b0*/  IMAD.IADD R32, R30, 0x1, -R36 ;  /* 0x000000011e207824 */ /* 0x004fca00078e0a24 */
[----:B------:R0:W-:Y:S01]  /*18c0*/  STS [R22+0x7800], R32 ;  /* 0x0078002016007388 */ /* 0x0001e20000000800 */
[----:B------:R-:W-:Y:S05]  /*18d0*/  BRA.U !UP0, `(.L_x_17) ;  /* 0x00000001086c7547 */ /* 0x000fea000b800000 */
[----:B------:R-:W-:Y:S01]  /*18e0*/  BSSY B0, `(.L_x_18) ;  /* 0x0000019000007945 */ /* 0x000fe20003800000 */
[----:B0-----:R-:W-:Y:S02]  /*18f0*/  IMAD.MOV.U32 R32, RZ, RZ, -0x1 ;  /* 0xffffffffff207424 */ /* 0x001fe400078e00ff */
[----:B------:R-:W-:Y:S02]  /*1900*/  IMAD.U32 R34, RZ, RZ, UR10 ;  /* 0x0000000aff227e24 */ /* 0x000fe4000f8e00ff */
[----:B------:R-:W-:-:S07]  /*1910*/  IMAD.MOV.U32 R33, RZ, RZ, R23 ;  /* 0x000000ffff217224 */ /* 0x000fce00078e0017 */
.L_x_22:
[----:B------:R-:W0:Y:S01]  /*1920*/  LDC.64 R30, c[0x0][0x380] ;  /* 0x0000e000ff1e7b82 */ /* 0x000e220000000a00 */
[----:B------:R-:W-:Y:S01]  /*1930*/  VIADD R37, R34, 0xffffffff ;  /* 0xffffffff22257836 */ /* 0x000fe20000000000 */
[----:B------:R-:W-:Y:S03]  /*1940*/  BSSY B2, `(.L_x_19) ;  /* 0x0000008000027945 */ /* 0x000fe60003800000 */
[----:B------:R-:W-:-:S04]  /*1950*/  IMAD R35, R37, 0x100, R29 ;  /* 0x0000010025237824 */ /* 0x000fc800078e021d */
[----:B0-----:R-:W-:-:S07]  /*1960*/  IMAD.WIDE R30, R35, 0x4, R30 ;  /* 0x00000004231e7825 */ /* 0x001fce00078e021e */
.L_x_20:
[----:B------:R-:W-:Y:S05]  /*1970*/  YIELD ;  /* 0x0000000000007946 */ /* 0x000fea0003800000 */
[----:B------:R0:W-:Y:S06]  /*1980*/  MEMBAR.SC.CTA ;  /* 0x0000000000007992 */ /* 0x0001ec0000000000 */
[----:B0-----:R-:W2:Y:S02]  /*1990*/  LDG.E.STRONG.SYS R35, desc[UR8][R30.64] ;  /* 0x000000081e237981 */ /* 0x001ea4000c1f5900 */
[----:B--2---:R-:W-:-:S13]  /*19a0*/  ISETP.NE.AND P0, PT, R35, RZ, PT ;  /* 0x000000ff2300720c */ /* 0x004fda0003f05270 */
[----:B------:R-:W-:Y:S05]  /*19b0*/  @!P0 BRA `(.L_x_20) ;  /* 0xfffffffc00ec8947 */ /* 0x000fea000383ffff */
[----:B------:R-:W-:Y:S05]  /*19c0*/  BSYNC B2 ;  /* 0x0000000000027941 */ /* 0x000fea0003800000 */
.L_x_19:
[----:B------:R-:W-:Y:S01]  /*19d0*/  BSSY.RECONVERGENT B2, `(.L_x_21) ;  /* 0x0000006000027945 */ /* 0x000fe20003800200 */
[C---:B------:R-:W-:Y:S02]  /*19e0*/  ISETP.GT.AND P0, PT, R35.reuse, -0x1, PT ;  /* 0xffffffff2300780c */ /* 0x040fe40003f04270 */
[----:B------:R-:W-:Y:S01]  /*19f0*/  LOP3.LUT R30, R35, 0x3fffffff, RZ, 0xc0, !PT ;  /* 0x3fffffff231e7812 */ /* 0x000fe200078ec0ff */
[----:B------:R-:W-:Y:S05]  /*1a00*/  WARPSYNC.EXCLUSIVE R32 ;  /* 0x0000000020007348 */ /* 0x000fea0003a00000 */
[----:B------:R-:W-:-:S05]  /*1a10*/  IMAD.IADD R33, R30, 0x1, R33 ;  /* 0x000000011e217824 */ /* 0x000fca00078e0221 */
[----:B------:R-:W-:-:S07]  /*1a20*/  VOTE.ANY R32, PT, P0 ;  /* 0x0000000000207806 */ /* 0x000fce00000e0100 */
[----:B------:R-:W-:Y:S05]  /*1a30*/  BSYNC.RECONVERGENT B2 ;  /* 0x0000000000027941 */ /* 0x000fea0003800200 */
.L_x_21:
[----:B------:R-:W-:Y:S01]  /*1a40*/  ISETP.GT.U32.AND P1, PT, R34, 0x1, PT ;  /* 0x000000012200780c */ /* 0x000fe20003f24070 */
[----:B------:R-:W-:-:S12]  /*1a50*/  IMAD.MOV.U32 R34, RZ, RZ, R37 ;  /* 0x000000ffff227224 */ /* 0x000fd800078e0025 */
[----:B------:R-:W-:Y:S05]  /*1a60*/  @P0 BRA P1, `(.L_x_22) ;  /* 0xfffffffc00ac0947 */ /* 0x000fea000083ffff */
[----:B------:R-:W-:Y:S05]  /*1a70*/  BSYNC B0 ;  /* 0x0000000000007941 */ /* 0x000fea0003800000 */
.L_x_18:
[----:B------:R1:W2:Y:S02]  /*1a80*/  LDS R32, [R22+0x7800] ;  /* 0x0078000016207984 */ /* 0x0002a40000000800 */
.L_x_17:
[----:B------:R-:W-:Y:S02]  /*1a90*/  LOP3.LUT R31, R33, 0x80000000, RZ, 0xfc, !PT ;  /* 0x80000000211f7812 */ /* 0x000fe400078efcff */
[----:B--2---:R-:W-:-:S03]  /*1aa0*/  IADD3 R33, PT, PT, R32, R33, -R23 ;  /* 0x0000002120217210 */ /* 0x004fc60007ffe817 */
[----:B------:R2:W-:Y:S04]  /*1ab0*/  STG.E.STRONG.SYS desc[UR8][R26.64], R31 ;  /* 0x0000001f1a007986 */ /* 0x0005e8000c115908 */
[----:B------:R2:W-:Y:S02]  /*1ac0*/  STS [R22+0x7800], R33 ;  /* 0x0078002116007388 */ /* 0x0005e40000000800 */
.L_x_16:
[----:B------:R-:W-:Y:S05]  /*1ad0*/  BSYNC B1 ;  /* 0x0000000000017941 */ /* 0x000fea0003800000 */
.L_x_15:
[----:B--2---:R-:W2:Y:S01]  /*1ae0*/  LDC.64 R26, c[0x0][0x390] ;  /* 0x0000e400ff1a7b82 */ /* 0x004ea20000000a00 */
[----:B------:R-:W-:-:S04]  /*1af0*/  UIMAD UR5, UR10, 0x1e00, URZ ;  /* 0x00001e000a0578a4 */ /* 0x000fc8000f8e02ff */
[----:B------:R-:W-:-:S03]  /*1b00*/  UIADD3 UR5, UPT, UPT, UR5, 0x1e00, URZ ;  /* 0x00001e0005057890 */ /* 0x000fc6000fffe0ff */
[----:B------:R-:W3:Y:S01]  /*1b10*/  LDC R30, c[0x0][0x3c0] ;  /* 0x0000f000ff1e7b82 */ /* 0x000ee20000000800 */
[----:B--2---:R-:W-:Y:S02]  /*1b20*/  ISETP.EQ.U32.AND P1, PT, R26, RZ, PT ;  /* 0x000000ff1a00720c */ /* 0x004fe40003f22070 */
[----:B---3--:R-:W-:-:S04]  /*1b30*/  ISETP.LE.AND P0, PT, R30, UR5, PT ;  /* 0x000000051e007c0c */ /* 0x008fc8000bf03270 */
[----:B------:R-:W-:Y:S02]  /*1b40*/  ISETP.EQ.OR.EX P0, PT, R27, RZ, !P0, P1 ;  /* 0x000000ff1b00720c */ /* 0x000fe40004702710 */
[----:B------:R-:W-:Y:S01]  /*1b50*/  ISETP.LT.AND P1, PT, R30, UR5, PT ;  /* 0x000000051e007c0c */ /* 0x000fe2000bf21270 */
[----:B------:R-:W-:Y:S05]  /*1b60*/  WARPSYNC.ALL ;  /* 0x0000000000007948 */ /* 0x000fea0003800000 */
[----:B------:R-:W-:Y:S01]  /*1b70*/  ISETP.GT.U32.OR P0, PT, R29, 0xff, P0 ;  /* 0x000000ff1d00780c */ /* 0x000fe20000704470 */
[----:B------:R-:W2:Y:S01]  /*1b80*/  S2UR UR7, SR_CgaCtaId ;  /* 0x00000000000779c3 */ /* 0x000ea20000008800 */
[----:B------:R-:W-:-:S11]  /*1b90*/  UMOV UR5, 0x400 ;  /* 0x0000040000057882 */ /* 0x000fd60000000000 */
[----:B01----:R-:W0:Y:S01]  /*1ba0*/  @!P0 LDS R22, [R22+0x7800] ;  /* 0x0078000016168984 */ /* 0x003e220000000800 */
[----:B--2---:R-:W-:-:S06]  /*1bb0*/  ULEA UR5, UR7, UR5, 0x18 ;  /* 0x0000000507057291 */ /* 0x004fcc000f8ec0ff */
[----:B------:R-:W-:Y:S02]  /*1bc0*/  LEA R0, R0, UR5, 0x2 ;  /* 0x0000000500007c11 */ /* 0x000fe4000f8e10ff */
[----:B0-----:R-:W-:-:S05]  /*1bd0*/  @!P0 IADD3 R23, PT, PT, R22, R36, R23 ;  /* 0x0000002416178210 */ /* 0x001fca0007ffe017 */
[----:B------:R0:W-:Y:S01]  /*1be0*/  @!P0 STG.E desc[UR8][R24.64], R23 ;  /* 0x0000001718008986 */ /* 0x0001e2000c101908 */
[----:B------:R-:W-:Y:S06]  /*1bf0*/  BAR.SYNC.DEFER_BLOCKING 0x0 ;  /* 0x0000000000007b1d */ /* 0x000fec0000010000 */
[----:B------:R0:W1:Y:S01]  /*1c00*/  LDS R26, [R0+0x7800] ;  /* 0x00780000001a7984 */ /* 0x0000620000000800 */
[----:B------:R-:W-:Y:S05]  /*1c10*/  @P1 BRA `(.L_x_23) ;  /* 0x0000000000741947 */ /* 0x000fea0003800000 */
[----:B------:R-:W2:Y:S01]  /*1c20*/  LDCU.64 UR12, c[0x0][0x3a0] ;  /* 0x00007400ff0c77ac */ /* 0x000ea20008000a00 */
[C---:B0-----:R-:W-:Y:S02]  /*1c30*/  LOP3.LUT R23, R29.reuse, 0x3e0, RZ, 0xc0, !PT ;  /* 0x000003e01d177812 */ /* 0x041fe400078ec0ff */
[----:B------:R-:W-:-:S05]  /*1c40*/  LOP3.LUT R28, R29, 0x1f, RZ, 0xc0, !PT ;  /* 0x0000001f1d1c7812 */ /* 0x000fca00078ec0ff */
[----:B------:R-:W-:-:S05]  /*1c50*/  IMAD R23, R23, 0x14, R28 ;  /* 0x0000001417177824 */ /* 0x000fca00078e021c */
[----:B-1----:R-:W-:-:S05]  /*1c60*/  IADD3 R0, P0, PT, R23, R26, RZ ;  /* 0x0000001a17007210 */ /* 0x002fca0007f1e0ff */
[----:B------:R-:W-:Y:S01]  /*1c70*/  IMAD.X R23, RZ, RZ, RZ, P0 ;  /* 0x000000ffff177224 */ /* 0x000fe200000e06ff */
[----:B--2---:R-:W-:-:S04]  /*1c80*/  LEA R22, P0, R0, UR12, 0x2 ;  /* 0x0000000c00167c11 */ /* 0x004fc8000f8010ff */
[----:B------:R-:W-:-:S05]  /*1c90*/  LEA.HI.X R23, R0, UR13, R23, 0x2, P0 ;  /* 0x0000000d00177c11 */ /* 0x000fca00080f1417 */
[----:B------:R-:W-:Y:S04]  /*1ca0*/  STG.E desc[UR8][R22.64], R21 ;  /* 0x0000001516007986 */ /* 0x000fe8000c101908 */
        /* <DEDUP_REMOVED lines=18> */
[----:B------:R-:W-:Y:S01]  /*1dd0*/  STG.E desc[UR8][R22.64+0x980], R2 ;  /* 0x0009800216007986 */ /* 0x000fe2000c101908 */
[----:B------:R-:W-:Y:S05]  /*1de0*/  EXIT ;  /* 0x000000000000794d */ /* 0x000fea0003800000 */
.L_x_23:
[C---:B0-----:R-:W-:Y:S01]  /*1df0*/  LOP3.LUT R23, R29.reuse, 0x3e0, RZ, 0xc0, !PT ;  /* 0x000003e01d177812 */ /* 0x041fe200078ec0ff */
[----:B------:R-:W0:Y:S01]  /*1e00*/  LDCU.64 UR12, c[0x0][0x3a0] ;  /* 0x00007400ff0c77ac */ /* 0x000e220008000a00 */
[----:B------:R-:W-:Y:S01]  /*1e10*/  LOP3.LUT R28, R29, 0x1f, RZ, 0xc0, !PT ;  /* 0x0000001f1d1c7812 */ /* 0x000fe200078ec0ff */
[----:B------:R-:W-:-:S04]  /*1e20*/  IMAD.U32 R27, RZ, RZ, UR10 ;  /* 0x0000000aff1b7e24 */ /* 0x000fc8000f8e00ff */
[----:B------:R-:W-:Y:S02]  /*1e30*/  IMAD R25, R23, 0x14, R28 ;  /* 0x0000001417197824 */ /* 0x000fe400078e021c */
[----:B------:R-:W-:Y:S02]  /*1e40*/  IMAD R0, R27, -0x1e00, R30 ;  /* 0xffffe2001b007824 */ /* 0x000fe400078e021e */
[C---:B------:R-:W-:Y:S01]  /*1e50*/  VIADD R23, R25.reuse, 0x20 ;  /* 0x0000002019177836 */ /* 0x040fe20000000000 */
[C---:B-1----:R-:W-:Y:S01]  /*1e60*/  IADD3 R26, P0, PT, R25.reuse, R26, RZ ;  /* 0x0000001a191a7210 */ /* 0x042fe20007f1e0ff */
[C---:B------:R-:W-:Y:S01]  /*1e70*/  VIADD R27, R25.reuse, 0x40 ;  /* 0x00000040191b7836 */ /* 0x040fe20000000000 */
[CC--:B------:R-:W-:Y:S01]  /*1e80*/  ISETP.GE.AND P5, PT, R25.reuse, R0.reuse, PT ;  /* 0x000000001900720c */ /* 0x0c0fe20003fa6270 */
[----:B------:R-:W-:Y:S01]  /*1e90*/  VIADD R29, R25, 0xa0 ;  /* 0x000000a0191d7836 */ /* 0x000fe20000000000 */
[-C--:B------:R-:W-:Y:S01]  /*1ea0*/  ISETP.GE.AND P4, PT, R23, R0.reuse, PT ;  /* 0x000000001700720c */ /* 0x080fe20003f86270 */
[----:B------:R-:W-:Y:S01]  /*1eb0*/  VIADD R23, R25, 0x60 ;  /* 0x0000006019177836 */ /* 0x000fe20000000000 */
[----:B------:R-:W-:Y:S01]  /*1ec0*/  ISETP.GE.AND P3, PT, R27, R0, PT ;  /* 0x000000001b00720c */ /* 0x000fe20003f66270 */
[----:B------:R-:W-:-:S02]  /*1ed0*/  VIADD R27, R25, 0x80 ;  /* 0x00000080191b7836 */ /* 0x000fc40000000000 */
[----:B------:R-:W-:Y:S01]  /*1ee0*/  VIADD R31, R25, 0xc0 ;  /* 0x000000c0191f7836 */ /* 0x000fe20000000000 */
[-C--:B------:R-:W-:Y:S01]  /*1ef0*/  ISETP.GE.AND P2, PT, R23, R0.reuse, PT ;  /* 0x000000001700720c */ /* 0x080fe20003f46270 */
[----:B------:R-:W-:Y:S01]  /*1f00*/  IMAD.X R23, RZ, RZ, RZ, P0 ;  /* 0x000000ffff177224 */ /* 0x000fe200000e06ff */
[C---:B0-----:R-:W-:Y:S02]  /*1f10*/  LEA R22, P0, R26.reuse, UR12, 0x2 ;  /* 0x0000000c1a167c11 */ /* 0x041fe4000f8010ff */
[-C--:B------:R-:W-:Y:S01]  /*1f20*/  ISETP.GE.AND P1, PT, R27, R0.reuse, PT ;  /* 0x000000001b00720c */ /* 0x080fe20003f26270 */
[----:B------:R-:W-:Y:S01]  /*1f30*/  VIADD R27, R25, 0xe0 ;  /* 0x000000e0191b7836 */ /* 0x000fe20000000000 */
[----:B------:R-:W-:Y:S02]  /*1f40*/  LEA.HI.X R23, R26, UR13, R23, 0x2, P0 ;  /* 0x0000000d1a177c11 */ /* 0x000fe400080f1417 */
[-C--:B------:R-:W-:Y:S01]  /*1f50*/  ISETP.GE.AND P0, PT, R29, R0.reuse, PT ;  /* 0x000000001d00720c */ /* 0x080fe20003f06270 */
[----:B------:R-:W-:Y:S01]  /*1f60*/  VIADD R29, R25, 0x100 ;  /* 0x00000100191d7836 */ /* 0x000fe20000000000 */
[-C--:B------:R-:W-:Y:S01]  /*1f70*/  ISETP.GE.AND P6, PT, R31, R0.reuse, PT ;  /* 0x000000001f00720c */ /* 0x080fe20003fc6270 */
[----:B------:R0:W-:Y:S01]  /*1f80*/  @!P5 STG.E desc[UR8][R22.64], R21 ;  /* 0x000000151600d986 */ /* 0x0001e2000c101908 */
[----:B------:R-:W-:Y:S01]  /*1f90*/  ISETP.GE.AND P5, PT, R27, R0, PT ;  /* 0x000000001b00720c */ /* 0x000fe20003fa6270 */
[----:B------:R-:W-:-:S02]  /*1fa0*/  VIADD R27, R25, 0x120 ;  /* 0x00000120191b7836 */ /* 0x000fc40000000000 */
[----:B------:R-:W-:Y:S01]  /*1fb0*/  @!P4 STG.E desc[UR8][R22.64+0x80], R20 ;  /* 0x000080141600c986 */ /* 0x000fe2000c101908 */
[-C--:B------:R-:W-:Y:S01]  /*1fc0*/  ISETP.GE.AND P4, PT, R29, R0.reuse, PT ;  /* 0x000000001d00720c */ /* 0x080fe20003f86270 */
[----:B------:R-:W-:Y:S02]  /*1fd0*/  VIADD R29, R25, 0x140 ;  /* 0x00000140191d7836 */ /* 0x000fe40000000000 */
[----:B------:R1:W-:Y:S01]  /*1fe0*/  @!P3 STG.E desc[UR8][R22.64+0x100], R19 ;  /* 0x000100131600b986 */ /* 0x0003e2000c101908 */
[-C--:B------:R-:W-:Y:S01]  /*1ff0*/  ISETP.GE.AND P3, PT, R27, R0.reuse, PT ;  /* 0x000000001b00720c */ /* 0x080fe20003f66270 */
[C---:B------:R-:W-:Y:S02]  /*2000*/  VIADD R27, R25.reuse, 0x160 ;  /* 0x00000160191b7836 */ /* 0x040fe40000000000 */
[----:B0-----:R-:W-:Y:S01]  /*2010*/  VIADD R21, R25, 0x180 ;  /* 0x0000018019157836 */ /* 0x001fe20000000000 */
[----:B------:R-:W-:Y:S01]  /*2020*/  @!P2 STG.E desc[UR8][R22.64+0x180], R18 ;  /* 0x000180121600a986 */ /* 0x000fe2000c101908 */
[----:B------:R-:W-:-:S03]  /*2030*/  ISETP.GE.AND P2, PT, R29, R0, PT ;  /* 0x000000001d00720c */ /* 0x000fc60003f46270 */
[----:B------:R0:W-:Y:S01]  /*2040*/  @!P1 STG.E desc[UR8][R22.64+0x200], R17 ;  /* 0x0002001116009986 */ /* 0x0001e2000c101908 */
[-C--:B------:R-:W-:Y:S01]  /*2050*/  ISETP.GE.AND P1, PT, R27, R0.reuse, PT ;  /* 0x000000001b00720c */ /* 0x080fe20003f26270 */
[----:B------:R-:W-:Y:S02]  /*2060*/  VIADD R27, R25, 0x1a0 ;  /* 0x000001a0191b7836 */ /* 0x000fe40000000000 */
[----:B------:R-:W-:Y:S01]  /*2070*/  @!P0 STG.E desc[UR8][R22.64+0x280], R16 ;  /* 0x0002801016008986 */ /* 0x000fe2000c101908 */
[-C--:B------:R-:W-:Y:S01]  /*2080*/  ISETP.GE.AND P0, PT, R21, R0.reuse, PT ;  /* 0x000000001500720c */ /* 0x080fe20003f06270 */
[C---:B-1----:R-:W-:Y:S02]  /*2090*/  VIADD R19, R25.reuse, 0x1c0 ;  /* 0x000001c019137836 */ /* 0x042fe40000000000 */
[----:B------:R-:W-:Y:S01]  /*20a0*/  @!P5 STG.E desc[UR8][R22.64+0x380], R14 ;  /* 0x0003800e1600d986 */ /* 0x000fe2000c101908 */
[----:B------:R-:W-:Y:S02]  /*20b0*/  VIADD R21, R25, 0x1e0 ;  /* 0x000001e019157836 */ /* 0x000fe40000000000 */
[-C--:B------:R-:W-:Y:S01]  /*20c0*/  ISETP.GE.AND P5, PT, R19, R0.reuse, PT ;  /* 0x000000001300720c */ /* 0x080fe20003fa6270 */
[----:B------:R1:W-:Y:S01]  /*20d0*/  @!P6 STG.E desc[UR8][R22.64+0x300], R15 ;  /* 0x0003000f1600e986 */ /* 0x0003e2000c101908 */
[----:B0-----:R-:W-:Y:S01]  /*20e0*/  VIADD R17, R25, 0x200 ;  /* 0x0000020019117836 */ /* 0x001fe20000000000 */
[-C--:B------:R-:W-:Y:S01]  /*20f0*/  ISETP.GE.AND P6, PT, R27, R0.reuse, PT ;  /* 0x000000001b00720c */ /* 0x080fe20003fc6270 */
[----:B------:R-:W-:Y:S01]  /*2100*/  VIADD R19, R25, 0x220 ;  /* 0x0000022019137836 */ /* 0x000fe20000000000 */
[----:B------:R0:W-:Y:S01]  /*2110*/  @!P4 STG.E desc[UR8][R22.64+0x400], R13 ;  /* 0x0004000d1600c986 */ /* 0x0001e2000c101908 */
[----:B------:R-:W-:-:S03]  /*2120*/  ISETP.GE.AND P4, PT, R21, R0, PT ;  /* 0x000000001500720c */ /* 0x000fc60003f86270 */
[----:B------:R0:W-:Y:S01]  /*2130*/  @!P3 STG.E desc[UR8][R22.64+0x480], R12 ;  /* 0x0004800c1600b986 */ /* 0x0001e2000c101908 */
[-C--:B------:R-:W-:Y:S01]  /*2140*/  ISETP.GE.AND P3, PT, R17, R0.reuse, PT ;  /* 0x000000001100720c */ /* 0x080fe20003f66270 */
[C---:B-1----:R-:W-:Y:S02]  /*2150*/  VIADD R15, R25.reuse, 0x240 ;  /* 0x00000240190f7836 */ /* 0x042fe40000000000 */
[----:B------:R0:W-:Y:S01]  /*2160*/  @!P2 STG.E desc[UR8][R22.64+0x500], R11 ;  /* 0x0005000b1600a986 */ /* 0x0001e2000c101908 */
[----:B------:R-:W-:Y:S01]  /*2170*/  VIADD R25, R25, 0x260 ;  /* 0x0000026019197836 */ /* 0x000fe20000000000 */
[-C--:B------:R-:W-:Y:S02]  /*2180*/  ISETP.GE.AND P2, PT, R19, R0.reuse, PT ;  /* 0x000000001300720c */ /* 0x080fe40003f46270 */
[----:B------:R0:W-:Y:S01]  /*2190*/  @!P1 STG.E desc[UR8][R22.64+0x580], R10 ;  /* 0x0005800a16009986 */ /* 0x0001e2000c101908 */
[----:B------:R-:W-:-:S03]  /*21a0*/  ISETP.GE.AND P1, PT, R15, R0, PT ;  /* 0x000000000f00720c */ /* 0x000fc60003f26270 */
[----:B------:R0:W-:Y:S01]  /*21b0*/  @!P0 STG.E desc[UR8][R22.64+0x600], R9 ;  /* 0x0006000916008986 */ /* 0x0001e2000c101908 */
[----:B------:R-:W-:-:S03]  /*21c0*/  ISETP.GE.AND P0, PT, R25, R0, PT ;  /* 0x000000001900720c */ /* 0x000fc60003f06270 */
[----:B------:R0:W-:Y:S04]  /*21d0*/  @!P6 STG.E desc[UR8][R22.64+0x680], R8 ;  /* 0x000680081600e986 */ /* 0x0001e8000c101908 */
[----:B------:R0:W-:Y:S04]  /*21e0*/  @!P5 STG.E desc[UR8][R22.64+0x700], R7 ;  /* 0x000700071600d986 */ /* 0x0001e8000c101908 */
[----:B------:R0:W-:Y:S04]  /*21f0*/  @!P4 STG.E desc[UR8][R22.64+0x780], R6 ;  /* 0x000780061600c986 */ /* 0x0001e8000c101908 */
[----:B------:R0:W-:Y:S04]  /*2200*/  @!P3 STG.E desc[UR8][R22.64+0x800], R5 ;  /* 0x000800051600b986 */ /* 0x0001e8000c101908 */
[----:B------:R0:W-:Y:S04]  /*2210*/  @!P2 STG.E desc[UR8][R22.64+0x880], R4 ;  /* 0x000880041600a986 */ /* 0x0001e8000c101908 */
[----:B------:R0:W-:Y:S01]  /*2220*/  @!P1 STG.E desc[UR8][R22.64+0x900], R3 ;  /* 0x0009000316009986 */ /* 0x0001e2000c101908 */
[----:B------:R-:W-:Y:S05]  /*2230*/  @P0 EXIT ;  /* 0x000000000000094d */ /* 0x000fea0003800000 */
[----:B------:R-:W-:Y:S01]  /*2240*/  STG.E desc[UR8][R22.64+0x980], R2 ;  /* 0x0009800216007986 */ /* 0x000fe2000c101908 */
[----:B------:R-:W-:Y:S05]  /*2250*/  EXIT ;  /* 0x000000000000794d */ /* 0x000fea0003800000 */
.L_x_14:
[----:B------:R-:W-:Y:S01]  /*2260*/  IMAD.MOV.U32 R28, RZ, RZ, RZ ;  /* 0x000000ffff1c7224 */ /* 0x000fe200078e00ff */
[C---:B------:R-:W-:Y:S01]  /*2270*/  ISETP.GT.U32.AND P0, PT, R29.reuse, 0x1f, PT ;  /* 0x0000001f1d00780c */ /* 0x040fe20003f04070 */
[----:B------:R-:W-:Y:S05]  /*2280*/  WARPSYNC.ALL ;  /* 0x0000000000007948 */ /* 0x000fea0003800000 */
[----:B------:R-:W-:-:S05]  /*2290*/  IMAD.HI.U32 R6, R29, 0x15555556, R28 ;  /* 0x155555561d067827 */ /* 0x000fca00078e001c */
[----:B------:R-:W-:-:S05]  /*22a0*/  LEA R6, R6, UR6, 0x2 ;  /* 0x0000000606067c11 */ /* 0x000fca000f8e10ff */
[----:B------:R0:W-:Y:S01]  /*22b0*/  STS [R6+0x3410], R23 ;  /* 0x0034101706007388 */ /* 0x0001e20000000800 */
[----:B------:R-:W-:Y:S06]  /*22c0*/  BAR.SYNC.DEFER_BLOCKING 0x0 ;  /* 0x0000000000007b1d */ /* 0x000fec0000010000 */
[----:B------:R-:W-:Y:S05]  /*22d0*/  @P0 BRA `(.L_x_24) ;  /* 0x0000000000e00947 */ /* 0x000fea0003800000 */
[----:B------:R-:W-:Y:S01]  /*22e0*/  IMAD.MOV.U32 R3, RZ, RZ, 0x34 ;  /* 0x00000034ff037424 */ /* 0x000fe200078e00ff */
[----:B------:R-:W-:-:S03]  /*22f0*/  UMOV UR5, 0xffffffff ;  /* 0xffffffff00057882 */ /* 0x000fc60000000000 */
[----:B------:R-:W-:-:S05]  /*2300*/  IMAD R12, R29, R3, UR6 ;  /* 0x000000061d0c7e24 */ /* 0x000fca000f8e0203 */
[----:B------:R-:W-:Y:S04]  /*2310*/  LDS R13, [R12+0x3410] ;  /* 0x003410000c0d7984 */ /* 0x000fe80000000800 */
[----:B------:R-:W-:Y:S04]  /*2320*/  LDS R26, [R12+0x3414] ;  /* 0x003414000c1a7984 */ /* 0x000fe80000000800 */
[----:B------:R-:W1:Y:S04]  /*2330*/  LDS R11, [R12+0x3418] ;  /* 0x003418000c0b7984 */ /* 0x000e680000000800 */
[----:B------:R-:W-:Y:S04]  /*2340*/  LDS R10, [R12+0x341c] ;  /* 0x00341c000c0a7984 */ /* 0x000fe80000000800 */
[----:B------:R-:W2:Y:S04]  /*2350*/  LDS R9, [R12+0x3420] ;  /* 0x003420000c097984 */ /* 0x000ea80000000800 */
[----:B------:R-:W-:Y:S04]  /*2360*/  LDS R8, [R12+0x3424] ;  /* 0x003424000c087984 */ /* 0x000fe80000000800 */
[----:B------:R-:W3:Y:S04]  /*2370*/  LDS R7, [R12+0x3428] ;  /* 0x003428000c077984 */ /* 0x000ee80000000800 */
[----:B------:R-:W-:Y:S04]  /*2380*/  LDS R5, [R12+0x342c] ;  /* 0x00342c000c057984 */ /* 0x000fe80000000800 */
[----:B------:R-:W4:Y:S04]  /*2390*/  LDS R4, [R12+0x3430] ;  /* 0x003430000c047984 */ /* 0x000f280000000800 */
[----:B------:R-:W-:Y:S04]  /*23a0*/  LDS R3, [R12+0x3434] ;  /* 0x003434000c037984 */ /* 0x000fe80000000800 */
[----:B------:R-:W5:Y:S04]  /*23b0*/  LDS R0, [R12+0x3438] ;  /* 0x003438000c007984 */ /* 0x000f680000000800 */
[----:B------:R-:W0:Y:S01]  /*23c0*/  LDS R27, [R12+0x343c] ;  /* 0x00343c000c1b7984 */ /* 0x000e220000000800 */
[----:B-1----:R-:W-:-:S04]  /*23d0*/  IADD3 R19, PT, PT, R11, R26, R13 ;  /* 0x0000001a0b137210 */ /* 0x002fc80007ffe00d */
[----:B--2---:R-:W-:-:S04]  /*23e0*/  IADD3 R19, PT, PT, R9, R19, R10 ;  /* 0x0000001309137210 */ /* 0x004fc80007ffe00a */
[----:B---3--:R-:W-:-:S04]  /*23f0*/  IADD3 R19, PT, PT, R7, R19, R8 ;  /* 0x0000001307137210 */ /* 0x008fc80007ffe008 */
[----:B----4-:R-:W-:-:S04]  /*2400*/  IADD3 R19, PT, PT, R4, R19, R5 ;  /* 0x0000001304137210 */ /* 0x010fc80007ffe005 */
[----:B-----5:R-:W-:-:S05]  /*2410*/  IADD3 R50, PT, PT, R0, R19, R3 ;  /* 0x0000001300327210 */ /* 0x020fca0007ffe003 */
[----:B0-----:R-:W-:Y:S01]  /*2420*/  IMAD.IADD R27, R27, 0x1, R50 ;  /* 0x000000011b1b7824 */ /* 0x001fe200078e0232 */
[----:B------:R-:W-:Y:S06]  /*2430*/  BRA.DIV UR5, `(.L_x_25) ;  /* 0x0000005e05e87947 */ /* 0x000fec000b800000 */
[----:B------:R-:W0:Y:S02]  /*2440*/  SHFL.UP P0, R52, R27, 0x1, RZ ;  /* 0x042000001b347989 */ /* 0x000e2400000000ff */
[----:B0-----:R-:W-:-:S05]  /*2450*/  @P0 IMAD.IADD R52, R27, 0x1, R52 ;  /* 0x000000011b340824 */ /* 0x001fca00078e0234 */
[----:B------:R-:W0:Y:S02]  /*2460*/  SHFL.UP P0, R51, R52, 0x2, RZ ;  /* 0x0440000034337989 */ /* 0x000e2400000000ff */
[----:B0-----:R-:W-:-:S05]  /*2470*/  @P0 IMAD.IADD R51, R52, 0x1, R51 ;  /* 0x0000000134330824 */ /* 0x001fca00078e0233 */
[----:B------:R-:W0:Y:S02]  /*2480*/  SHFL.UP P0, R52, R51, 0x4, RZ ;  /* 0x0480000033347989 */ /* 0x000e2400000000ff */
[----:B0-----:R-:W-:-:S05]  /*2490*/  @P0 IMAD.IADD R52, R51, 0x1, R52 ;  /* 0x0000000133340824 */ /* 0x001fca00078e0234 */
[----:B------:R-:W0:Y:S02]  /*24a0*/  SHFL.UP P0, R53, R52, 0x8, RZ ;  /* 0x0500000034357989 */ /* 0x000e2400000000ff */
[----:B0-----:R-:W-:-:S05]  /*24b0*/  @P0 IMAD.IADD R53, R52, 0x1, R53 ;  /* 0x0000000134350824 */ /* 0x001fca00078e0235 */
[----:B------:R0:W1:Y:S02]  /*24c0*/  SHFL.UP P0, R51, R53, 0x10, RZ ;  /* 0x0600000035337989 */ /* 0x00006400000000ff */
.L_x_120:
[----:B-1----:R-:W-:-:S04]  /*24d0*/  @P0 IMAD.IADD R51, R53, 0x1, R51 ;  /* 0x0000000135330824 */ /* 0x002fc800078e0233 */
[----:B------:R-:W-:-:S04]  /*24e0*/  IMAD.IADD R27, R51, 0x1, -R27 ;  /* 0x00000001331b7824 */ /* 0x000fc800078e0a1b */
[----:B------:R-:W-:Y:S01]  /*24f0*/  IMAD.IADD R13, R13, 0x1, R27 ;  /* 0x000000010d0d7824 */ /* 0x000fe200078e021b */
[----:B------:R1:W-:Y:S03]  /*2500*/  STS [R12+0x3410], R27 ;  /* 0x0034101b0c007388 */ /* 0x0003e60000000800 */
        /* <DEDUP_REMOVED lines=19> */
[----:B------:R1:W-:Y:S04]  /*2640*/  STS [R12+0x3438], R3 ;  /* 0x003438030c007388 */ /* 0x0003e80000000800 */
[----:B------:R1:W-:Y:S02]  /*2650*/  STS [R12+0x343c], R19 ;  /* 0x00343c130c007388 */ /* 0x0003e40000000800 */
.L_x_24:
[----:B------:R-:W-:Y:S05]  /*2660*/  WARPSYNC.ALL ;  /* 0x0000000000007948 */ /* 0x000fea0003800000 */
[----:B------:R-:W-:Y:S01]  /*2670*/  BAR.SYNC.DEFER_BLOCKING 0x0 ;  /* 0x0000000000007b1d */ /* 0x000fe20000010000 */
[----:B------:R-:W-:Y:S02]  /*2680*/  ISETP.NE.AND P0, PT, R24, RZ, PT ;  /* 0x000000ff1800720c */ /* 0x000fe40003f05270 */
[----:B------:R-:W-:-:S03]  /*2690*/  LOP3.LUT R0, R21, 0x80000000, RZ, 0x3c, !PT ;  /* 0x8000000015007812 */ /* 0x000fc600078e3cff */
[----:B------:R-:W-:Y:S01]  /*26a0*/  BSSY.RECONVERGENT B0, `(.L_x_26) ;  /* 0x0000029000007945 */ /* 0x000fe20003800200 */
[----:B------:R-:W-:-:S04]  /*26b0*/  SHF.R.U32.HI R0, RZ, UR11, R0 ;  /* 0x0000000bff007c19 */ /* 0x000fc80008011600 */
[----:B------:R-:W-:Y:S01]  /*26c0*/  LOP3.LUT R0, R0, UR4, RZ, 0x30, !PT ;  /* 0x0000000400007c12 */ /* 0x000fe2000f8e30ff */
[----:B0-----:R-:W0:Y:S02]  /*26d0*/  LDS R6, [R6+0x3410] ;  /* 0x0034100006067984 */ /* 0x001e240000000800 */
[----:B------:R-:W-:Y:S05]  /*26e0*/  @P0 BRA `(.L_x_27) ;  /* 0x0000000000900947 */ /* 0x000fea0003800000 */
[----:B-1----:R-:W0:Y:S04]  /*26f0*/  LDS R13, [R22] ;  /* 0x00000000160d7984 */ /* 0x002e280000000800 */
[----:B------:R-:W1:Y:S04]  /*2700*/  LDS R19, [R22+0x400] ;  /* 0x0004000016137984 */ /* 0x000e680000000800 */
[----:B------:R-:W2:Y:S04]  /*2710*/  LDS R27, [R22+0x800] ;  /* 0x00080000161b7984 */ /* 0x000ea80000000800 */
[----:B------:R-:W3:Y:S04]  /*2720*/  LDS R49, [R22+0xc00] ;  /* 0x000c000016317984 */ /* 0x000ee80000000800 */
[----:B------:R-:W4:Y:S04]  /*2730*/  LDS R51, [R22+0x1000] ;  /* 0x0010000016337984 */ /* 0x000f280000000800 */
[----:B------:R-:W5:Y:S04]  /*2740*/  LDS R53, [R22+0x1400] ;  /* 0x0014000016357984 */ /* 0x000f680000000800 */
[----:B------:R-:W5:Y:S04]  /*2750*/  LDS R4, [R22+0x1800] ;  /* 0x0018000016047984 */ /* 0x000f680000000800 */
[----:B------:R-:W5:Y:S04]  /*2760*/  LDS R11, [R22+0x1c00] ;  /* 0x001c0000160b7984 */ /* 0x000f680000000800 */
[----:B------:R-:W5:Y:S04]  /*2770*/  LDS R3, [R22+0x2000] ;  /* 0x0020000016037984 */ /* 0x000f680000000800 */
[----:B------:R-:W5:Y:S04]  /*2780*/  LDS R9, [R22+0x2400] ;  /* 0x0024000016097984 */ /* 0x000f680000000800 */
[----:B------:R-:W5:Y:S01]  /*2790*/  LDS R7, [R22+0x2800] ;  /* 0x0028000016077984 */ /* 0x000f620000000800 */
[----:B0-----:R-:W-:-:S03]  /*27a0*/  IMAD.IADD R13, R6, 0x1, R13 ;  /* 0x00000001060d7824 */ /* 0x001fc600078e020d */
[----:B------:R-:W0:Y:S01]  /*27b0*/  LDS R5, [R22+0x2c00] ;  /* 0x002c000016057984 */ /* 0x000e220000000800 */
[C---:B-1----:R-:W-:Y:S02]  /*27c0*/  IMAD.IADD R19, R6.reuse, 0x1, R19 ;  /* 0x0000000106137824 */ /* 0x042fe400078e0213 */
[C---:B--2---:R-:W-:Y:S01]  /*27d0*/  IMAD.IADD R27, R6.reuse, 0x1, R27 ;  /* 0x00000001061b7824 */ /* 0x044fe200078e021b */
[----:B------:R2:W-:Y:S01]  /*27e0*/  STS [R22], R13 ;  /* 0x0000000d16007388 */ /* 0x0005e20000000800 */
[----:B---3--:R-:W-:-:S03]  /*27f0*/  IMAD.IADD R49, R6, 0x1, R49 ;  /* 0x0000000106317824 */ /* 0x008fc600078e0231 */
[----:B------:R2:W-:Y:S01]  /*2800*/  STS [R22+0x400], R19 ;  /* 0x0004001316007388 */ /* 0x0005e20000000800 */
[----:B----4-:R-:W-:-:S03]  /*2810*/  IMAD.IADD R51, R6, 0x1, R51 ;  /* 0x0000000106337824 */ /* 0x010fc600078e0233 */
[----:B------:R2:W-:Y:S01]  /*2820*/  STS [R22+0x800], R27 ;  /* 0x0008001b16007388 */ /* 0x0005e20000000800 */
[----:B-----5:R-:W-:-:S03]  /*2830*/  IMAD.IADD R53, R6, 0x1, R53 ;  /* 0x0000000106357824 */ /* 0x020fc600078e0235 */
[----:B------:R2:W-:Y:S01]  /*2840*/  STS [R22+0xc00], R49 ;  /* 0x000c003116007388 */ /* 0x0005e20000000800 */
[----:B------:R-:W-:-:S03]  /*2850*/  IMAD.IADD R4, R6, 0x1, R4 ;  /* 0x0000000106047824 */ /* 0x000fc600078e0204 */
        /* <DEDUP_REMOVED lines=9> */
[----:B0-----:R-:W-:-:S03]  /*28f0*/  IMAD.IADD R5, R6, 0x1, R5 ;  /* 0x0000000106057824 */ /* 0x001fc600078e0205 */
[----:B------:R2:W-:Y:S04]  /*2900*/  STS [R22+0x2400], R9 ;  /* 0x0024000916007388 */ /* 0x0005e80000000800 */
[----:B------:R2:W-:Y:S04]  /*2910*/  STS [R22+0x2800], R7 ;  /* 0x0028000716007388 */ /* 0x0005e80000000800 */
[----:B------:R2:W-:Y:S02]  /*2920*/  STS [R22+0x2c00], R5 ;  /* 0x002c000516007388 */ /* 0x0005e40000000800 */
.L_x_27:
[----:B------:R-:W-:Y:S05]  /*2930*/  BSYNC.RECONVERGENT B0 ;  /* 0x0000000000007941 */ /* 0x000fea0003800200 */
.L_x_26:
[----:B------:R-:W-:Y:S01]  /*2940*/  BAR.SYNC.DEFER_BLOCKING 0x0 ;  /* 0x0000000000007b1d */ /* 0x000fe20000010000 */
[----:B------:R-:W-:Y:S01]  /*2950*/  R2P PR, R0, 0x7f ;  /* 0x0000007f00007804 */ /* 0x000fe20000000000 */
[----:B-12---:R-:W-:-:S04]  /*2960*/  IMAD.MOV.U32 R27, RZ, RZ, RZ ;  /* 0x000000ffff1b7224 */ /* 0x006fc800078e00ff */
[----:B------:R-:W-:Y:S01]  /*2970*/  BSSY.RECONVERGENT B0, `(.L_x_28) ;  /* 0x0000027000007945 */ /* 0x000fe20003800200 */
[----:B------:R-:W1:Y:S07]  /*2980*/  S2R R51, SR_LEMASK ;  /* 0x0000000000337919 */ /* 0x000e6e0000003a00 */
[----:B------:R-:W-:Y:S02]  /*2990*/  VOTE.ANY R3, PT, P0 ;  /* 0x0000000000037806 */ /* 0x000fe400000e0100 */
[----:B------:R-:W-:-:S02]  /*29a0*/  VOTE.ANY R4, PT, P1 ;  /* 0x0000000000047806 */ /* 0x000fc400008e0100 */
[----:B------:R-:W-:Y:S02]  /*29b0*/  @!P0 LOP3.LUT R3, RZ, R3, RZ, 0x33, !PT ;  /* 0x00000003ff038212 */ /* 0x000fe400078e33ff */
[----:B------:R-:W-:Y:S02]  /*29c0*/  VOTE.ANY R8, PT, P2 ;  /* 0x0000000000087806 */ /* 0x000fe400010e0100 */
[----:B------:R-:W-:Y:S02]  /*29d0*/  @!P1 LOP3.LUT R4, RZ, R4, RZ, 0x33, !PT ;  /* 0x00000004ff049212 */ /* 0x000fe400078e33ff */
[----:B------:R-:W-:Y:S02]  /*29e0*/  VOTE.ANY R10, PT, P3 ;  /* 0x00000000000a7806 */ /* 0x000fe400018e0100 */
[----:B------:R-:W-:Y:S02]  /*29f0*/  @!P2 LOP3.LUT R8, RZ, R8, RZ, 0x33, !PT ;  /* 0x00000008ff08a212 */ /* 0x000fe400078e33ff */
[----:B------:R-:W-:-:S02]  /*2a00*/  LOP3.LUT R3, R4, R3, RZ, 0xc0, !PT ;  /* 0x0000000304037212 */ /* 0x000fc400078ec0ff */
[----:B------:R-:W-:Y:S02]  /*2a10*/  @!P3 LOP3.LUT R10, RZ, R10, RZ, 0x33, !PT ;  /* 0x0000000aff0ab212 */ /* 0x000fe400078e33ff */
[----:B------:R-:W-:Y:S02]  /*2a20*/  LOP3.LUT R3, R8, R3, RZ, 0xc0, !PT ;  /* 0x0000000308037212 */ /* 0x000fe400078ec0ff */
[----:B------:R-:W-:Y:S02]  /*2a30*/  VOTE.ANY R4, PT, P4 ;  /* 0x0000000000047806 */ /* 0x000fe400020e0100 */
[----:B------:R-:W-:Y:S02]  /*2a40*/  LOP3.LUT P0, RZ, R0, 0x80, RZ, 0xc0, !PT ;  /* 0x0000008000ff7812 */ /* 0x000fe4000780c0ff */
[----:B------:R-:W-:Y:S02]  /*2a50*/  LOP3.LUT R3, R10, R3, RZ, 0xc0, !PT ;  /* 0x000000030a037212 */ /* 0x000fe400078ec0ff */
[----:B------:R-:W-:-:S02]  /*2a60*/  VOTE.ANY R8, PT, P5 ;  /* 0x0000000000087806 */ /* 0x000fc400028e0100 */
[----:B------:R-:W-:Y:S02]  /*2a70*/  @!P4 LOP3.LUT R4, RZ, R4, RZ, 0x33, !PT ;  /* 0x00000004ff04c212 */ /* 0x000fe400078e33ff */
[----:B------:R-:W-:Y:S02]  /*2a80*/  @!P5 LOP3.LUT R8, RZ, R8, RZ, 0x33, !PT ;  /* 0x00000008ff08d212 */ /* 0x000fe400078e33ff */
[----:B------:R-:W-:Y:S02]  /*2a90*/  LOP3.LUT R3, R4, R3, RZ, 0xc0, !PT ;  /* 0x0000000304037212 */ /* 0x000fe400078ec0ff */
[----:B------:R-:W-:Y:S02]  /*2aa0*/  VOTE.ANY R4, PT, P6 ;  /* 0x0000000000047806 */ /* 0x000fe400030e0100 */
[----:B------:R-:W-:Y:S02]  /*2ab0*/  LOP3.LUT R3, R8, R3, RZ, 0xc0, !PT ;  /* 0x0000000308037212 */ /* 0x000fe400078ec0ff */
[----:B------:R-:W-:-:S02]  /*2ac0*/  VOTE.ANY R8, PT, P0 ;  /* 0x0000000000087806 */ /* 0x000fc400000e0100 */
[----:B------:R-:W-:Y:S02]  /*2ad0*/  @!P6 LOP3.LUT R4, RZ, R4, RZ, 0x33, !PT ;  /* 0x00000004ff04e212 */ /* 0x000fe400078e33ff */
[----:B------:R-:W-:Y:S02]  /*2ae0*/  @!P0 LOP3.LUT R8, RZ, R8, RZ, 0x33, !PT ;  /* 0x00000008ff088212 */ /* 0x000fe400078e33ff */
[----:B------:R-:W-:-:S04]  /*2af0*/  LOP3.LUT R3, R4, R3, RZ, 0xc0, !PT ;  /* 0x0000000304037212 */ /* 0x000fc800078ec0ff */
[----:B------:R-:W-:Y:S01]  /*2b00*/  LOP3.LUT R4, R8, R3, RZ, 0xc0, !PT ;  /* 0x0000000308047212 */ /* 0x000fe200078ec0ff */
[----:B------:R-:W-:Y:S01]  /*2b10*/  IMAD.SHL.U32 R3, R29, 0x20, RZ ;  /* 0x000000201d037824 */ /* 0x000fe200078e00ff */
[----:B------:R-:W-:Y:S02]  /*2b20*/  LOP3.LUT R8, R20, 0x80000000, RZ, 0x3c, !PT ;  /* 0x8000000014087812 */ /* 0x000fe400078e3cff */
[----:B------:R-:W2:Y:S01]  /*2b30*/  FLO.U32 R10, R4 ;  /* 0x00000004000a7300 */ /* 0x000ea200000e0000 */
[----:B-1----:R-:W-:Y:S02]  /*2b40*/  LOP3.LUT R26, R51, R4, RZ, 0xc0, !PT ;  /* 0x00000004331a7212 */ /* 0x002fe400078ec0ff */
[----:B------:R-:W-:Y:S02]  /*2b50*/  LOP3.LUT R3, R3, 0x7c00, RZ, 0xc0, !PT ;  /* 0x00007c0003037812 */ /* 0x000fe400078ec0ff */
[----:B------:R-:W-:-:S03]  /*2b60*/  SHF.R.U32.HI R8, RZ, UR11, R8 ;  /* 0x0000000bff087c19 */ /* 0x000fc60008011608 */
[----:B------:R-:W1:Y:S01]  /*2b70*/  POPC R26, R26 ;  /* 0x0000001a001a7309 */ /* 0x000e620000000000 */
[----:B------:R-:W-:Y:S01]  /*2b80*/  VIADD R5, R3, UR6 ;  /* 0x0000000603057c36 */ /* 0x000fe20008000000 */
[----:B------:R-:W-:Y:S02]  /*2b90*/  LOP3.LUT R8, R8, UR4, RZ, 0x30, !PT ;  /* 0x0000000408087c12 */ /* 0x000fe4000f8e30ff */
[----:B--2---:R-:W-:-:S13]  /*2ba0*/  ISETP.NE.AND P0, PT, R47, R10, PT ;  /* 0x0000000a2f00720c */ /* 0x004fda0003f05270 */
[----:B-1----:R-:W-:Y:S05]  /*2bb0*/  @P0 BRA `(.L_x_29) ;  /* 0x0000000000080947 */ /* 0x002fea0003800000 */
[----:B------:R-:W-:-:S06]  /*2bc0*/  IMAD R27, R0, 0x4, R5 ;  /* 0x00000004001b7824 */ /* 0x000fcc00078e0205 */
[----:B------:R1:W2:Y:S02]  /*2bd0*/  ATOMS.ADD R27, [R27], R26 ;  /* 0x0000001a1b1b738c */ /* 0x0002a40000000000 */
.L_x_29:
[----:B------:R-:W-:Y:S05]  /*2be0*/  BSYNC.RECONVERGENT B0 ;  /* 0x0000000000007941 */ /* 0x000fea0003800200 */
.L_x_28:
[----:B------:R-:W-:Y:S01]  /*2bf0*/  R2P PR, R8, 0x7f ;  /* 0x0000007f08007804 */ /* 0x000fe20000000000 */
[----:B--2---:R2:W3:Y:S01]  /*2c00*/  SHFL.IDX PT, R27, R27, R10, 0x1f ;  /* 0x00001f0a1b1b7589 */ /* 0x0044e200000e0000 */
[----:B------:R-:W-:Y:S01]  /*2c10*/  SHF.R.U32.HI R12, RZ, UR11, R33 ;  /* 0x0000000bff0c7c19 */ /* 0x000fe20008011621 */
[----:B------:R-:W-:Y:S03]  /*2c20*/  BSSY.RECONVERGENT B0, `(.L_x_30) ;  /* 0x0000022000007945 */ /* 0x000fe60003800200 */
[----:B------:R-:W-:-:S07]  /*2c30*/  LOP3.LUT R12, R12, UR4, RZ, 0x30, !PT ;  /* 0x000000040c0c7c12 */ /* 0x000fce000f8e30ff */
[----:B------:R-:W-:Y:S02]  /*2c40*/  VOTE.ANY R0, PT, P0 ;  /* 0x0000000000007806 */ /* 0x000fe400000e0100 */
[----:B------:R-:W-:Y:S02]  /*2c50*/  VOTE.ANY R3, PT, P1 ;  /* 0x0000000000037806 */ /* 0x000fe400008e0100 */
[----:B------:R-:W-:Y:S02]  /*2c60*/  @!P0 LOP3.LUT R0, RZ, R0, RZ, 0x33, !PT ;  /* 0x00000000ff008212 */ /* 0x000fe400078e33ff */
[----:B------:R-:W-:Y:S02]  /*2c70*/  VOTE.ANY R7, PT, P2 ;  /* 0x0000000000077806 */ /* 0x000fe400010e0100 */
[----:B------:R-:W-:Y:S02]  /*2c80*/  @!P1 LOP3.LUT R3, RZ, R3, RZ, 0x33, !PT ;  /* 0x00000003ff039212 */ /* 0x000fe400078e33ff */
[----:B------:R-:W-:-:S02]  /*2c90*/  @!P2 LOP3.LUT R7, RZ, R7, RZ, 0x33, !PT ;  /* 0x00000007ff07a212 */ /* 0x000fc400078e33ff */
[----:B------:R-:W-:Y:S02]  /*2ca0*/  LOP3.LUT R0, R3, R0, RZ, 0xc0, !PT ;  /* 0x0000000003007212 */ /* 0x000fe400078ec0ff */
[----:B------:R-:W-:Y:S02]  /*2cb0*/  VOTE.ANY R3, PT, P3 ;  /* 0x0000000000037806 */ /* 0x000fe400018e0100 */
[----:B------:R-:W-:Y:S02]  /*2cc0*/  LOP3.LUT R0, R7, R0, RZ, 0xc0, !PT ;  /* 0x0000000007007212 */ /* 0x000fe400078ec0ff */
[----:B------:R-:W-:Y:S02]  /*2cd0*/  LOP3.LUT P0, RZ, R8, 0x80, RZ, 0xc0, !PT ;  /* 0x0000008008ff7812 */ /* 0x000fe4000780c0ff */
[----:B------:R-:W-:Y:S02]  /*2ce0*/  VOTE.ANY R7, PT, P4 ;  /* 0x0000000000077806 */ /* 0x000fe400020e0100 */
[----:B------:R-:W-:-:S02]  /*2cf0*/  @!P3 LOP3.LUT R3, RZ, R3, RZ, 0x33, !PT ;  /* 0x00000003ff03b212 */ /* 0x000fc400078e33ff */
[----:B------:R-:W-:Y:S02]  /*2d00*/  @!P4 LOP3.LUT R7, RZ, R7, RZ, 0x33, !PT ;  /* 0x00000007ff07c212 */ /* 0x000fe400078e33ff */
[----:B------:R-:W-:Y:S02]  /*2d10*/  LOP3.LUT R0, R3, R0, RZ, 0xc0, !PT ;  /* 0x0000000003007212 */ /* 0x000fe400078ec0ff */
[----:B------:R-:W-:Y:S02]  /*2d20*/  VOTE.ANY R3, PT, P5 ;  /* 0x0000000000037806 */ /* 0x000fe400028e0100 */
[----:B------:R-:W-:Y:S02]  /*2d30*/  LOP3.LUT R0, R7, R0, RZ, 0xc0, !PT ;  /* 0x0000000007007212 */ /* 0x000fe400078ec0ff */
[----:B------:R-:W-:Y:S02]  /*2d40*/  VOTE.ANY R7, PT, P6 ;  /* 0x0000000000077806 */ /* 0x000fe400030e0100 */
[----:B------:R-:W-:-:S02]  /*2d50*/  @!P5 LOP3.LUT R3, RZ, R3, RZ, 0x33, !PT ;  /* 0x00000003ff03d212 */ /* 0x000fc400078e33ff */
[----:B------:R-:W-:Y:S02]  /*2d60*/  VOTE.ANY R9, PT, P0 ;  /* 0x0000000000097806 */ /* 0x000fe400000e0100 */
[----:B------:R-:W-:Y:S02]  /*2d70*/  @!P6 LOP3.LUT R7, RZ, R7, RZ, 0x33, !PT ;  /* 0x00000007ff07e212 */ /* 0x000fe400078e33ff */
[----:B------:R-:W-:Y:S01]  /*2d80*/  LOP3.LUT R0, R3, R0, RZ, 0xc0, !PT ;  /* 0x0000000003007212 */ /* 0x000fe200078ec0ff */
[----:B------:R-:W-:Y:S01]  /*2d90*/  IMAD.MOV.U32 R3, RZ, RZ, RZ ;  /* 0x000000ffff037224 */ /* 0x000fe200078e00ff */
[----:B------:R-:W-:Y:S02]  /*2da0*/  @!P0 LOP3.LUT R9, RZ, R9, RZ, 0x33, !PT ;  /* 0x00000009ff098212 */ /* 0x000fe400078e33ff */
[----:B------:R-:W-:-:S04]  /*2db0*/  LOP3.LUT R0, R7, R0, RZ, 0xc0, !PT ;  /* 0x0000000007007212 */ /* 0x000fc800078ec0ff */
[----:B------:R-:W-:-:S04]  /*2dc0*/  LOP3.LUT R0, R9, R0, RZ, 0xc0, !PT ;  /* 0x0000000009007212 */ /* 0x000fc800078ec0ff */
[----:B------:R-:W4:Y:S01]  /*2dd0*/  FLO.U32 R50, R0 ;  /* 0x0000000000327300 */ /* 0x000f2200000e0000 */
[----:B------:R-:W-:-:S07]  /*2de0*/  LOP3.LUT R4, R51, R0, RZ, 0xc0, !PT ;  /* 0x0000000033047212 */ /* 0x000fce00078ec0ff */
[----:B------:R-:W0:Y:S01]  /*2df0*/  POPC R4, R4 ;  /* 0x0000000400047309 */ /* 0x000e220000000000 */
[----:B----4-:R-:W-:-:S13]  /*2e00*/  ISETP.NE.AND P0, PT, R47, R50, PT ;  /* 0x000000322f00720c */ /* 0x010fda0003f05270 */
[----:B0-23--:R-:W-:Y:S05]  /*2e10*/  @P0 BRA `(.L_x_31) ;  /* 0x0000000000080947 */ /* 0x00dfea0003800000 */
[----:B------:R-:W-:-:S06]  /*2e20*/  IMAD R3, R8, 0x4, R5 ;  /* 0x0000000408037824 */ /* 0x000fcc00078e0205 */
[----:B------:R0:W2:Y:S02]  /*2e30*/  ATOMS.ADD R3, [R3], R4 ;  /* 0x000000040303738c */ /* 0x0000a40000000000 */
.L_x_31:
[----:B------:R-:W-:Y:S05]  /*2e40*/  BSYNC.RECONVERGENT B0 ;  /* 0x0000000000007941 */ /* 0x000fea0003800200 */
.L_x_30:
[----:B------:R-:W-:Y:S01]  /*2e50*/  R2P PR, R12, 0x7f ;  /* 0x0000007f0c007804 */ /* 0x000fe20000000000 */
[----:B--2---:R2:W3:Y:S01]  /*2e60*/  SHFL.IDX PT, R3, R3, R50, 0x1f ;  /* 0x00001f3203037589 */ /* 0x0044e200000e0000 */
[----:B------:R-:W-:Y:S01]  /*2e70*/  LOP3.LUT R10, R18, 0x80000000, RZ, 0x3c, !PT ;  /* 0x80000000120a7812 */ /* 0x000fe200078e3cff */
[----:B------:R-:W-:Y:S03]  /*2e80*/  BSSY.RECONVERGENT B0, `(.L_x_32) ;  /* 0x0000023000007945 */ /* 0x000fe60003800200 */
[----:B------:R-:W-:-:S04]  /*2e90*/  SHF.R.U32.HI R10, RZ, UR11, R10 ;  /* 0x0000000bff0a7c19 */ /* 0x000fc8000801160a */
[----:B------:R-:W-:-:S03]  /*2ea0*/  LOP3.LUT R10, R10, UR4, RZ, 0x30, !PT ;  /* 0x000000040a0a7c12 */ /* 0x000fc6000f8e30ff */
        /* <DEDUP_REMOVED lines=20> */
[----:B------:R-:W-:Y:S02]  /*2ff0*/  LOP3.LUT R0, R7, R0, RZ, 0xc0, !PT ;  /* 0x0000000007007212 */ /* 0x000fe400078ec0ff */
[----:B------:R-:W-:Y:S02]  /*3000*/  @!P0 LOP3.LUT R11, RZ, R11, RZ, 0x33, !PT ;  /* 0x0000000bff0b8212 */ /* 0x000fe400078e33ff */
[----:B------:R-:W-:Y:S01]  /*3010*/  LOP3.LUT R0, R9, R0, RZ, 0xc0, !PT ;  /* 0x0000000009007212 */ /* 0x000fe200078ec0ff */
[----:B------:R-:W-:-:S03]  /*3020*/  IMAD.MOV.U32 R9, RZ, RZ, RZ ;  /* 0x000000ffff097224 */ /* 0x000fc600078e00ff */
        /* <DEDUP_REMOVED lines=8> */
.L_x_33:
[----:B------:R-:W-:Y:S05]  /*30b0*/  BSYNC.RECONVERGENT B0 ;  /* 0x0000000000007941 */ /* 0x000fea0003800200 */
.L_x_32:
[----:B------:R-:W-:Y:S01]  /*30c0*/  R2P PR, R10, 0x7f ;  /* 0x0000007f0a007804 */ /* 0x000fe20000000000 */
[----:B--2---:R2:W3:Y:S01]  /*30d0*/  SHFL.IDX PT, R8, R9, R8, 0x1f ;  /* 0x00001f0809087589 */ /* 0x0044e200000e0000 */
[----:B------:R-:W-:Y:S01]  /*30e0*/  SHF.R.U32.HI R48, RZ, UR11, R48 ;  /* 0x0000000bff307c19 */ /* 0x000fe20008011630 */
[----:B------:R-:W-:Y:S01]  /*30f0*/  BSSY.RECONVERGENT B0, `(.L_x_34) ;  /* 0x0000022000007945 */ /* 0x000fe20003800200 */
[----:B------:R-:W-:Y:S02]  /*3100*/  IMAD.MOV.U32 R11, RZ, RZ, RZ ;  /* 0x000000ffff0b7224 */ /* 0x000fe400078e00ff */
        /* <DEDUP_REMOVED lines=30> */
[----:B------:R-:W-:-:S05]  /*32f0*/  IMAD R10, R10, 0x4, R5 ;  /* 0x000000040a0a7824 */ /* 0x000fca00078e0205 */
[----:B------:R0:W2:Y:S02]  /*3300*/  ATOMS.ADD R11, [R10], R7 ;  /* 0x000000070a0b738c */ /* 0x0000a40000000000 */
.L_x_35:
[----:B------:R-:W-:Y:S05]  /*3310*/  BSYNC.RECONVERGENT B0 ;  /* 0x0000000000007941 */ /* 0x000fea0003800200 */
.L_x_34:
[----:B------:R-:W-:Y:S01]  /*3320*/  R2P PR, R48, 0x7f ;  /* 0x0000007f30007804 */ /* 0x000fe20000000000 */
[----:B------:R-:W-:Y:S01]  /*3330*/  BSSY.RECONVERGENT B0, `(.L_x_36) ;  /* 0x0000024000007945 */ /* 0x000fe20003800200 */
[----:B------:R-:W-:Y:S01]  /*3340*/  SHF.R.U32.HI R46, RZ, UR11, R46 ;  /* 0x0000000bff2e7c19 */ /* 0x000fe2000801162e */
[----:B------:R-:W-:-:S03]  /*3350*/  IMAD.MOV.U32 R13, RZ, RZ, RZ ;  /* 0x000000ffff0d7224 */ /* 0x000fc600078e00ff */
[----:B------:R-:W-:-:S07]  /*3360*/  LOP3.LUT R46, R46, UR4, RZ, 0x30, !PT ;  /* 0x000000042e2e7c12 */ /* 0x000fce000f8e30ff */
[----:B------:R-:W-:Y:S02]  /*3370*/  VOTE.ANY R9, PT, P0 ;  /* 0x0000000000097806 */ /* 0x000fe400000e0100 */
[----:B0-----:R-:W-:Y:S02]  /*3380*/  VOTE.ANY R10, PT, P1 ;  /* 0x00000000000a7806 */ /* 0x001fe400008e0100 */
[----:B------:R-:W-:Y:S02]  /*3390*/  @!P0 LOP3.LUT R9, RZ, R9, RZ, 0x33, !PT ;  /* 0x00000009ff098212 */ /* 0x000fe400078e33ff */
[----:B------:R-:W-:Y:S02]  /*33a0*/  @!P1 LOP3.LUT R10, RZ, R10, RZ, 0x33, !PT ;  /* 0x0000000aff0a9212 */ /* 0x000fe400078e33ff */
[----:B------:R-:W-:Y:S02]  /*33b0*/  VOTE.ANY R50, PT, P2 ;  /* 0x0000000000327806 */ /* 0x000fe400010e0100 */
[----:B------:R-:W-:-:S02]  /*33c0*/  LOP3.LUT R9, R10, R9, RZ, 0xc0, !PT ;  /* 0x000000090a097212 */ /* 0x000fc400078ec0ff */
[----:B------:R-:W-:Y:S02]  /*33d0*/  VOTE.ANY R10, PT, P3 ;  /* 0x00000000000a7806 */ /* 0x000fe400018e0100 */
[----:B------:R-:W-:Y:S02]  /*33e0*/  @!P2 LOP3.LUT R50, RZ, R50, RZ, 0x33, !PT ;  /* 0x00000032ff32a212 */ /* 0x000fe400078e33ff */
[----:B------:R-:W-:Y:S02]  /*33f0*/  @!P3 LOP3.LUT R10, RZ, R10, RZ, 0x33, !PT ;  /* 0x0000000aff0ab212 */ /* 0x000fe400078e33ff */
[----:B------:R-:W-:Y:S02]  /*3400*/  LOP3.LUT R9, R50, R9, RZ, 0xc0, !PT ;  /* 0x0000000932097212 */ /* 0x000fe400078ec0ff */
[----:B------:R-:W-:Y:S02]  /*3410*/  LOP3.LUT P0, RZ, R48, 0x80, RZ, 0xc0, !PT ;  /* 0x0000008030ff7812 */ /* 0x000fe4000780c0ff */
[----:B------:R-:W-:-:S02]  /*3420*/  VOTE.ANY R50, PT, P4 ;  /* 0x0000000000327806 */ /* 0x000fc400020e0100 */
[----:B------:R-:W-:Y:S02]  /*3430*/  LOP3.LUT R9, R10, R9, RZ, 0xc0, !PT ;  /* 0x000000090a097212 */ /* 0x000fe400078ec0ff */
[----:B------:R-:W-:Y:S02]  /*3440*/  VOTE.ANY R10, PT, P5 ;  /* 0x00000000000a7806 */ /* 0x000fe400028e0100 */
[----:B------:R-:W-:Y:S02]  /*3450*/  @!P4 LOP3.LUT R50, RZ, R50, RZ, 0x33, !PT ;  /* 0x00000032ff32c212 */ /* 0x000fe400078e33ff */
[----:B------:R-:W-:Y:S02]  /*3460*/  @!P5 LOP3.LUT R10, RZ, R10, RZ, 0x33, !PT ;  /* 0x0000000aff0ad212 */ /* 0x000fe400078e33ff */
[----:B------:R-:W-:Y:S02]  /*3470*/  LOP3.LUT R9, R50, R9, RZ, 0xc0, !PT ;  /* 0x0000000932097212 */ /* 0x000fe400078ec0ff */
[----:B------:R-:W-:-:S02]  /*3480*/  VOTE.ANY R50, PT, P6 ;  /* 0x0000000000327806 */ /* 0x000fc400030e0100 */
[----:B------:R-:W-:Y:S02]  /*3490*/  LOP3.LUT R9, R10, R9, RZ, 0xc0, !PT ;  /* 0x000000090a097212 */ /* 0x000fe400078ec0ff */
[----:B------:R-:W-:Y:S02]  /*34a0*/  VOTE.ANY R10, PT, P0 ;  /* 0x00000000000a7806 */ /* 0x000fe400000e0100 */
[----:B------:R-:W-:Y:S02]  /*34b0*/  @!P6 LOP3.LUT R50, RZ, R50, RZ, 0x33, !PT ;  /* 0x00000032ff32e212 */ /* 0x000fe400078e33ff */
[----:B------:R-:W-:Y:S02]  /*34c0*/  @!P0 LOP3.LUT R10, RZ, R10, RZ, 0x33, !PT ;  /* 0x0000000aff0a8212 */ /* 0x000fe400078e33ff */
[----:B------:R-:W-:-:S04]  /*34d0*/  LOP3.LUT R9, R50, R9, RZ, 0xc0, !PT ;  /* 0x0000000932097212 */ /* 0x000fc800078ec0ff */
[----:B------:R-:W-:Y:S02]  /*34e0*/  LOP3.LUT R19, R10, R9, RZ, 0xc0, !PT ;  /* 0x000000090a137212 */ /* 0x000fe400078ec0ff */
[----:B--2---:R0:W2:Y:S02]  /*34f0*/  SHFL.IDX PT, R10, R11, R12, 0x1f ;  /* 0x00001f0c0b0a7589 */ /* 0x0040a400000e0000 */
[----:B------:R-:W3:Y:S01]  /*3500*/  FLO.U32 R50, R19 ;  /* 0x0000001300327300 */ /* 0x000ee200000e0000 */
[----:B------:R-:W-:-:S07]  /*3510*/  LOP3.LUT R9, R51, R19, RZ, 0xc0, !PT ;  /* 0x0000001333097212 */ /* 0x000fce00078ec0ff */
[----:B------:R-:W4:Y:S01]  /*3520*/  POPC R9, R9 ;  /* 0x0000000900097309 */ /* 0x000f220000000000 */
[----:B---3--:R-:W-:-:S13]  /*3530*/  ISETP.NE.AND P0, PT, R47, R50, PT ;  /* 0x000000322f00720c */ /* 0x008fda0003f05270 */
[----:B0-2-4-:R-:W-:Y:S05]  /*3540*/  @P0 BRA `(.L_x_37) ;  /* 0x0000000000080947 */ /* 0x015fea0003800000 */
[----:B------:R-:W-:-:S05]  /*3550*/  IMAD R48, R48, 0x4, R5 ;  /* 0x0000000430307824 */ /* 0x000fca00078e0205 */
[----:B------:R0:W2:Y:S02]  /*3560*/  ATOMS.ADD R13, [R48], R9 ;  /* 0x00000009300d738c */ /* 0x0000a40000000000 */
.L_x_37:
[----:B------:R-:W-:Y:S05]  /*3570*/  BSYNC.RECONVERGENT B0 ;  /* 0x0000000000007941 */ /* 0x000fea0003800200 */
.L_x_36:
[----:B------:R-:W-:Y:S01]  /*3580*/  R2P PR, R46, 0x7f ;  /* 0x0000007f2e007804 */ /* 0x000fe20000000000 */
[----:B------:R-:W-:Y:S01]  /*3590*/  BSSY.RECONVERGENT B0, `(.L_x_38) ;  /* 0x0000024000007945 */ /* 0x000fe20003800200 */
[----:B------:R-:W-:Y:S01]  /*35a0*/  SHF.R.U32.HI R52, RZ, UR11, R45 ;  /* 0x0000000bff347c19 */ /* 0x000fe2000801162d */
[----:B------:R-:W-:-:S03]  /*35b0*/  IMAD.MOV.U32 R19, RZ, RZ, RZ ;  /* 0x000000ffff137224 */ /* 0x000fc600078e00ff */
[----:B------:R-:W-:-:S07]  /*35c0*/  LOP3.LUT R52, R52, UR4, RZ, 0x30, !PT ;  /* 0x0000000434347c12 */ /* 0x000fce000f8e30ff */
[----:B------:R-:W-:Y:S02]  /*35d0*/  VOTE.ANY R11, PT, P0 ;  /* 0x00000000000b7806 */ /* 0x000fe400000e0100 */
[----:B------:R-:W-:Y:S02]  /*35e0*/  VOTE.ANY R12, PT, P1 ;  /* 0x00000000000c7806 */ /* 0x000fe400008e0100 */
[----:B------:R-:W-:Y:S02]  /*35f0*/  @!P0 LOP3.LUT R11, RZ, R11, RZ, 0x33, !PT ;  /* 0x0000000bff0b8212 */ /* 0x000fe400078e33ff */
[----:B------:R-:W-:Y:S02]  /*3600*/  @!P1 LOP3.LUT R12, RZ, R12, RZ, 0x33, !PT ;  /* 0x0000000cff0c9212 */ /* 0x000fe400078e33ff */
[----:B0-----:R-:W-:Y:S02]  /*3610*/  VOTE.ANY R48, PT, P2 ;  /* 0x0000000000307806 */ /* 0x001fe400010e0100 */
[----:B------:R-:W-:-:S02]  /*3620*/  LOP3.LUT R11, R12, R11, RZ, 0xc0, !PT ;  /* 0x0000000b0c0b7212 */ /* 0x000fc400078ec0ff */
[----:B------:R-:W-:Y:S02]  /*3630*/  @!P2 LOP3.LUT R48, RZ, R48, RZ, 0x33, !PT ;  /* 0x00000030ff30a212 */ /* 0x000fe400078e33ff */
[----:B------:R-:W-:Y:S02]  /*3640*/  VOTE.ANY R12, PT, P3 ;  /* 0x00000000000c7806 */ /* 0x000fe400018e0100 */
[----:B------:R-:W-:Y:S02]  /*3650*/  LOP3.LUT R11, R48, R11, RZ, 0xc0, !PT ;  /* 0x0000000b300b7212 */ /* 0x000fe400078ec0ff */
[----:B------:R-:W-:Y:S02]  /*3660*/  @!P3 LOP3.LUT R12, RZ, R12, RZ, 0x33, !PT ;  /* 0x0000000cff0cb212 */ /* 0x000fe400078e33ff */
[----:B------:R-:W-:Y:S02]  /*3670*/  LOP3.LUT P0, RZ, R46, 0x80, RZ, 0xc0, !PT ;  /* 0x000000802eff7812 */ /* 0x000fe4000780c0ff */
[----:B------:R-:W-:-:S02]  /*3680*/  LOP3.LUT R11, R12, R11, RZ, 0xc0, !PT ;  /* 0x0000000b0c0b7212 */ /* 0x000fc400078ec0ff */
[----:B------:R-:W-:Y:S02]  /*3690*/  VOTE.ANY R12, PT, P4 ;  /* 0x00000000000c7806 */ /* 0x000fe400020e0100 */
[----:B------:R-:W-:Y:S02]  /*36a0*/  VOTE.ANY R48, PT, P5 ;  /* 0x0000000000307806 */ /* 0x000fe400028e0100 */
[----:B------:R-:W-:Y:S02]  /*36b0*/  @!P4 LOP3.LUT R12, RZ, R12, RZ, 0x33, !PT ;  /* 0x0000000cff0cc212 */ /* 0x000fe400078e33ff */
[----:B------:R-:W-:Y:S02]  /*36c0*/  @!P5 LOP3.LUT R48, RZ, R48, RZ, 0x33, !PT ;  /* 0x00000030ff30d212 */ /* 0x000fe400078e33ff */
[----:B------:R-:W-:Y:S02]  /*36d0*/  LOP3.LUT R11, R12, R11, RZ, 0xc0, !PT ;  /* 0x0000000b0c0b7212 */ /* 0x000fe400078ec0ff */
[----:B------:R-:W-:-:S02]  /*36e0*/  VOTE.ANY R12, PT, P6 ;  /* 0x00000000000c7806 */ /* 0x000fc400030e0100 */
[----:B------:R-:W-:Y:S02]  /*36f0*/  LOP3.LUT R11, R48, R11, RZ, 0xc0, !PT ;  /* 0x0000000b300b7212 */ /* 0x000fe400078ec0ff */
[----:B------:R-:W-:Y:S02]  /*3700*/  @!P6 LOP3.LUT R12, RZ, R12, RZ, 0x33, !PT ;  /* 0x0000000cff0ce212 */ /* 0x000fe400078e33ff */
[----:B------:R-:W-:Y:S02]  /*3710*/  VOTE.ANY R48, PT, P0 ;  /* 0x0000000000307806 */ /* 0x000fe400000e0100 */
[----:B------:R-:W-:Y:S02]  /*3720*/  LOP3.LUT R11, R12, R11, RZ, 0xc0, !PT ;  /* 0x0000000b0c0b7212 */ /* 0x000fe400078ec0ff */
[----:B------:R-:W-:Y:S01]  /*3730*/  @!P0 LOP3.LUT R48, RZ, R48, RZ, 0x33, !PT ;  /* 0x00000030ff308212 */ /* 0x000fe200078e33ff */
[----:B--2---:R0:W2:Y:S03]  /*3740*/  SHFL.IDX PT, R12, R13, R50, 0x1f ;  /* 0x00001f320d0c7589 */ /* 0x0040a600000e0000 */
[----:B------:R-:W-:-:S04]  /*3750*/  LOP3.LUT R49, R48, R11, RZ, 0xc0, !PT ;  /* 0x0000000b30317212 */ /* 0x000fc800078ec0ff */
[----:B------:R-:W3:Y:S01]  /*3760*/  FLO.U32 R48, R49 ;  /* 0x0000003100307300 */ /* 0x000ee200000e0000 */
[----:B------:R-:W-:-:S07]  /*3770*/  LOP3.LUT R11, R51, R49, RZ, 0xc0, !PT ;  /* 0x00000031330b7212 */ /* 0x000fce00078ec0ff */
[----:B------:R-:W4:Y:S01]  /*3780*/  POPC R11, R11 ;  /* 0x0000000b000b7309 */ /* 0x000f220000000000 */
[----:B---3--:R-:W-:-:S13]  /*3790*/  ISETP.NE.AND P0, PT, R47, R48, PT ;  /* 0x000000302f00720c */ /* 0x008fda0003f05270 */
[----:B0-2-4-:R-:W-:Y:S05]  /*37a0*/  @P0 BRA `(.L_x_39) ;  /* 0x0000000000080947 */ /* 0x015fea0003800000 */
[----:B------:R-:W-:-:S05]  /*37b0*/  IMAD R46, R46, 0x4, R5 ;  /* 0x000000042e2e7824 */ /* 0x000fca00078e0205 */
[----:B------:R0:W2:Y:S02]  /*37c0*/  ATOMS.ADD R19, [R46], R11 ;  /* 0x0000000b2e13738c */ /* 0x0000a40000000000 */
.L_x_39:
[----:B------:R-:W-:Y:S05]  /*37d0*/  BSYNC.RECONVERGENT B0 ;  /* 0x0000000000007941 */ /* 0x000fea0003800200 */
.L_x_38:
[----:B------:R-:W-:Y:S01]  /*37e0*/  R2P PR, R52, 0x7f ;  /* 0x0000007f34007804 */ /* 0x000fe20000000000 */
[----:B--2---:R2:W3:Y:S01]  /*37f0*/  SHFL.IDX PT, R48, R19, R48, 0x1f ;  /* 0x00001f3013307589 */ /* 0x0044e200000e0000 */
[----:B------:R-:W-:Y:S01]  /*3800*/  BSSY.RECONVERGENT B0, `(.L_x_40) ;  /* 0x0000023000007945 */ /* 0x000fe20003800200 */
[----:B------:R-:W-:-:S10]  /*3810*/  IMAD.MOV.U32 R49, RZ, RZ, RZ ;  /* 0x000000ffff317224 */ /* 0x000fd400078e00ff */
[----:B------:R-:W-:Y:S02]  /*3820*/  VOTE.ANY R13, PT, P0 ;  /* 0x00000000000d7806 */ /* 0x000fe400000e0100 */
[----:B0-----:R-:W-:Y:S02]  /*3830*/  VOTE.ANY R46, PT, P1 ;  /* 0x00000000002e7806 */ /* 0x001fe400008e0100 */
[----:B------:R-:W-:Y:S02]  /*3840*/  @!P0 LOP3.LUT R13, RZ, R13, RZ, 0x33, !PT ;  /* 0x0000000dff0d8212 */ /* 0x000fe400078e33ff */
[----:B------:R-:W-:Y:S02]  /*3850*/  @!P1 LOP3.LUT R46, RZ, R46, RZ, 0x33, !PT ;  /* 0x0000002eff2e9212 */ /* 0x000fe400078e33ff */
[----:B------:R-:W-:Y:S02]  /*3860*/  LOP3.LUT P0, RZ, R52, 0x80, RZ, 0xc0, !PT ;  /* 0x0000008034ff7812 */ /* 0x000fe4000780c0ff */
[----:B------:R-:W-:-:S02]  /*3870*/  LOP3.LUT R13, R46, R13, RZ, 0xc0, !PT ;  /* 0x0000000d2e0d7212 */ /* 0x000fc400078ec0ff */
[----:B------:R-:W-:-:S04]  /*3880*/  VOTE.ANY R46, PT, P2 ;  /* 0x00000000002e7806 */ /* 0x000fc800010e0100 */
[----:B------:R-:W-:-:S04]  /*3890*/  @!P2 LOP3.LUT R46, RZ, R46, RZ, 0x33, !PT ;  /* 0x0000002eff2ea212 */ /* 0x000fc800078e33ff */
[----:B------:R-:W-:Y:S02]  /*38a0*/  LOP3.LUT R13, R46, R13, RZ, 0xc0, !PT ;  /* 0x0000000d2e0d7212 */ /* 0x000fe400078ec0ff */
        /* <DEDUP_REMOVED lines=15> */
[----:B------:R-:W-:Y:S02]  /*39a0*/  SHF.R.U32.HI R13, RZ, UR11, R44 ;  /* 0x0000000bff0d7c19 */ /* 0x000fe4000801162c */
[----:B------:R-:W0:Y:S01]  /*39b0*/  FLO.U32 R45, R50 ;  /* 0x00000032002d7300 */ /* 0x000e2200000e0000 */
[----:B------:R-:W-:Y:S02]  /*39c0*/  LOP3.LUT R46, R51, R50, RZ, 0xc0, !PT ;  /* 0x00000032332e7212 */ /* 0x000fe400078ec0ff */
[----:B------:R-:W-:-:S05]  /*39d0*/  LOP3.LUT R13, R13, UR4, RZ, 0x30, !PT ;  /* 0x000000040d0d7c12 */ /* 0x000fca000f8e30ff */
[----:B------:R-:W4:Y:S01]  /*39e0*/  POPC R46, R46 ;  /* 0x0000002e002e7309 */ /* 0x000f220000000000 */
[----:B0-----:R-:W-:-:S13]  /*39f0*/  ISETP.NE.AND P0, PT, R47, R45, PT ;  /* 0x0000002d2f00720c */ /* 0x001fda0003f05270 */
[----:B--234-:R-:W-:Y:S05]  /*3a00*/  @P0 BRA `(.L_x_41) ;  /* 0x0000000000080947 */ /* 0x01cfea0003800000 */
[----:B------:R-:W-:-:S06]  /*3a10*/  IMAD R49, R52, 0x4, R5 ;  /* 0x0000000434317824 */ /* 0x000fcc00078e0205 */
[----:B------:R0:W2:Y:S02]  /*3a20*/  ATOMS.ADD R49, [R49], R46 ;  /* 0x0000002e3131738c */ /* 0x0000a40000000000 */
.L_x_41:
[----:B------:R-:W-:Y:S05]  /*3a30*/  BSYNC.RECONVERGENT B0 ;  /* 0x0000000000007941 */ /* 0x000fea0003800200 */
.L_x_40:
        /* <DEDUP_REMOVED lines=37> */
.L_x_43:
[----:B------:R-:W-:Y:S05]  /*3c90*/  BSYNC.RECONVERGENT B0 ;  /* 0x0000000000007941 */ /* 0x000fea0003800200 */
.L_x_42:
[----:B------:R-:W-:Y:S01]  /*3ca0*/  R2P PR, R52, 0x7f ;  /* 0x0000007f34007804 */ /* 0x000fe20000000000 */
[----:B------:R-:W-:Y:S01]  /*3cb0*/  IMAD.IADD R27, R26, 0x1, R27 ;  /* 0x000000011a1b7824 */ /* 0x000fe200078e021b */
[----:B------:R-:W-:Y:S01]  /*3cc0*/  BSSY.RECONVERGENT B0, `(.L_x_44) ;  /* 0x0000025000007945 */ /* 0x000fe20003800200 */
[----:B-12---:R1:W2:Y:S10]  /*3cd0*/  SHFL.IDX PT, R26, R50, R53, 0x1f ;  /* 0x00001f35321a7589 */ /* 0x0062b400000e0000 */
[----:B0-----:R-:W-:Y:S01]  /*3ce0*/  VOTE.ANY R13, PT, P0 ;  /* 0x00000000000d7806 */ /* 0x001fe200000e0100 */
[----:B-1----:R-:W0:Y:S01]  /*3cf0*/  S2R R53, SR_LEMASK ;  /* 0x0000000000357919 */ /* 0x002e220000003a00 */
[----:B------:R-:W-:Y:S01]  /*3d00*/  VOTE.ANY R19, PT, P1 ;  /* 0x0000000000137806 */ /* 0x000fe200008e0100 */
[----:B------:R-:W-:Y:S01]  /*3d10*/  IMAD.MOV.U32 R50, RZ, RZ, RZ ;  /* 0x000000ffff327224 */ /* 0x000fe200078e00ff */
[----:B------:R-:W-:-:S02]  /*3d20*/  @!P0 LOP3.LUT R13, RZ, R13, RZ, 0x33, !PT ;  /* 0x0000000dff0d8212 */ /* 0x000fc400078e33ff */
[----:B------:R-:W-:Y:S02]  /*3d30*/  @!P1 LOP3.LUT R19, RZ, R19, RZ, 0x33, !PT ;  /* 0x00000013ff139212 */ /* 0x000fe400078e33ff */
[----:B------:R-:W-:Y:S02]  /*3d40*/  LOP3.LUT P0, RZ, R52, 0x80, RZ, 0xc0, !PT ;  /* 0x0000008034ff7812 */ /* 0x000fe4000780c0ff */
[----:B------:R-:W-:Y:S02]  /*3d50*/  LOP3.LUT R13, R19, R13, RZ, 0xc0, !PT ;  /* 0x0000000d130d7212 */ /* 0x000fe400078ec0ff */
[----:B------:R-:W-:-:S04]  /*3d60*/  VOTE.ANY R19, PT, P2 ;  /* 0x0000000000137806 */ /* 0x000fc800010e0100 */
[----:B------:R-:W-:-:S04]  /*3d70*/  @!P2 LOP3.LUT R19, RZ, R19, RZ, 0x33, !PT ;  /* 0x00000013ff13a212 */ /* 0x000fc800078e33ff */
[----:B------:R-:W-:Y:S02]  /*3d80*/  LOP3.LUT R13, R19, R13, RZ, 0xc0, !PT ;  /* 0x0000000d130d7212 */ /* 0x000fe400078ec0ff */
[----:B------:R-:W-:Y:S02]  /*3d90*/  VOTE.ANY R19, PT, P3 ;  /* 0x0000000000137806 */ /* 0x000fe400018e0100 */
[----:B------:R-:W-:Y:S02]  /*3da0*/  VOTE.ANY R51, PT, P0 ;  /* 0x0000000000337806 */ /* 0x000fe400000e0100 */
[----:B------:R-:W-:Y:S02]  /*3db0*/  @!P3 LOP3.LUT R19, RZ, R19, RZ, 0x33, !PT ;  /* 0x00000013ff13b212 */ /* 0x000fe400078e33ff */
[----:B------:R-:W-:Y:S02]  /*3dc0*/  @!P0 LOP3.LUT R51, RZ, R51, RZ, 0x33, !PT ;  /* 0x00000033ff338212 */ /* 0x000fe400078e33ff */
        /* <DEDUP_REMOVED lines=11> */
[----:B------:R-:W-:Y:S02]  /*3e80*/  LOP3.LUT R51, R51, R13, RZ, 0xc0, !PT ;  /* 0x0000000d33337212 */ /* 0x000fe400078ec0ff */
[----:B------:R-:W-:Y:S02]  /*3e90*/  LOP3.LUT R19, R19, UR4, RZ, 0x30, !PT ;  /* 0x0000000413137c12 */ /* 0x000fe4000f8e30ff */
[----:B------:R-:W1:Y:S01]  /*3ea0*/  FLO.U32 R49, R51 ;  /* 0x0000003300317300 */ /* 0x000e6200000e0000 */
[----:B0-----:R-:W-:-:S07]  /*3eb0*/  LOP3.LUT R13, R53, R51, RZ, 0xc0, !PT ;  /* 0x00000033350d7212 */ /* 0x001fce00078ec0ff */
[----:B------:R-:W0:Y:S01]  /*3ec0*/  POPC R13, R13 ;  /* 0x0000000d000d7309 */ /* 0x000e220000000000 */
[----:B-1----:R-:W-:-:S13]  /*3ed0*/  ISETP.NE.AND P0, PT, R47, R49, PT ;  /* 0x000000312f00720c */ /* 0x002fda0003f05270 */
[----:B0-2---:R-:W-:Y:S05]  /*3ee0*/  @P0 BRA `(.L_x_45) ;  /* 0x0000000000080947 */ /* 0x005fea0003800000 */
[----:B------:R-:W-:-:S06]  /*3ef0*/  IMAD R50, R52, 0x4, R5 ;  /* 0x0000000434327824 */ /* 0x000fcc00078e0205 */
[----:B------:R0:W1:Y:S02]  /*3f00*/  ATOMS.ADD R50, [R50], R13 ;  /* 0x0000000d3232738c */ /* 0x0000640000000000 */
.L_x_45:
[----:B------:R-:W-:Y:S05]  /*3f10*/  BSYNC.RECONVERGENT B0 ;  /* 0x0000000000007941 */ /* 0x000fea0003800200 */
.L_x_44:
[----:B------:R-:W-:Y:S01]  /*3f20*/  R2P PR, R19, 0x7f ;  /* 0x0000007f13007804 */ /* 0x000fe20000000000 */
[----:B------:R-:W-:Y:S01]  /*3f30*/  IMAD.IADD R4, R4, 0x1, R3 ;  /* 0x0000000104047824 */ /* 0x000fe200078e0203 */
[----:B------:R-:W-:Y:S01]  /*3f40*/  BSSY.RECONVERGENT B0, `(.L_x_46) ;  /* 0x0000025000007945 */ /* 0x000fe20003800200 */
[----:B------:R-:W-:Y:S01]  /*3f50*/  IMAD.IADD R8, R0, 0x1, R8 ;  /* 0x0000000100087824 */ /* 0x000fe200078e0208 */
[----:B------:R-:W-:-:S09]  /*3f60*/  SHF.R.U32.HI R0, RZ, UR11, R41 ;  /* 0x0000000bff007c19 */ /* 0x000fd20008011629 */
        /* <DEDUP_REMOVED lines=23> */
[----:B-1----:R1:W2:Y:S02]  /*40e0*/  SHFL.IDX PT, R51, R50, R49, 0x1f ;  /* 0x00001f3132337589 */ /* 0x0022a400000e0000 */
[----:B------:R-:W-:-:S04]  /*40f0*/  LOP3.LUT R52, R3, R52, RZ, 0xc0, !PT ;  /* 0x0000003403347212 */ /* 0x000fc800078ec0ff */
[----:B------:R-:W3:Y:S01]  /*4100*/  FLO.U32 R3, R52 ;  /* 0x0000003400037300 */ /* 0x000ee200000e0000 */
[----:B------:R-:W-:Y:S02]  /*4110*/  LOP3.LUT R53, R53, R52, RZ, 0xc0, !PT ;  /* 0x0000003435357212 */ /* 0x000fe400078ec0ff */
[----:B-1----:R-:W-:Y:S01]  /*4120*/  LOP3.LUT R50, R0, UR4, RZ, 0x30, !PT ;  /* 0x0000000400327c12 */ /* 0x002fe2000f8e30ff */
[----:B------:R-:W-:-:S04]  /*4130*/  IMAD.MOV.U32 R0, RZ, RZ, RZ ;  /* 0x000000ffff007224 */ /* 0x000fc800078e00ff */
[----:B------:R1:W4:Y:S01]  /*4140*/  POPC R49, R53 ;  /* 0x0000003500317309 */ /* 0x0003220000000000 */
[----:B---3--:R-:W-:-:S13]  /*4150*/  ISETP.NE.AND P0, PT, R47, R3, PT ;  /* 0x000000032f00720c */ /* 0x008fda0003f05270 */
[----:B-12-4-:R-:W-:Y:S05]  /*4160*/  @P0 BRA `(.L_x_47) ;  /* 0x0000000000080947 */ /* 0x016fea0003800000 */
[----:B------:R-:W-:-:S06]  /*4170*/  IMAD R0, R19, 0x4, R5 ;  /* 0x0000000413007824 */ /* 0x000fcc00078e0205 */
[----:B------:R1:W2:Y:S02]  /*4180*/  ATOMS.ADD R0, [R0], R49 ;  /* 0x000000310000738c */ /* 0x0002a40000000000 */
.L_x_47:
[----:B------:R-:W-:Y:S05]  /*4190*/  BSYNC.RECONVERGENT B0 ;  /* 0x0000000000007941 */ /* 0x000fea0003800200 */
.L_x_46:
[----:B------:R-:W-:Y:S01]  /*41a0*/  R2P PR, R50, 0x7f ;  /* 0x0000007f32007804 */ /* 0x000fe20000000000 */
[----:B------:R-:W3:Y:S01]  /*41b0*/  S2R R53, SR_LEMASK ;  /* 0x0000000000357919 */ /* 0x000ee20000003a00 */
[----:B------:R-:W-:Y:S01]  /*41c0*/  IMAD.IADD R10, R7, 0x1, R10 ;  /* 0x00000001070a7824 */ /* 0x000fe200078e020a */
[----:B------:R-:W-:Y:S01]  /*41d0*/  BSSY.RECONVERGENT B0, `(.L_x_48) ;  /* 0x0000025000007945 */ /* 0x000fe20003800200 */
[----:B------:R-:W-:Y:S01]  /*41e0*/  IMAD.IADD R12, R9, 0x1, R12 ;  /* 0x00000001090c7824 */ /* 0x000fe200078e020c */
[----:B------:R-:W-:-:S04]  /*41f0*/  SHF.R.U32.HI R9, RZ, UR11, R40 ;  /* 0x0000000bff097c19 */ /* 0x000fc80008011628 */
[----:B------:R-:W-:-:S04]  /*4200*/  LOP3.LUT R9, R9, UR4, RZ, 0x30, !PT ;  /* 0x0000000409097c12 */ /* 0x000fc8000f8e30ff */
        /* <DEDUP_REMOVED lines=23> */
[----:B--2---:R2:W4:Y:S02]  /*4380*/  SHFL.IDX PT, R19, R0, R3, 0x1f ;  /* 0x00001f0300137589 */ /* 0x00452400000e0000 */
[----:B------:R-:W-:-:S04]  /*4390*/  LOP3.LUT R52, R7, R52, RZ, 0xc0, !PT ;  /* 0x0000003407347212 */ /* 0x000fc800078ec0ff */
[----:B------:R-:W5:Y:S01]  /*43a0*/  FLO.U32 R7, R52 ;  /* 0x0000003400077300 */ /* 0x000f6200000e0000 */
[----:B---3--:R-:W-:Y:S01]  /*43b0*/  LOP3.LUT R53, R53, R52, RZ, 0xc0, !PT ;  /* 0x0000003435357212 */ /* 0x008fe200078ec0ff */
[----:B--2---:R-:W-:-:S06]  /*43c0*/  IMAD.MOV.U32 R0, RZ, RZ, RZ ;  /* 0x000000ffff007224 */ /* 0x004fcc00078e00ff */
[----:B------:R2:W3:Y:S01]  /*43d0*/  POPC R3, R53 ;  /* 0x0000003500037309 */ /* 0x0004e20000000000 */
[----:B-----5:R-:W-:-:S13]  /*43e0*/  ISETP.NE.AND P0, PT, R47, R7, PT ;  /* 0x000000072f00720c */ /* 0x020fda0003f05270 */
[----:B--234-:R-:W-:Y:S05]  /*43f0*/  @P0 BRA `(.L_x_49) ;  /* 0x0000000000080947 */ /* 0x01cfea0003800000 */
[----:B------:R-:W-:-:S06]  /*4400*/  IMAD R0, R50, 0x4, R5 ;  /* 0x0000000432007824 */ /* 0x000fcc00078e0205 */
[----:B------:R2:W3:Y:S02]  /*4410*/  ATOMS.ADD R0, [R0], R3 ;  /* 0x000000030000738c */ /* 0x0004e40000000000 */
.L_x_49:
[----:B------:R-:W-:Y:S05]  /*4420*/  BSYNC.RECONVERGENT B0 ;  /* 0x0000000000007941 */ /* 0x000fea0003800200 */
.L_x_48:
[----:B------:R-:W-:Y:S01]  /*4430*/  R2P PR, R9, 0x7f ;  /* 0x0000007f09007804 */ /* 0x000fe20000000000 */
[----:B------:R-:W-:Y:S01]  /*4440*/  IMAD.IADD R48, R11, 0x1, R48 ;  /* 0x000000010b307824 */ /* 0x000fe200078e0230 */
[----:B------:R-:W4:Y:S01]  /*4450*/  S2R R53, SR_LEMASK ;  /* 0x0000000000357919 */ /* 0x000f220000003a00 */
[----:B------:R-:W-:Y:S01]  /*4460*/  IMAD.IADD R45, R46, 0x1, R45 ;  /* 0x000000012e2d7824 */ /* 0x000fe200078e022d */
[----:B------:R-:W-:Y:S01]  /*4470*/  SHF.R.U32.HI R46, RZ, UR11, R39 ;  /* 0x0000000bff2e7c19 */ /* 0x000fe20008011627 */
[----:B------:R-:W-:Y:S03]  /*4480*/  BSSY.RECONVERGENT B0, `(.L_x_50) ;  /* 0x0000023000007945 */ /* 0x000fe60003800200 */
[----:B------:R-:W-:-:S05]  /*4490*/  LOP3.LUT R46, R46, UR4, RZ, 0x30, !PT ;  /* 0x000000042e2e7c12 */ /* 0x000fca000f8e30ff */
        /* <DEDUP_REMOVED lines=23> */
[----:B---3--:R3:W0:Y:S02]  /*4610*/  SHFL.IDX PT, R50, R0, R7, 0x1f ;  /* 0x00001f0700327589 */ /* 0x00862400000e0000 */
[----:B------:R-:W-:-:S04]  /*4620*/  LOP3.LUT R52, R52, R11, RZ, 0xc0, !PT ;  /* 0x0000000b34347212 */ /* 0x000fc800078ec0ff */
[----:B------:R-:W5:Y:S01]  /*4630*/  FLO.U32 R11, R52 ;  /* 0x00000034000b7300 */ /* 0x000f6200000e0000 */
[----:B----4-:R-:W-:Y:S01]  /*4640*/  LOP3.LUT R53, R53, R52, RZ, 0xc0, !PT ;  /* 0x0000003435357212 */ /* 0x010fe200078ec0ff */
[----:B---3--:R-:W-:-:S06]  /*4650*/  IMAD.MOV.U32 R0, RZ, RZ, RZ ;  /* 0x000000ffff007224 */ /* 0x008fcc00078e00ff */
[----:B------:R3:W4:Y:S01]  /*4660*/  POPC R7, R53 ;  /* 0x0000003500077309 */ /* 0x0007220000000000 */
[----:B-----5:R-:W-:-:S13]  /*4670*/  ISETP.NE.AND P0, PT, R47, R11, PT ;  /* 0x0000000b2f00720c */ /* 0x020fda0003f05270 */
[----:B0--34-:R-:W-:Y:S05]  /*4680*/  @P0 BRA `(.L_x_51) ;  /* 0x0000000000080947 */ /* 0x019fea0003800000 */
[----:B------:R-:W-:-:S06]  /*4690*/  IMAD R0, R9, 0x4, R5 ;  /* 0x0000000409007824 */ /* 0x000fcc00078e0205 */
[----:B------:R0:W3:Y:S02]  /*46a0*/  ATOMS.ADD R0, [R0], R7 ;  /* 0x000000070000738c */ /* 0x0000e40000000000 */
.L_x_51:
[----:B------:R-:W-:Y:S05]  /*46b0*/  BSYNC.RECONVERGENT B0 ;  /* 0x0000000000007941 */ /* 0x000fea0003800200 */
.L_x_50:
        /* <DEDUP_REMOVED lines=40> */
.L_x_53:
[----:B------:R-:W-:Y:S05]  /*4940*/  BSYNC.RECONVERGENT B0 ;  /* 0x0000000000007941 */ /* 0x000fea0003800200 */
.L_x_52:
[----:B------:R-:W-:Y:S01]  /*4950*/  R2P PR, R13, 0x7f ;  /* 0x0000007f0d007804 */ /* 0x000fe20000000000 */
[----:B------:R-:W-:Y:S01]  /*4960*/  IMAD.IADD R19, R49, 0x1, R19 ;  /* 0x0000000131137824 */ /* 0x000fe200078e0213 */
[----:B------:R-:W2:Y:S01]  /*4970*/  S2R R53, SR_LEMASK ;  /* 0x0000000000357919 */ /* 0x000ea20000003a00 */
[----:B------:R-:W-:Y:S01]  /*4980*/  IMAD.IADD R50, R3, 0x1, R50 ;  /* 0x0000000103327824 */ /* 0x000fe200078e0232 */
[----:B------:R-:W-:Y:S09]  /*4990*/  BSSY.RECONVERGENT B0, `(.L_x_54) ;  /* 0x0000024000007945 */ /* 0x000ff20003800200 */
[----:B------:R-:W-:-:S02]  /*49a0*/  VOTE.ANY R46, PT, P0 ;  /* 0x00000000002e7806 */ /* 0x000fc400000e0100 */
[----:B-1----:R-:W-:Y:S02]  /*49b0*/  VOTE.ANY R49, PT, P1 ;  /* 0x0000000000317806 */ /* 0x002fe400008e0100 */
[----:B------:R-:W-:Y:S02]  /*49c0*/  @!P0 LOP3.LUT R46, RZ, R46, RZ, 0x33, !PT ;  /* 0x0000002eff2e8212 */ /* 0x000fe400078e33ff */
[----:B------:R-:W-:Y:S02]  /*49d0*/  @!P1 LOP3.LUT R49, RZ, R49, RZ, 0x33, !PT ;  /* 0x00000031ff319212 */ /* 0x000fe400078e33ff */
[----:B------:R-:W-:Y:S02]  /*49e0*/  LOP3.LUT P0, RZ, R13, 0x80, RZ, 0xc0, !PT ;  /* 0x000000800dff7812 */ /* 0x000fe4000780c0ff */
        /* <DEDUP_REMOVED lines=19> */
[----:B---3--:R1:W3:Y:S02]  /*4b20*/  SHFL.IDX PT, R49, R0, R9, 0x1f ;  /* 0x00001f0900317589 */ /* 0x0082e400000e0000 */
[----:B------:R-:W4:Y:S01]  /*4b30*/  FLO.U32 R46, R52 ;  /* 0x00000034002e7300 */ /* 0x000f2200000e0000 */
[----:B--2---:R-:W-:Y:S02]  /*4b40*/  LOP3.LUT R3, R53, R52, RZ, 0xc0, !PT ;  /* 0x0000003435037212 */ /* 0x004fe400078ec0ff */
[----:B------:R-:W-:-:S05]  /*4b50*/  SHF.R.U32.HI R53, RZ, UR11, R37 ;  /* 0x0000000bff357c19 */ /* 0x000fca0008011625 */
[----:B------:R-:W2:Y:S01]  /*4b60*/  POPC R3, R3 ;  /* 0x0000000300037309 */ /* 0x000ea20000000000 */
[----:B-1----:R-:W-:Y:S01]  /*4b70*/  LOP3.LUT R0, R53, UR4, RZ, 0x30, !PT ;  /* 0x0000000435007c12 */ /* 0x002fe2000f8e30ff */
[----:B------:R-:W-:Y:S01]  /*4b80*/  IMAD.MOV.U32 R9, RZ, RZ, RZ ;  /* 0x000000ffff097224 */ /* 0x000fe200078e00ff */
[----:B----4-:R-:W-:-:S13]  /*4b90*/  ISETP.NE.AND P0, PT, R47, R46, PT ;  /* 0x0000002e2f00720c */ /* 0x010fda0003f05270 */
[----:B--23--:R-:W-:Y:S05]  /*4ba0*/  @P0 BRA `(.L_x_55) ;  /* 0x0000000000080947 */ /* 0x00cfea0003800000 */
[----:B------:R-:W-:-:S05]  /*4bb0*/  IMAD R52, R13, 0x4, R5 ;  /* 0x000000040d347824 */ /* 0x000fca00078e0205 */
[----:B------:R1:W2:Y:S02]  /*4bc0*/  ATOMS.ADD R9, [R52], R3 ;  /* 0x000000033409738c */ /* 0x0002a40000000000 */
.L_x_55:
[----:B------:R-:W-:Y:S05]  /*4bd0*/  BSYNC.RECONVERGENT B0 ;  /* 0x0000000000007941 */ /* 0x000fea0003800200 */
.L_x_54:
[----:B------:R-:W-:Y:S01]  /*4be0*/  R2P PR, R0, 0x7f ;  /* 0x0000007f00007804 */ /* 0x000fe20000000000 */
[----:B------:R-:W3:Y:S01]  /*4bf0*/  S2R R53, SR_LEMASK ;  /* 0x0000000000357919 */ /* 0x000ee20000003a00 */
[----:B------:R-:W-:Y:S01]  /*4c00*/  IMAD.IADD R44, R7, 0x1, R44 ;  /* 0x00000001072c7824 */ /* 0x000fe200078e022c */
[----:B------:R-:W-:Y:S01]  /*4c10*/  BSSY.RECONVERGENT B0, `(.L_x_56) ;  /* 0x0000025000007945 */ /* 0x000fe20003800200 */
[----:B0-----:R-:W-:Y:S01]  /*4c20*/  IMAD.IADD R11, R11, 0x1, R49 ;  /* 0x000000010b0b7824 */ /* 0x001fe200078e0231 */
[----:B--2---:R0:W2:Y:S08]  /*4c30*/  SHFL.IDX PT, R46, R9, R46, 0x1f ;  /* 0x00001f2e092e7589 */ /* 0x0040b000000e0000 */
        /* <DEDUP_REMOVED lines=21> */
[----:B------:R-:W-:Y:S02]  /*4d90*/  VOTE.ANY R52, PT, P0 ;  /* 0x0000000000347806 */ /* 0x000fe400000e0100 */
[----:B------:R-:W-:Y:S02]  /*4da0*/  SHF.R.U32.HI R13, RZ, UR11, R36 ;  /* 0x0000000bff0d7c19 */ /* 0x000fe40008011624 */
[----:B------:R-:W-:Y:S02]  /*4db0*/  @!P0 LOP3.LUT R52, RZ, R52, RZ, 0x33, !PT ;  /* 0x00000034ff348212 */ /* 0x000fe400078e33ff */
[----:B------:R-:W-:Y:S02]  /*4dc0*/  LOP3.LUT R13, R13, UR4, RZ, 0x30, !PT ;  /* 0x000000040d0d7c12 */ /* 0x000fe4000f8e30ff */
[----:B------:R-:W-:-:S04]  /*4dd0*/  LOP3.LUT R7, R52, R7, RZ, 0xc0, !PT ;  /* 0x0000000734077212 */ /* 0x000fc800078ec0ff */
[----:B------:R-:W1:Y:S01]  /*4de0*/  FLO.U32 R52, R7 ;  /* 0x0000000700347300 */ /* 0x000e6200000e0000 */
[----:B---3--:R-:W-:Y:S01]  /*4df0*/  LOP3.LUT R49, R53, R7, RZ, 0xc0, !PT ;  /* 0x0000000735317212 */ /* 0x008fe200078ec0ff */
[----:B------:R-:W-:-:S06]  /*4e00*/  IMAD.MOV.U32 R53, RZ, RZ, RZ ;  /* 0x000000ffff357224 */ /* 0x000fcc00078e00ff */
[----:B------:R-:W3:Y:S01]  /*4e10*/  POPC R49, R49 ;  /* 0x0000003100317309 */ /* 0x000ee20000000000 */
[----:B-1----:R-:W-:-:S13]  /*4e20*/  ISETP.NE.AND P0, PT, R47, R52, PT ;  /* 0x000000342f00720c */ /* 0x002fda0003f05270 */
[----:B0-23--:R-:W-:Y:S05]  /*4e30*/  @P0 BRA `(.L_x_57) ;  /* 0x0000000000080947 */ /* 0x00dfea0003800000 */
[----:B------:R-:W-:-:S05]  /*4e40*/  IMAD R0, R0, 0x4, R5 ;  /* 0x0000000400007824 */ /* 0x000fca00078e0205 */
[----:B------:R0:W1:Y:S02]  /*4e50*/  ATOMS.ADD R53, [R0], R49 ;  /* 0x000000310035738c */ /* 0x0000640000000000 */
.L_x_57:
[----:B------:R-:W-:Y:S05]  /*4e60*/  BSYNC.RECONVERGENT B0 ;  /* 0x0000000000007941 */ /* 0x000fea0003800200 */
.L_x_56:
[----:B------:R-:W-:Y:S01]  /*4e70*/  R2P PR, R13, 0x7f ;  /* 0x0000007f0d007804 */ /* 0x000fe20000000000 */
[----:B-1----:R1:W2:Y:S01]  /*4e80*/  SHFL.IDX PT, R9, R53, R52, 0x1f ;  /* 0x00001f3435097589 */ /* 0x0022a200000e0000 */
[----:B------:R-:W-:Y:S01]  /*4e90*/  BSSY.RECONVERGENT B0, `(.L_x_58) ;  /* 0x0000026000007945 */ /* 0x000fe20003800200 */
[----:B-1----:R-:W1:Y:S10]  /*4ea0*/  S2R R53, SR_LEMASK ;  /* 0x0000000000357919 */ /* 0x002e740000003a00 */
[----:B0-----:R-:W-:-:S02]  /*4eb0*/  VOTE.ANY R0, PT, P0 ;  /* 0x0000000000007806 */ /* 0x001fc400000e0100 */
[----:B------:R-:W-:Y:S02]  /*4ec0*/  VOTE.ANY R7, PT, P1 ;  /* 0x0000000000077806 */ /* 0x000fe400008e0100 */
        /* <DEDUP_REMOVED lines=21> */
[----:B------:R-:W-:Y:S01]  /*5020*/  LOP3.LUT R7, R0, R7, RZ, 0xc0, !PT ;  /* 0x0000000700077212 */ /* 0x000fe200078ec0ff */
[----:B------:R-:W-:Y:S01]  /*5030*/  IMAD.IADD R0, R3, 0x1, R46 ;  /* 0x0000000103007824 */ /* 0x000fe200078e022e */
[----:B------:R-:W-:Y:S01]  /*5040*/  SHF.R.U32.HI R46, RZ, UR11, R34 ;  /* 0x0000000bff2e7c19 */ /* 0x000fe20008011622 */
[----:B--2---:R-:W-:Y:S01]  /*5050*/  IMAD.IADD R3, R49, 0x1, R9 ;  /* 0x0000000131037824 */ /* 0x004fe200078e0209 */
[----:B------:R-:W0:Y:S01]  /*5060*/  FLO.U32 R52, R7 ;  /* 0x0000000700347300 */ /* 0x000e2200000e0000 */
[----:B-1----:R-:W-:Y:S01]  /*5070*/  LOP3.LUT R9, R53, R7, RZ, 0xc0, !PT ;  /* 0x0000000735097212 */ /* 0x002fe200078ec0ff */
[----:B------:R-:W-:Y:S01]  /*5080*/  IMAD.MOV.U32 R49, RZ, RZ, RZ ;  /* 0x000000ffff317224 */ /* 0x000fe200078e00ff */
[----:B------:R-:W-:-:S05]  /*5090*/  LOP3.LUT R46, R46, UR4, RZ, 0x30, !PT ;  /* 0x000000042e2e7c12 */ /* 0x000fca000f8e30ff */
[----:B------:R-:W1:Y:S01]  /*50a0*/  POPC R9, R9 ;  /* 0x0000000900097309 */ /* 0x000e620000000000 */
[----:B0-----:R-:W-:-:S13]  /*50b0*/  ISETP.NE.AND P0, PT, R47, R52, PT ;  /* 0x000000342f00720c */ /* 0x001fda0003f05270 */
[----:B-1----:R-:W-:Y:S05]  /*50c0*/  @P0 BRA `(.L_x_59) ;  /* 0x0000000000080947 */ /* 0x002fea0003800000 */
[----:B------:R-:W-:-:S05]  /*50d0*/  IMAD R13, R13, 0x4, R5 ;  /* 0x000000040d0d7824 */ /* 0x000fca00078e0205 */
[----:B------:R0:W1:Y:S02]  /*50e0*/  ATOMS.ADD R49, [R13], R9 ;  /* 0x000000090d31738c */ /* 0x0000640000000000 */
.L_x_59:
[----:B------:R-:W-:Y:S05]  /*50f0*/  BSYNC.RECONVERGENT B0 ;  /* 0x0000000000007941 */ /* 0x000fea0003800200 */
.L_x_58:
[----:B------:R-:W-:Y:S01]  /*5100*/  R2P PR, R46, 0x7f ;  /* 0x0000007f2e007804 */ /* 0x000fe20000000000 */
[----:B-1----:R1:W2:Y:S01]  /*5110*/  SHFL.IDX PT, R52, R49, R52, 0x1f ;  /* 0x00001f3431347589 */ /* 0x0022a200000e0000 */
[----:B------:R-:W-:Y:S11]  /*5120*/  BSSY.RECONVERGENT B0, `(.L_x_60) ;  /* 0x0000022000007945 */ /* 0x000ff60003800200 */
[----:B------:R-:W-:-:S02]  /*5130*/  VOTE.ANY R7, PT, P0 ;  /* 0x0000000000077806 */ /* 0x000fc400000e0100 */
[----:B0-----:R-:W-:Y:S02]  /*5140*/  VOTE.ANY R13, PT, P1 ;  /* 0x00000000000d7806 */ /* 0x001fe400008e0100 */
        /* <DEDUP_REMOVED lines=21> */
[----:B-1----:R-:W-:Y:S01]  /*52a0*/  LOP3.LUT R49, R13, R7, RZ, 0xc0, !PT ;  /* 0x000000070d317212 */ /* 0x002fe200078ec0ff */
[----:B--2---:R-:W-:Y:S02]  /*52b0*/  IMAD.IADD R7, R9, 0x1, R52 ;  /* 0x0000000109077824 */ /* 0x004fe400078e0234 */
[----:B------:R-:W-:Y:S01]  /*52c0*/  IMAD.MOV.U32 R52, RZ, RZ, RZ ;  /* 0x000000ffff347224 */ /* 0x000fe200078e00ff */
[----:B------:R-:W0:Y:S01]  /*52d0*/  FLO.U32 R13, R49 ;  /* 0x00000031000d7300 */ /* 0x000e2200000e0000 */
[----:B------:R-:W-:-:S07]  /*52e0*/  LOP3.LUT R53, R53, R49, RZ, 0xc0, !PT ;  /* 0x0000003135357212 */ /* 0x000fce00078ec0ff */
[----:B------:R1:W2:Y:S01]  /*52f0*/  POPC R9, R53 ;  /* 0x0000003500097309 */ /* 0x0002a20000000000 */
[----:B0-----:R-:W-:-:S13]  /*5300*/  ISETP.NE.AND P0, PT, R47, R13, PT ;  /* 0x0000000d2f00720c */ /* 0x001fda0003f05270 */
[----:B-12---:R-:W-:Y:S05]  /*5310*/  @P0 BRA `(.L_x_61) ;  /* 0x0000000000080947 */ /* 0x006fea0003800000 */
[----:B------:R-:W-:-:S05]  /*5320*/  IMAD R46, R46, 0x4, R5 ;  /* 0x000000042e2e7824 */ /* 0x000fca00078e0205 */
[----:B------:R0:W1:Y:S02]  /*5330*/  ATOMS.ADD R52, [R46], R9 ;  /* 0x000000092e34738c */ /* 0x0000640000000000 */
.L_x_61:
[----:B------:R-:W-:Y:S05]  /*5340*/  BSYNC.RECONVERGENT B0 ;  /* 0x0000000000007941 */ /* 0x000fea0003800200 */
.L_x_60:
[----:B0-----:R-:W-:Y:S01]  /*5350*/  SHF.R.U32.HI R46, RZ, UR11, R32 ;  /* 0x0000000bff2e7c19 */ /* 0x001fe20008011620 */
[----:B-1----:R-:W0:Y:S01]  /*5360*/  SHFL.IDX PT, R52, R52, R13, 0x1f ;  /* 0x00001f0d34347589 */ /* 0x002e2200000e0000 */
[----:B------:R-:W-:Y:S02]  /*5370*/  BSSY.RECONVERGENT B0, `(.L_x_62) ;  /* 0x0000025000007945 */ /* 0x000fe40003800200 */
[----:B------:R-:W-:-:S04]  /*5380*/  LOP3.LUT R46, R46, UR4, RZ, 0x30, !PT ;  /* 0x000000042e2e7c12 */ /* 0x000fc8000f8e30ff */
[----:B------:R-:W-:-:S13]  /*5390*/  R2P PR, R46, 0x7f ;  /* 0x0000007f2e007804 */ /* 0x000fda0000000000 */
[----:B------:R-:W-:Y:S02]  /*53a0*/  VOTE.ANY R49, PT, P0 ;  /* 0x0000000000317806 */ /* 0x000fe400000e0100 */
[----:B------:R-:W-:Y:S02]  /*53b0*/  VOTE.ANY R53, PT, P1 ;  /* 0x0000000000357806 */ /* 0x000fe400008e0100 */
[----:B------:R-:W-:Y:S01]  /*53c0*/  @!P0 LOP3.LUT R49, RZ, R49, RZ, 0x33, !PT ;  /* 0x00000031ff318212 */ /* 0x000fe200078e33ff */
[----:B0-----:R-:W-:Y:S01]  /*53d0*/  IMAD.IADD R9, R9, 0x1, R52 ;  /* 0x0000000109097824 */ /* 0x001fe200078e0234 */
[----:B------:R-:W-:Y:S02]  /*53e0*/  @!P1 LOP3.LUT R53, RZ, R53, RZ, 0x33, !PT ;  /* 0x00000035ff359212 */ /* 0x000fe400078e33ff */
[----:B------:R-:W-:Y:S02]  /*53f0*/  VOTE.ANY R52, PT, P3 ;  /* 0x0000000000347806 */ /* 0x000fe400018e0100 */
[----:B------:R-:W-:-:S02]  /*5400*/  LOP3.LUT R49, R53, R49, RZ, 0xc0, !PT ;  /* 0x0000003135317212 */ /* 0x000fc400078ec0ff */
[----:B------:R-:W-:Y:S02]  /*5410*/  VOTE.ANY R53, PT, P2 ;  /* 0x0000000000357806 */ /* 0x000fe400010e0100 */
[----:B------:R-:W-:Y:S02]  /*5420*/  @!P3 LOP3.LUT R52, RZ, R52, RZ, 0x33, !PT ;  /* 0x00000034ff34b212 */ /* 0x000fe400078e33ff */
[----:B------:R-:W-:Y:S02]  /*5430*/  @!P2 LOP3.LUT R53, RZ, R53, RZ, 0x33, !PT ;  /* 0x00000035ff35a212 */ /* 0x000fe400078e33ff */
[----:B------:R-:W-:Y:S02]  /*5440*/  LOP3.LUT P0, RZ, R46, 0x80, RZ, 0xc0, !PT ;  /* 0x000000802eff7812 */ /* 0x000fe4000780c0ff */
[----:B------:R-:W-:Y:S02]  /*5450*/  LOP3.LUT R49, R53, R49, RZ, 0xc0, !PT ;  /* 0x0000003135317212 */ /* 0x000fe400078ec0ff */
[----:B------:R-:W0:Y:S02]  /*5460*/  S2R R53, SR_LEMASK ;  /* 0x0000000000357919 */ /* 0x000e240000003a00 */
        /* <DEDUP_REMOVED lines=13> */
[----:B------:R-:W1:Y:S01]  /*5540*/  FLO.U32 R52, R13 ;  /* 0x0000000d00347300 */ /* 0x000e6200000e0000 */
[----:B0-----:R-:W-:Y:S01]  /*5550*/  LOP3.LUT R49, R53, R13, RZ, 0xc0, !PT ;  /* 0x0000000d35317212 */ /* 0x001fe200078ec0ff */
[----:B------:R-:W-:-:S06]  /*5560*/  IMAD.MOV.U32 R53, RZ, RZ, RZ ;  /* 0x000000ffff357224 */ /* 0x000fcc00078e00ff */
[----:B------:R-:W0:Y:S01]  /*5570*/  POPC R49, R49 ;  /* 0x0000003100317309 */ /* 0x000e220000000000 */
[----:B-1----:R-:W-:-:S13]  /*5580*/  ISETP.NE.AND P0, PT, R47, R52, PT ;  /* 0x000000342f00720c */ /* 0x002fda0003f05270 */
[----:B0-----:R-:W-:Y:S05]  /*5590*/  @P0 BRA `(.L_x_63) ;  /* 0x0000000000080947 */ /* 0x001fea0003800000 */
[----:B------:R-:W-:-:S05]  /*55a0*/  IMAD R46, R46, 0x4, R5 ;  /* 0x000000042e2e7824 */ /* 0x000fca00078e0205 */
[----:B------:R0:W1:Y:S02]  /*55b0*/  ATOMS.ADD R53, [R46], R49 ;  /* 0x000000312e35738c */ /* 0x0000640000000000 */
.L_x_63:
[----:B------:R-:W-:Y:S05]  /*55c0*/  BSYNC.RECONVERGENT B0 ;  /* 0x0000000000007941 */ /* 0x000fea0003800200 */
.L_x_62:
[----:B01----:R0:W1:Y:S01]  /*55d0*/  SHFL.IDX PT, R46, R53, R52, 0x1f ;  /* 0x00001f34352e7589 */ /* 0x00306200000e0000 */
[----:B------:R-:W-:Y:S01]  /*55e0*/  SHF.R.U32.HI R13, RZ, UR11, R25 ;  /* 0x0000000bff0d7c19 */ /* 0x000fe20008011619 */
[----:B------:R-:W-:Y:S03]  /*55f0*/  BSSY.RECONVERGENT B0, `(.L_x_64) ;  /* 0x0000025000007945 */ /* 0x000fe60003800200 */
[----:B------:R-:W-:-:S04]  /*5600*/  LOP3.LUT R13, R13, UR4, RZ, 0x30, !PT ;  /* 0x000000040d0d7c12 */ /* 0x000fc8000f8e30ff */
[----:B------:R-:W-:Y:S01]  /*5610*/  R2P PR, R13, 0x7f ;  /* 0x0000007f0d007804 */ /* 0x000fe20000000000 */
[----:B0-----:R-:W0:-:S12]  /*5620*/  S2R R53, SR_LEMASK ;  /* 0x0000000000357919 */ /* 0x001e180000003a00 */
[----:B------:R-:W-:Y:S01]  /*5630*/  VOTE.ANY R52, PT, P1 ;  /* 0x0000000000347806 */ /* 0x000fe200008e0100 */
[----:B-1----:R-:W-:Y:S01]  /*5640*/  IMAD.IADD R46, R49, 0x1, R46 ;  /* 0x00000001312e7824 */ /* 0x002fe200078e022e */
        /* <DEDUP_REMOVED lines=23> */
[----:B------:R0:W1:Y:S02]  /*57c0*/  FLO.U32 R49, R52 ;  /* 0x0000003400317300 */ /* 0x00006400000e0000 */
[----:B0-----:R-:W-:Y:S01]  /*57d0*/  LOP3.LUT R52, R53, R52, RZ, 0xc0, !PT ;  /* 0x0000003435347212 */ /* 0x001fe200078ec0ff */
[----:B------:R-:W-:Y:S01]  /*57e0*/  IMAD.MOV.U32 R53, RZ, RZ, RZ ;  /* 0x000000ffff357224 */ /* 0x000fe200078e00ff */
[----:B-1----:R-:W-:-:S04]  /*57f0*/  ISETP.NE.AND P0, PT, R47, R49, PT ;  /* 0x000000312f00720c */ /* 0x002fc80003f05270 */
[----:B------:R-:W0:Y:S09]  /*5800*/  POPC R52, R52 ;  /* 0x0000003400347309 */ /* 0x000e320000000000 */
[----:B------:R-:W-:Y:S05]  /*5810*/  @P0 BRA `(.L_x_65) ;  /* 0x0000000000080947 */ /* 0x000fea0003800000 */
[----:B------:R-:W-:-:S05]  /*5820*/  IMAD R13, R13, 0x4, R5 ;  /* 0x000000040d0d7824 */ /* 0x000fca00078e0205 */
[----:B0-----:R1:W2:Y:S02]  /*5830*/  ATOMS.ADD R53, [R13], R52 ;  /* 0x000000340d35738c */ /* 0x0012a40000000000 */
.L_x_65:
[----:B------:R-:W-:Y:S05]  /*5840*/  BSYNC.RECONVERGENT B0 ;  /* 0x0000000000007941 */ /* 0x000fea0003800200 */
.L_x_64:
[----:B------:R-:W-:Y:S01]  /*5850*/  R2P PR, R35, 0x7f ;  /* 0x0000007f23007804 */ /* 0x000fe20000000000 */
[----:B--2---:R2:W0:Y:S01]  /*5860*/  SHFL.IDX PT, R53, R53, R49, 0x1f ;  /* 0x00001f3135357589 */ /* 0x00442200000e0000 */
[----:B------:R-:W-:Y:S11]  /*5870*/  BSSY.RECONVERGENT B0, `(.L_x_66) ;  /* 0x0000023000007945 */ /* 0x000ff60003800200 */
[----:B-1----:R-:W-:-:S02]  /*5880*/  VOTE.ANY R13, PT, P0 ;  /* 0x00000000000d7806 */ /* 0x002fc400000e0100 */
[----:B--2---:R-:W-:Y:S02]  /*5890*/  VOTE.ANY R49, PT, P1 ;  /* 0x0000000000317806 */ /* 0x004fe400008e0100 */
[----:B------:R-:W-:Y:S02]  /*58a0*/  @!P0 LOP3.LUT R13, RZ, R13, RZ, 0x33, !PT ;  /* 0x0000000dff0d8212 */ /* 0x000fe400078e33ff */
[----:B------:R-:W-:Y:S02]  /*58b0*/  @!P1 LOP3.LUT R49, RZ, R49, RZ, 0x33, !PT ;  /* 0x00000031ff319212 */ /* 0x000fe400078e33ff */
[----:B------:R-:W-:Y:S02]  /*58c0*/  LOP3.LUT P0, RZ, R35, 0x80, RZ, 0xc0, !PT ;  /* 0x0000008023ff7812 */ /* 0x000fe4000780c0ff */
[----:B------:R-:W-:Y:S02]  /*58d0*/  LOP3.LUT R13, R49, R13, RZ, 0xc0, !PT ;  /* 0x0000000d310d7212 */ /* 0x000fe400078ec0ff */
[----:B------:R-:W-:Y:S01]  /*58e0*/  VOTE.ANY R49, PT, P2 ;  /* 0x0000000000317806 */ /* 0x000fe200010e0100 */
[----:B0-----:R-:W-:-:S02]  /*58f0*/  IMAD.IADD R52, R52, 0x1, R53 ;  /* 0x0000000134347824 */ /* 0x001fc400078e0235 */
[----:B------:R-:W0:Y:S01]  /*5900*/  S2R R53, SR_LEMASK ;  /* 0x0000000000357919 */ /* 0x000e220000003a00 */
        /* <DEDUP_REMOVED lines=17> */
[----:B------:R-:W1:Y:S02]  /*5a20*/  FLO.U32 R13, R49 ;  /* 0x00000031000d7300 */ /* 0x000e6400000e0000 */
[----:B-1----:R-:W-:Y:S02]  /*5a30*/  ISETP.NE.AND P0, PT, R47, R13, PT ;  /* 0x0000000d2f00720c */ /* 0x002fe40003f05270 */
[----:B0-----:R-:W-:Y:S01]  /*5a40*/  LOP3.LUT R47, R53, R49, RZ, 0xc0, !PT ;  /* 0x00000031352f7212 */ /* 0x001fe200078ec0ff */
[----:B------:R-:W-:-:S05]  /*5a50*/  IMAD.MOV.U32 R53, RZ, RZ, RZ ;  /* 0x000000ffff357224 */ /* 0x000fca00078e00ff */
[----:B------:R-:W0:Y:S05]  /*5a60*/  POPC R47, R47 ;  /* 0x0000002f002f7309 */ /* 0x000e2a0000000000 */
[----:B------:R-:W-:Y:S05]  /*5a70*/  @P0 BRA `(.L_x_67) ;  /* 0x0000000000080947 */ /* 0x000fea0003800000 */
[----:B------:R-:W-:-:S05]  /*5a80*/  IMAD R5, R35, 0x4, R5 ;  /* 0x0000000423057824 */ /* 0x000fca00078e0205 */
[----:B0-----:R1:W2:Y:S02]  /*5a90*/  ATOMS.ADD R53, [R5], R47 ;  /* 0x0000002f0535738c */ /* 0x0012a40000000000 */
.L_x_67:
[----:B------:R-:W-:Y:S05]  /*5aa0*/  BSYNC.RECONVERGENT B0 ;  /* 0x0000000000007941 */ /* 0x000fea0003800200 */
.L_x_66:
[----:B------:R-:W-:Y:S01]  /*5ab0*/  BAR.SYNC.DEFER_BLOCKING 0x0 ;  /* 0x0000000000007b1d */ /* 0x000fe20000010000 */
[----:B------:R-:W-:Y:S02]  /*5ac0*/  ISETP.NE.AND P0, PT, R24, RZ, PT ;  /* 0x000000ff1800720c */ /* 0x000fe40003f05270 */
[----:B------:R-:W-:Y:S02]  /*5ad0*/  LOP3.LUT R35, R21, 0x80000000, RZ, 0x3c, !PT ;  /* 0x8000000015237812 */ /* 0x000fe400078e3cff */
[----:B------:R-:W-:Y:S01]  /*5ae0*/  LEA R27, R27, UR6, 0x2 ;  /* 0x000000061b1b7c11 */ /* 0x000fe2000f8e10ff */
[----:B------:R-:W-:Y:S01]  /*5af0*/  BSSY B1, `(.L_x_68) ;  /* 0x000005b000017945 */ /* 0x000fe20003800000 */
[----:B-1----:R-:W-:Y:S01]  /*5b00*/  LOP3.LUT R5, R20, 0x80000000, RZ, 0x3c, !PT ;  /* 0x8000000014057812 */ /* 0x002fe200078e3cff */
[----:B--2---:R1:W0:Y:S01]  /*5b10*/  SHFL.IDX PT, R24, R53, R13, 0x1f ;  /* 0x00001f0d35187589 */ /* 0x00422200000e0000 */
[----:B------:R-:W-:Y:S02]  /*5b20*/  LEA R4, R4, UR6, 0x2 ;  /* 0x0000000604047c11 */ /* 0x000fe4000f8e10ff */
[----:B------:R-:W-:-:S02]  /*5b30*/  LEA R8, R8, UR6, 0x2 ;  /* 0x0000000608087c11 */ /* 0x000fc4000f8e10ff */
[----:B------:R-:W-:Y:S02]  /*5b40*/  LOP3.LUT R21, R18, 0x80000000, RZ, 0x3c, !PT ;  /* 0x8000000012157812 */ /* 0x000fe400078e3cff */
[----:B------:R-:W-:Y:S02]  /*5b50*/  LEA R10, R10, UR6, 0x2 ;  /* 0x000000060a0a7c11 */ /* 0x000fe4000f8e10ff */
[----:B------:R-:W-:Y:S02]  /*5b60*/  LOP3.LUT R17, R17, 0x80000000, RZ, 0x3c, !PT ;  /* 0x8000000011117812 */ /* 0x000fe400078e3cff */
[----:B------:R-:W-:Y:S02]  /*5b70*/  LEA R12, R12, UR6, 0x2 ;  /* 0x000000060c0c7c11 */ /* 0x000fe4000f8e10ff */
[----:B-1----:R-:W-:Y:S02]  /*5b80*/  LOP3.LUT R13, R16, 0x80000000, RZ, 0x3c, !PT ;  /* 0x80000000100d7812 */ /* 0x002fe400078e3cff */
[----:B------:R-:W-:Y:S01]  /*5b90*/  LEA R48, R48, UR6, 0x2 ;  /* 0x0000000630307c11 */ /* 0x000fe2000f8e10ff */
[----:B------:R-:W-:Y:S01]  /*5ba0*/  STS [R27+-0x4], R35 ;  /* 0xfffffc231b007388 */ /* 0x000fe20000000800 */
[----:B------:R-:W-:-:S02]  /*5bb0*/  LOP3.LUT R16, R15, 0x80000000, RZ, 0x3c, !PT ;  /* 0x800000000f107812 */ /* 0x000fc400078e3cff */
[----:B------:R-:W-:Y:S01]  /*5bc0*/  LEA R45, R45, UR6, 0x2 ;  /* 0x000000062d2d7c11 */ /* 0x000fe2000f8e10ff */
[----:B------:R1:W-:Y:S01]  /*5bd0*/  STS [R4+-0x4], R5 ;  /* 0xfffffc0504007388 */ /* 0x0003e20000000800 */
[----:B------:R-:W-:Y:S02]  /*5be0*/  LOP3.LUT R15, R14, 0x80000000, RZ, 0x3c, !PT ;  /* 0x800000000e0f7812 */ /* 0x000fe400078e3cff */
[----:B------:R-:W-:Y:S01]  /*5bf0*/  LEA R26, R26, UR6, 0x2 ;  /* 0x000000061a1a7c11 */ /* 0x000fe2000f8e10ff */
[----:B------:R2:W-:Y:S01]  /*5c00*/  STS [R8+-0x4], R33 ;  /* 0xfffffc2108007388 */ /* 0x0005e20000000800 */
[----:B------:R-:W-:Y:S01]  /*5c10*/  LEA R14, R51, UR6, 0x2 ;  /* 0x00000006330e7c11 */ /* 0x000fe2000f8e10ff */
[----:B0-----:R-:W-:Y:S01]  /*5c20*/  IMAD.IADD R47, R47, 0x1, R24 ;  /* 0x000000012f2f7824 */ /* 0x001fe200078e0218 */
[----:B------:R-:W-:Y:S01]  /*5c30*/  LEA R19, R19, UR6, 0x2 ;  /* 0x0000000613137c11 */ /* 0x000fe2000f8e10ff */
[----:B------:R2:W-:Y:S01]  /*5c40*/  STS [R10+-0x4], R21 ;  /* 0xfffffc150a007388 */ /* 0x0005e20000000800 */
[----:B------:R-:W-:-:S02]  /*5c50*/  LEA R50, R50, UR6, 0x2 ;  /* 0x0000000632327c11 */ /* 0x000fc4000f8e10ff */
[----:B-1----:R-:W-:Y:S01]  /*5c60*/  LEA R5, R44, UR6, 0x2 ;  /* 0x000000062c057c11 */ /* 0x002fe2000f8e10ff */
[----:B------:R2:W-:Y:S01]  /*5c70*/  STS [R12+-0x4], R17 ;  /* 0xfffffc110c007388 */ /* 0x0005e20000000800 */
[----:B------:R-:W-:Y:S02]  /*5c80*/  LEA R4, R11, UR6, 0x2 ;  /* 0x000000060b047c11 */ /* 0x000fe4000f8e10ff */
[----:B------:R-:W-:Y:S01]  /*5c90*/  LEA R11, R0, UR6, 0x2 ;  /* 0x00000006000b7c11 */ /* 0x000fe2000f8e10ff */
[----:B------:R2:W-:Y:S01]  /*5ca0*/  STS [R48+-0x4], R13 ;  /* 0xfffffc0d30007388 */ /* 0x0005e20000000800 */
[----:B------:R-:W-:Y:S02]  /*5cb0*/  LEA R0, R3, UR6, 0x2 ;  /* 0x0000000603007c11 */ /* 0x000fe4000f8e10ff */
[----:B------:R-:W-:Y:S01]  /*5cc0*/  LEA R7, R7, UR6, 0x2 ;  /* 0x0000000607077c11 */ /* 0x000fe2000f8e10ff */
[----:B------:R2:W-:Y:S01]  /*5cd0*/  STS [R45+-0x4], R16 ;  /* 0xfffffc102d007388 */ /* 0x0005e20000000800 */
[----:B------:R-:W-:-:S02]  /*5ce0*/  LEA R9, R9, UR6, 0x2 ;  /* 0x0000000609097c11 */ /* 0x000fc4000f8e10ff */
[----:B------:R-:W-:Y:S01]  /*5cf0*/  LEA R3, R46, UR6, 0x2 ;  /* 0x000000062e037c11 */ /* 0x000fe2000f8e10ff */
[----:B------:R2:W-:Y:S01]  /*5d00*/  STS [R26+-0x4], R15 ;  /* 0xfffffc0f1a007388 */ /* 0x0005e20000000800 */
[----:B------:R-:W-:Y:S02]  /*5d10*/  LEA R52, R52, UR6, 0x2 ;  /* 0x0000000634347c11 */ /* 0x000fe4000f8e10ff */
[----:B------:R-:W-:Y:S01]  /*5d20*/  LOP3.LUT R2, R2, 0x80000000, RZ, 0x3c, !PT ;  /* 0x8000000002027812 */ /* 0x000fe200078e3cff */
[----:B------:R2:W-:Y:S01]  /*5d30*/  STS [R14+-0x4], R43 ;  /* 0xfffffc2b0e007388 */ /* 0x0005e20000000800 */
[----:B------:R-:W-:-:S03]  /*5d40*/  LEA R47, R47, UR6, 0x2 ;  /* 0x000000062f2f7c11 */ /* 0x000fc6000f8e10ff */
[----:B------:R2:W-:Y:S04]  /*5d50*/  STS [R19+-0x4], R42 ;  /* 0xfffffc2a13007388 */ /* 0x0005e80000000800 */
        /* <DEDUP_REMOVED lines=9> */
[----:B------:R2:W-:Y:S01]  /*5df0*/  STS [R47+-0x4], R2 ;  /* 0xfffffc022f007388 */ /* 0x0005e20000000800 */
[----:B------:R-:W-:Y:S05]  /*5e00*/  @P0 BRA `(.L_x_69) ;  /* 0x0000000000a40947 */ /* 0x000fea0003800000 */
[----:B------:R-:W3:Y:S01]  /*5e10*/  LDG.E R31, desc[UR8][R30.64] ;  /* 0x000000081e1f7981 */ /* 0x000ee2000c1e1900 */
[----:B------:R-:W-:Y:S01]  /*5e20*/  UISETP.GE.AND UP0, UPT, UR10, 0x1, UPT ;  /* 0x000000010a00788c */ /* 0x000fe2000bf06270 */
[----:B--2---:R-:W-:Y:S02]  /*5e30*/  IMAD.MOV.U32 R4, RZ, RZ, R23 ;  /* 0x000000ffff047224 */ /* 0x004fe400078e0017 */
[----:B---3--:R-:W-:-:S05]  /*5e40*/  IMAD.IADD R0, R31, 0x1, -R6 ;  /* 0x000000011f007824 */ /* 0x008fca00078e0a06 */
[----:B------:R0:W-:Y:S01]  /*5e50*/  STS [R22+0x7800], R0 ;  /* 0x0078000016007388 */ /* 0x0001e20000000800 */
[----:B------:R-:W-:Y:S05]  /*5e60*/  BRA.U !UP0, `(.L_x_70) ;  /* 0x00000001086c7547 */ /* 0x000fea000b800000 */
[----:B------:R-:W-:Y:S01]  /*5e70*/  BSSY B0, `(.L_x_71) ;  /* 0x0000019000007945 */ /* 0x000fe20003800000 */
[----:B0-----:R-:W-:Y:S02]  /*5e80*/  IMAD.MOV.U32 R0, RZ, RZ, -0x1 ;  /* 0xffffffffff007424 */ /* 0x001fe400078e00ff */
[----:B------:R-:W-:Y:S02]  /*5e90*/  IMAD.U32 R5, RZ, RZ, UR10 ;  /* 0x0000000aff057e24 */ /* 0x000fe4000f8e00ff */
[----:B------:R-:W-:-:S07]  /*5ea0*/  IMAD.MOV.U32 R4, RZ, RZ, R23 ;  /* 0x000000ffff047224 */ /* 0x000fce00078e0017 */
.L_x_75:
[----:B------:R-:W0:Y:S01]  /*5eb0*/  LDC.64 R2, c[0x0][0x380] ;  /* 0x0000e000ff027b82 */ /* 0x000e220000000a00 */
[----:B------:R-:W-:Y:S01]  /*5ec0*/  VIADD R9, R5, 0xffffffff ;  /* 0xffffffff05097836 */ /* 0x000fe20000000000 */
[----:B------:R-:W-:Y:S03]  /*5ed0*/  BSSY B2, `(.L_x_72) ;  /* 0x0000008000027945 */ /* 0x000fe60003800000 */
[----:B------:R-:W-:-:S04]  /*5ee0*/  IMAD R7, R9, 0x100, R29 ;  /* 0x0000010009077824 */ /* 0x000fc800078e021d */
[----:B0-----:R-:W-:-:S07]  /*5ef0*/  IMAD.WIDE R2, R7, 0x4, R2 ;  /* 0x0000000407027825 */ /* 0x001fce00078e0202 */
.L_x_73:
[----:B------:R-:W-:Y:S05]  /*5f00*/  YIELD ;  /* 0x0000000000007946 */ /* 0x000fea0003800000 */
[----:B------:R0:W-:Y:S06]  /*5f10*/  MEMBAR.SC.CTA ;  /* 0x0000000000007992 */ /* 0x0001ec0000000000 */
[----:B0-----:R-:W2:Y:S02]  /*5f20*/  LDG.E.STRONG.SYS R7, desc[UR8][R2.64] ;  /* 0x0000000802077981 */ /* 0x001ea4000c1f5900 */
[----:B--2---:R-:W-:-:S13]  /*5f30*/  ISETP.NE.AND P0, PT, R7, RZ, PT ;  /* 0x000000ff0700720c */ /* 0x004fda0003f05270 */
[----:B------:R-:W-:Y:S05]  /*5f40*/  @!P0 BRA `(.L_x_73) ;  /* 0xfffffffc00ec8947 */ /* 0x000fea000383ffff */
[----:B------:R-:W-:Y:S05]  /*5f50*/  BSYNC B2 ;  /* 0x0000000000027941 */ /* 0x000fea0003800000 */
.L_x_72:
[----:B------:R-:W-:Y:S01]  /*5f60*/  BSSY.RECONVERGENT B2, `(.L_x_74) ;  /* 0x0000006000027945 */ /* 0x000fe20003800200 */
[C---:B------:R-:W-:Y:S02]  /*5f70*/  ISETP.GT.AND P0, PT, R7.reuse, -0x1, PT ;  /* 0xffffffff0700780c */ /* 0x040fe40003f04270 */
[----:B------:R-:W-:Y:S01]  /*5f80*/  LOP3.LUT R7, R7, 0x3fffffff, RZ, 0xc0, !PT ;  /* 0x3fffffff07077812 */ /* 0x000fe200078ec0ff */
[----:B------:R-:W-:Y:S05]  /*5f90*/  WARPSYNC.EXCLUSIVE R0 ;  /* 0x0000000000007348 */ /* 0x000fea0003a00000 */
[----:B------:R-:W-:-:S05]  /*5fa0*/  IMAD.IADD R4, R7, 0x1, R4 ;  /* 0x0000000107047824 */ /* 0x000fca00078e0204 */
[----:B------:R-:W-:-:S07]  /*5fb0*/  VOTE.ANY R0, PT, P0 ;  /* 0x0000000000007806 */ /* 0x000fce00000e0100 */
[----:B------:R-:W-:Y:S05]  /*5fc0*/  BSYNC.RECONVERGENT B2 ;  /* 0x0000000000027941 */ /* 0x000fea0003800200 */
.L_x_74:
[----:B------:R-:W-:Y:S01]  /*5fd0*/  ISETP.GT.U32.AND P1, PT, R5, 0x1, PT ;  /* 0x000000010500780c */ /* 0x000fe20003f24070 */
[----:B------:R-:W-:-:S12]  /*5fe0*/  IMAD.MOV.U32 R5, RZ, RZ, R9 ;  /* 0x000000ffff057224 */ /* 0x000fd800078e0009 */
[----:B------:R-:W-:Y:S05]  /*5ff0*/  @P0 BRA P1, `(.L_x_75) ;  /* 0xfffffffc00ac0947 */ /* 0x000fea000083ffff */
[----:B------:R-:W-:Y:S05]  /*6000*/  BSYNC B0 ;  /* 0x0000000000007941 */ /* 0x000fea0003800000 */
.L_x_71:
[----:B------:R1:W2:Y:S02]  /*6010*/  LDS R0, [R22+0x7800] ;  /* 0x0078000016007984 */ /* 0x0002a40000000800 */
.L_x_70:
[----:B------:R-:W3:Y:S01]  /*6020*/  LDC.64 R2, c[0x0][0x380] ;  /* 0x0000e000ff027b82 */ /* 0x000ee20000000a00 */
[----:B------:R-:W-:Y:S01]  /*6030*/  IMAD.U32 R9, RZ, RZ, UR10 ;  /* 0x0000000aff097e24 */ /* 0x000fe2000f8e00ff */
[----:B--2---:R-:W-:Y:S02]  /*6040*/  IADD3 R7, PT, PT, R0, R4, -R23 ;  /* 0x0000000400077210 */ /* 0x004fe40007ffe817 */
[----:B------:R-:W-:Y:S01]  /*6050*/  LOP3.LUT R5, R4, 0x80000000, RZ, 0xfc, !PT ;  /* 0x8000000004057812 */ /* 0x000fe200078efcff */
[----:B------:R-:W-:Y:S02]  /*6060*/  IMAD R9, R9, 0x100, R29 ;  /* 0x0000010009097824 */ /* 0x000fe400078e021d */
[----:B------:R4:W-:Y:S02]  /*6070*/  STS [R22+0x7800], R7 ;  /* 0x0078000716007388 */ /* 0x0009e40000000800 */
[----:B---3--:R-:W-:-:S05]  /*6080*/  IMAD.WIDE R2, R9, 0x4, R2 ;  /* 0x0000000409027825 */ /* 0x008fca00078e0202 */
[----:B------:R4:W-:Y:S02]  /*6090*/  STG.E.STRONG.SYS desc[UR8][R2.64], R5 ;  /* 0x0000000502007986 */ /* 0x0009e4000c115908 */
.L_x_69:
[----:B------:R-:W-:Y:S05]  /*60a0*/  BSYNC B1 ;  /* 0x0000000000017941 */ /* 0x000fea0003800000 */
.L_x_68:
[----:B--2-4-:R-:W2:Y:S01]  /*60b0*/  LDC.64 R2, c[0x0][0x390] ;  /* 0x0000e400ff027b82 */ /* 0x014ea20000000a00 */
        /* <DEDUP_REMOVED lines=8> */
[----:B------:R-:W-:-:S13]  /*6140*/  ISETP.GT.U32.OR P0, PT, R29, 0xff, P0 ;  /* 0x000000ff1d00780c */ /* 0x000fda0000704470 */
[----:B0-----:R-:W0:Y:S01]  /*6150*/  @!P0 LDS R0, [R22+0x7800] ;  /* 0x0078000016008984 */ /* 0x001e220000000800 */
[----:B------:R-:W2:Y:S02]  /*6160*/  @!P0 LDC.64 R2, c[0x0][0x390] ;  /* 0x0000e400ff028b82 */ /* 0x000ea40000000a00 */
[----:B--2---:R-:W-:Y:S01]  /*6170*/  @!P0 IMAD.WIDE.U32 R2, R29, 0x4, R2 ;  /* 0x000000041d028825 */ /* 0x004fe200078e0002 */
[----:B0-----:R-:W-:-:S05]  /*6180*/  @!P0 IADD3 R23, PT, PT, R0, R6, R23 ;  /* 0x0000000600178210 */ /* 0x001fca0007ffe017 */
[----:B------:R0:W-:Y:S01]  /*6190*/  @!P0 STG.E desc[UR8][R2.64], R23 ;  /* 0x0000001702008986 */ /* 0x0001e2000c101908 */
[----:B------:R-:W-:Y:S06]  /*61a0*/  BAR.SYNC.DEFER_BLOCKING 0x0 ;  /* 0x0000000000007b1d */ /* 0x000fec0000010000 */
[----:B------:R-:W-:Y:S05]  /*61b0*/  @P1 BRA `(.L_x_76) ;  /* 0x0000000c002c1947 */ /* 0x000fea0003800000 */
[----:B------:R-:W0:Y:S01]  /*61c0*/  LDS R0, [R22] ;  /* 0x0000000016007984 */ /* 0x000e220000000800 */
[----:B------:R-:W0:Y:S02]  /*61d0*/  LDCU UR5, c[0x0][0x3c4] ;  /* 0x00007880ff0577ac */ /* 0x000e240008000800 */
[----:B0-----:R-:W-:Y:S02]  /*61e0*/  SHF.R.U32.HI R2, RZ, UR5, R0 ;  /* 0x00000005ff027c19 */ /* 0x001fe40008011600 */
[----:B------:R-:W-:Y:S02]  /*61f0*/  LOP3.LUT R9, R0, 0x80000000, RZ, 0x3c, !PT ;  /* 0x8000000000097812 */ /* 0x000fe400078e3cff */
[----:B------:R-:W-:-:S04]  /*6200*/  LOP3.LUT R2, R2, UR4, RZ, 0x30, !PT ;  /* 0x0000000402027c12 */ /* 0x000fc8000f8e30ff */
[----:B------:R-:W-:Y:S02]  /*6210*/  LEA R7, R2, UR6, 0x2 ;  /* 0x0000000602077c11 */ /* 0x000fe4000f8e10ff */
[----:B------:R-:W0:Y:S03]  /*6220*/  LDC.64 R2, c[0x0][0x3a0] ;  /* 0x0000e800ff027b82 */ /* 0x000e260000000a00 */
[----:B------:R-:W2:Y:S02]  /*6230*/  LDS R5, [R7+0x7800] ;  /* 0x0078000007057984 */ /* 0x000ea40000000800 */
[----:B--2---:R-:W-:-:S04]  /*6240*/  IMAD.IADD R5, R5, 0x1, R29 ;  /* 0x0000000105057824 */ /* 0x004fc800078e021d */
[----:B0-----:R-:W-:-:S05]  /*6250*/  IMAD.WIDE.U32 R4, R5, 0x4, R2 ;  /* 0x0000000405047825 */ /* 0x001fca00078e0002 */
[----:B------:R-:W-:Y:S01]  /*6260*/  STG.E desc[UR8][R4.64], R9 ;  /* 0x0000000904007986 */ /* 0x000fe2000c101908 */
[----:B------:R-:W-:-:S03]  /*6270*/  NOP ;  /* 0x0000000000007918 */ /* 0x000fc60000000000 */
[----:B------:R-:W0:Y:S02]  /*6280*/  LDS R0, [R22+0x600] ;  /* 0x0006000016007984 */ /* 0x000e240000000800 */
[----:B0-----:R-:W-:Y:S02]  /*6290*/  SHF.R.U32.HI R6, RZ, UR5, R0 ;  /* 0x00000005ff067c19 */ /* 0x001fe40008011600 */
[----:B------:R-:W-:Y:S02]  /*62a0*/  LOP3.LUT R11, R0, 0x80000000, RZ, 0x3c, !PT ;  /* 0x80000000000b7812 */ /* 0x000fe400078e3cff */
[----:B------:R-:W-:-:S04]  /*62b0*/  LOP3.LUT R6, R6, UR4, RZ, 0x30, !PT ;  /* 0x0000000406067c12 */ /* 0x000fc8000f8e30ff */
[----:B------:R-:W-:-:S05]  /*62c0*/  LEA R8, R6, UR6, 0x2 ;  /* 0x0000000606087c11 */ /* 0x000fca000f8e10ff */
[----:B------:R-:W0:Y:S02]  /*62d0*/  LDS R7, [R8+0x7800] ;  /* 0x0078000008077984 */ /* 0x000e240000000800 */
[----:B0-----:R-:W-:-:S05]  /*62e0*/  IADD3 R7, PT, PT, R29, 0x180, R7 ;  /* 0x000001801d077810 */ /* 0x001fca0007ffe007 */
[----:B------:R-:W-:-:S05]  /*62f0*/  IMAD.WIDE.U32 R6, R7, 0x4, R2 ;  /* 0x0000000407067825 */ /* 0x000fca00078e0002 */
        /* <DEDUP_REMOVED lines=181> */
[----:B------:R-:W-:Y:S01]  /*6e50*/  NOP ;  /* 0x0000000000007918 */ /* 0x000fe20000000000 */
[----:B------:R-:W-:Y:S05]  /*6e60*/  EXIT ;  /* 0x000000000000794d */ /* 0x000fea0003800000 */
.L_x_76:
[----:B0-----:R-:W-:Y:S01]  /*6e70*/  IMAD.U32 R3, RZ, RZ, UR10 ;  /* 0x0000000aff037e24 */ /* 0x001fe2000f8e00ff */
[----:B------:R-:W-:Y:S01]  /*6e80*/  BSSY.RECONVERGENT B0, `(.L_x_77) ;  /* 0x0000014000007945 */ /* 0x000fe20003800200 */
[----:B------:R-:W-:Y:S02]  /*6e90*/  VIADD R8, R29, 0x180 ;  /* 0x000001801d087836 */ /* 0x000fe40000000000 */
[----:B------:R-:W-:Y:S02]  /*6ea0*/  IMAD R3, R3, -0x1e00, R4 ;  /* 0xffffe20003037824 */ /* 0x000fe400078e0204 */
[C---:B------:R-:W-:Y:S02]  /*6eb0*/  VIADD R10, R29.reuse, 0x300 ;  /* 0x000003001d0a7836 */ /* 0x040fe40000000000 */
[C---:B------:R-:W-:Y:S01]  /*6ec0*/  VIADD R6, R29.reuse, 0x480 ;  /* 0x000004801d067836 */ /* 0x040fe20000000000 */
[-C--:B------:R-:W-:Y:S02]  /*6ed0*/  ISETP.GE.AND P0, PT, R29, R3.reuse, PT ;  /* 0x000000031d00720c */ /* 0x080fe40003f06270 */
[----:B------:R-:W-:-:S02]  /*6ee0*/  ISETP.GE.AND P1, PT, R8, R3, PT ;  /* 0x000000030800720c */ /* 0x000fc40003f26270 */
[----:B------:R-:W-:-:S09]  /*6ef0*/  ISETP.GE.AND P2, PT, R10, R3, PT ;  /* 0x000000030a00720c */ /* 0x000fd20003f46270 */
[----:B------:R-:W-:Y:S05]  /*6f00*/  @P0 BRA `(.L_x_78) ;  /* 0x00000000002c0947 */ /* 0x000fea0003800000 */
[----:B------:R-:W0:Y:S01]  /*6f10*/  LDS R0, [R22] ;  /* 0x0000000016007984 */ /* 0x000e220000000800 */
[----:B------:R-:W0:Y:S01]  /*6f20*/  LDCU UR5, c[0x0][0x3c4] ;  /* 0x00007880ff0577ac */ /* 0x000e220008000800 */
[----:B------:R-:W2:Y:S01]  /*6f30*/  LDC.64 R4, c[0x0][0x3a0] ;  /* 0x0000e800ff047b82 */ /* 0x000ea20000000a00 */
[----:B0-----:R-:W-:-:S04]  /*6f40*/  SHF.R.U32.HI R2, RZ, UR5, R0 ;  /* 0x00000005ff027c19 */ /* 0x001fc80008011600 */
[----:B------:R-:W-:-:S04]  /*6f50*/  LOP3.LUT R2, R2, UR4, RZ, 0x30, !PT ;  /* 0x0000000402027c12 */ /* 0x000fc8000f8e30ff */
[----:B------:R-:W-:-:S05]  /*6f60*/  LEA R2, R2, UR6, 0x2 ;  /* 0x0000000602027c11 */ /* 0x000fca000f8e10ff */
[----:B------:R-:W0:Y:S02]  /*6f70*/  LDS R7, [R2+0x7800] ;  /* 0x0078000002077984 */ /* 0x000e240000000800 */
[----:B0-----:R-:W-:Y:S01]  /*6f80*/  IMAD.IADD R9, R7, 0x1, R29 ;  /* 0x0000000107097824 */ /* 0x001fe200078e021d */
[----:B------:R-:W-:-:S03]  /*6f90*/  LOP3.LUT R7, R0, 0x80000000, RZ, 0x3c, !PT ;  /* 0x8000000000077812 */ /* 0x000fc600078e3cff */
[----:B--2---:R-:W-:-:S05]  /*6fa0*/  IMAD.WIDE.U32 R4, R9, 0x4, R4 ;  /* 0x0000000409047825 */ /* 0x004fca00078e0004 */
[----:B------:R0:W-:Y:S02]  /*6fb0*/  STG.E desc[UR8][R4.64], R7 ;  /* 0x0000000704007986 */ /* 0x0001e4000c101908 */
.L_x_78:
[----:B------:R-:W-:Y:S05]  /*6fc0*/  BSYNC.RECONVERGENT B0 ;  /* 0x0000000000007941 */ /* 0x000fea0003800200 */
.L_x_77:
[----:B------:R-:W-:Y:S01]  /*6fd0*/  NOP ;  /* 0x0000000000007918 */ /* 0x000fe20000000000 */
[----:B------:R-:W-:Y:S04]  /*6fe0*/  BSSY.RECONVERGENT B0, `(.L_x_79) ;  /* 0x000000d000007945 */ /* 0x000fe80003800200 */
[----:B------:R-:W-:Y:S05]  /*6ff0*/  @P1 BRA `(.L_x_80) ;  /* 0x00000000002c1947 */ /* 0x000fea0003800000 */
[----:B------:R-:W2:Y:S01]  /*7000*/  LDS R0, [R22+0x600] ;  /* 0x0006000016007984 */ /* 0x000ea20000000800 */
[----:B------:R-:W2:Y:S01]  /*7010*/  LDCU UR5, c[0x0][0x3c4] ;  /* 0x00007880ff0577ac */ /* 0x000ea20008000800 */
[----:B0-----:R-:W0:Y:S01]  /*7020*/  LDC.64 R4, c[0x0][0x3a0] ;  /* 0x0000e800ff047b82 */ /* 0x001e220000000a00 */
[----:B--2---:R-:W-:-:S04]  /*7030*/  SHF.R.U32.HI R2, RZ, UR5, R0 ;  /* 0x00000005ff027c19 */ /* 0x004fc80008011600 */
[----:B------:R-:W-:-:S04]  /*7040*/  LOP3.LUT R2, R2, UR4, RZ, 0x30, !PT ;  /* 0x0000000402027c12 */ /* 0x000fc8000f8e30ff */
[----:B------:R-:W-:-:S05]  /*7050*/  LEA R2, R2, UR6, 0x2 ;  /* 0x0000000602027c11 */ /* 0x000fca000f8e10ff */
[----:B------:R-:W2:Y:S02]  /*7060*/  LDS R7, [R2+0x7800] ;  /* 0x0078000002077984 */ /* 0x000ea40000000800 */
[----:B--2---:R-:W-:Y:S01]  /*7070*/  IMAD.IADD R9, R8, 0x1, R7 ;  /* 0x0000000108097824 */ /* 0x004fe200078e0207 */
[----:B------:R-:W-:-:S03]  /*7080*/  LOP3.LUT R7, R0, 0x80000000, RZ, 0x3c, !PT ;  /* 0x8000000000077812 */ /* 0x000fc600078e3cff */
[----:B0-----:R-:W-:-:S05]  /*7090*/  IMAD.WIDE.U32 R4, R9, 0x4, R4 ;  /* 0x0000000409047825 */ /* 0x001fca00078e0004 */
[----:B------:R2:W-:Y:S02]  /*70a0*/  STG.E desc[UR8][R4.64], R7 ;  /* 0x0000000704007986 */ /* 0x0005e4000c101908 */
.L_x_80:
[----:B------:R-:W-:Y:S05]  /*70b0*/  BSYNC.RECONVERGENT B0 ;  /* 0x0000000000007941 */ /* 0x000fea0003800200 */
.L_x_79:
[----:B------:R-:W-:Y:S01]  /*70c0*/  NOP ;  /* 0x0000000000007918 */ /* 0x000fe20000000000 */
[----:B------:R-:W-:Y:S01]  /*70d0*/  BSSY.RECONVERGENT B0, `(.L_x_81) ;  /* 0x000000e000007945 */ /* 0x000fe20003800200 */
[----:B------:R-:W-:-:S03]  /*70e0*/  VIADD R12, R29, 0x600 ;  /* 0x000006001d0c7836 */ /* 0x000fc60000000000 */
[----:B------:R-:W-:Y:S05]  /*70f0*/  @P2 BRA `(.L_x_82) ;  /* 0x00000000002c2947 */ /* 0x000fea0003800000 */
[----:B------:R-:W3:Y:S01]  /*7100*/  LDS R0, [R22+0xc00] ;  /* 0x000c000016007984 */ /* 0x000ee20000000800 */
[----:B------:R-:W3:Y:S01]  /*7110*/  LDCU UR5, c[0x0][0x3c4] ;  /* 0x00007880ff0577ac */ /* 0x000ee20008000800 */
[----:B0-2---:R-:W0:Y:S01]  /*7120*/  LDC.64 R4, c[0x0][0x3a0] ;  /* 0x0000e800ff047b82 */ /* 0x005e220000000a00 */
[----:B---3--:R-:W-:-:S04]  /*7130*/  SHF.R.U32.HI R2, RZ, UR5, R0 ;  /* 0x00000005ff027c19 */ /* 0x008fc80008011600 */
[----:B------:R-:W-:-:S04]  /*7140*/  LOP3.LUT R2, R2, UR4, RZ, 0x30, !PT ;  /* 0x0000000402027c12 */ /* 0x000fc8000f8e30ff */
[----:B------:R-:W-:-:S05]  /*7150*/  LEA R2, R2, UR6, 0x2 ;  /* 0x0000000602027c11 */ /* 0x000fca000f8e10ff */
[----:B------:R-:W2:Y:S02]  /*7160*/  LDS R7, [R2+0x7800] ;  /* 0x0078000002077984 */ /* 0x000ea40000000800 */
[----:B--2---:R-:W-:Y:S01]  /*7170*/  IMAD.IADD R9, R10, 0x1, R7 ;  /* 0x000000010a097824 */ /* 0x004fe200078e0207 */
[----:B------:R-:W-:-:S03]  /*7180*/  LOP3.LUT R7, R0, 0x80000000, RZ, 0x3c, !PT ;  /* 0x8000000000077812 */ /* 0x000fc600078e3cff */
[----:B0-----:R-:W-:-:S05]  /*7190*/  IMAD.WIDE.U32 R4, R9, 0x4, R4 ;  /* 0x0000000409047825 */ /* 0x001fca00078e0004 */
[----:B------:R3:W-:Y:S02]  /*71a0*/  STG.E desc[UR8][R4.64], R7 ;  /* 0x0000000704007986 */ /* 0x0007e4000c101908 */
.L_x_82:
[----:B------:R-:W-:Y:S05]  /*71b0*/  BSYNC.RECONVERGENT B0 ;  /* 0x0000000000007941 */ /* 0x000fea0003800200 */
.L_x_81:
[-C--:B------:R-:W-:Y:S01]  /*71c0*/  ISETP.GE.AND P6, PT, R6, R3.reuse, PT ;  /* 0x000000030600720c */ /* 0x080fe20003fc6270 */
[C---:B------:R-:W-:Y:S01]  /*71d0*/  VIADD R14, R29.reuse, 0x780 ;  /* 0x000007801d0e7836 */ /* 0x040fe20000000000 */
[----:B------:R-:W-:Y:S01]  /*71e0*/  ISETP.GE.AND P2, PT, R12, R3, PT ;  /* 0x000000030c00720c */ /* 0x000fe20003f46270 */
[C---:B------:R-:W-:Y:S01]  /*71f0*/  VIADD R16, R29.reuse, 0x900 ;  /* 0x000009001d107836 */ /* 0x040fe20000000000 */
[C---:B0-23--:R-:W-:Y:S01]  /*7200*/  LOP3.LUT R4, R29.reuse, 0xc00, RZ, 0xfc, !PT ;  /* 0x00000c001d047812 */ /* 0x04dfe200078efcff */
[C---:B------:R-:W-:Y:S01]  /*7210*/  VIADD R8, R29.reuse, 0xa80 ;  /* 0x00000a801d087836 */ /* 0x040fe20000000000 */
[----:B------:R-:W-:Y:S01]  /*7220*/  NOP ;  /* 0x0000000000007918 */ /* 0x000fe20000000000 */
[C---:B------:R-:W-:Y:S01]  /*7230*/  VIADD R2, R29.reuse, 0xd80 ;  /* 0x00000d801d027836 */ /* 0x040fe20000000000 */
[----:B------:R-:W-:Y:S01]  /*7240*/  BSSY.RECONVERGENT B0, `(.L_x_83) ;  /* 0x0000015000007945 */ /* 0x000fe20003800200 */
[----:B------:R-:W-:Y:S01]  /*7250*/  VIADD R0, R29, 0xf00 ;  /* 0x00000f001d007836 */ /* 0x000fe20000000000 */
[----:B------:R-:W-:-:S02]  /*7260*/  P2R R13, PR, RZ, 0x4 ;  /* 0x00000004ff0d7803 */ /* 0x000fc40000000000 */
[-C--:B------:R-:W-:Y:S02]  /*7270*/  ISETP.GE.AND P0, PT, R14, R3.reuse, PT ;  /* 0x000000030e00720c */ /* 0x080fe40003f06270 */
[-C--:B------:R-:W-:Y:S02]  /*7280*/  ISETP.GE.AND P1, PT, R16, R3.reuse, PT ;  /* 0x000000031000720c */ /* 0x080fe40003f26270 */
[-C--:B------:R-:W-:Y:S02]  /*7290*/  ISETP.GE.AND P2, PT, R8, R3.reuse, PT ;  /* 0x000000030800720c */ /* 0x080fe40003f46270 */
[-C--:B------:R-:W-:Y:S02]  /*72a0*/  ISETP.GE.AND P3, PT, R4, R3.reuse, PT ;  /* 0x000000030400720c */ /* 0x080fe40003f66270 */
[-C--:B------:R-:W-:Y:S02]  /*72b0*/  ISETP.GE.AND P4, PT, R2, R3.reuse, PT ;  /* 0x000000030200720c */ /* 0x080fe40003f86270 */
[----:B------:R-:W-:Y:S01]  /*72c0*/  ISETP.GE.AND P5, PT, R0, R3, PT ;  /* 0x000000030000720c */ /* 0x000fe20003fa6270 */
[----:B------:R-:W-:-:S12]  /*72d0*/  @P6 BRA `(.L_x_84) ;  /* 0x00000000002c6947 */ /* 0x000fd80003800000 */
[----:B------:R-:W0:Y:S01]  /*72e0*/  LDS R5, [R22+0x1200] ;  /* 0x0012000016057984 */ /* 0x000e220000000800 */
[----:B------:R-:W0:Y:S01]  /*72f0*/  LDCU UR5, c[0x0][0x3c4] ;  /* 0x00007880ff0577ac */ /* 0x000e220008000800 */
[----:B------:R-:W2:Y:S01]  /*7300*/  LDC.64 R10, c[0x0][0x3a0] ;  /* 0x0000e800ff0a7b82 */ /* 0x000ea20000000a00 */
[----:B0-----:R-:W-:Y:S02]  /*7310*/  SHF.R.U32.HI R7, RZ, UR5, R5 ;  /* 0x00000005ff077c19 */ /* 0x001fe40008011605 */
[----:B------:R-:W-:Y:S02]  /*7320*/  LOP3.LUT R5, R5, 0x80000000, RZ, 0x3c, !PT ;  /* 0x8000000005057812 */ /* 0x000fe400078e3cff */
[----:B------:R-:W-:-:S04]  /*7330*/  LOP3.LUT R7, R7, UR4, RZ, 0x30, !PT ;  /* 0x0000000407077c12 */ /* 0x000fc8000f8e30ff */
[----:B------:R-:W-:-:S06]  /*7340*/  LEA R9, R7, UR6, 0x2 ;  /* 0x0000000607097c11 */ /* 0x000fcc000f8e10ff */
[----:B------:R-:W0:Y:S02]  /*7350*/  LDS R9, [R9+0x7800] ;  /* 0x0078000009097984 */ /* 0x000e240000000800 */
[----:B0-----:R-:W-:-:S04]  /*7360*/  IMAD.IADD R7, R6, 0x1, R9 ;  /* 0x0000000106077824 */ /* 0x001fc800078e0209 */
[----:B--2---:R-:W-:-:S05]  /*7370*/  IMAD.WIDE.U32 R6, R7, 0x4, R10 ;  /* 0x0000000407067825 */ /* 0x004fca00078e000a */
[----:B------:R0:W-:Y:S02]  /*7380*/  STG.E desc[UR8][R6.64], R5 ;  /* 0x0000000506007986 */ /* 0x0001e4000c101908 */
.L_x_84:
[----:B------:R-:W-:Y:S05]  /*7390*/  BSYNC.RECONVERGENT B0 ;  /* 0x0000000000007941 */ /* 0x000fea0003800200 */
.L_x_83:
[----:B------:R-:W-:Y:S01]  /*73a0*/  ISETP.NE.AND P6, PT, R13, RZ, PT ;  /* 0x000000ff0d00720c */ /* 0x000fe20003fc5270 */
[----:B------:R-:W-:Y:S01]  /*73b0*/  NOP ;  /* 0x0000000000007918 */ /* 0x000fe20000000000 */
[----:B------:R-:W-:Y:S11]  /*73c0*/  BSSY.RECONVERGENT B0, `(.L_x_85) ;  /* 0x000000d000007945 */ /* 0x000ff60003800200 */
[----:B------:R-:W-:Y:S05]  /*73d0*/  @P6 BRA `(.L_x_86) ;  /* 0x00000000002c6947 */ /* 0x000fea0003800000 */
[----:B0-----:R-:W0:Y:S01]  /*73e0*/  LDS R5, [R22+0x1800] ;  /* 0x0018000016057984 */ /* 0x001e220000000800 */
[----:B------:R-:W0:Y:S02]  /*73f0*/  LDCU UR5, c[0x0][0x3c4] ;  /* 0x00007880ff0577ac */ /* 0x000e240008000800 */
[----:B0-----:R-:W-:Y:S02]  /*7400*/  SHF.R.U32.HI R6, RZ, UR5, R5 ;  /* 0x00000005ff067c19 */ /* 0x001fe40008011605 */
[----:B------:R-:W-:Y:S02]  /*7410*/  LOP3.LUT R5, R5, 0x80000000, RZ, 0x3c, !PT ;  /* 0x8000000005057812 */ /* 0x000fe400078e3cff */
[----:B------:R-:W-:-:S04]  /*7420*/  LOP3.LUT R6, R6, UR4, RZ, 0x30, !PT ;  /* 0x0000000406067c12 */ /* 0x000fc8000f8e30ff */
[----:B------:R-:W-:Y:S02]  /*7430*/  LEA R9, R6, UR6, 0x2 ;  /* 0x0000000606097c11 */ /* 0x000fe4000f8e10ff */
[----:B------:R-:W0:Y:S04]  /*7440*/  LDC.64 R6, c[0x0][0x3a0] ;  /* 0x0000e800ff067b82 */ /* 0x000e280000000a00 */
[----:B------:R-:W2:Y:S02]  /*7450*/  LDS R9, [R9+0x7800] ;  /* 0x0078000009097984 */ /* 0x000ea40000000800 */
[----:B--2---:R-:W-:-:S04]  /*7460*/  IMAD.IADD R11, R12, 0x1, R9 ;  /* 0x000000010c0b7824 */ /* 0x004fc800078e0209 */
[----:B0-----:R-:W-:-:S05]  /*7470*/  IMAD.WIDE.U32 R6, R11, 0x4, R6 ;  /* 0x000000040b067825 */ /* 0x001fca00078e0006 */
[----:B------:R2:W-:Y:S02]  /*7480*/  STG.E desc[UR8][R6.64], R5 ;  /* 0x0000000506007986 */ /* 0x0005e4000c101908 */
.L_x_86:
[----:B------:R-:W-:Y:S05]  /*7490*/  BSYNC.RECONVERGENT B0 ;  /* 0x0000000000007941 */ /* 0x000fea0003800200 */
.L_x_85:
[----:B------:R-:W-:Y:S01]  /*74a0*/  NOP ;  /* 0x0000000000007918 */ /* 0x000fe20000000000 */
[----:B------:R-:W-:Y:S04]  /*74b0*/  BSSY.RECONVERGENT B0, `(.L_x_87) ;  /* 0x000000d000007945 */ /* 0x000fe80003800200 */
[----:B------:R-:W-:Y:S05]  /*74c0*/  @P0 BRA `(.L_x_88) ;  /* 0x00000000002c0947 */ /* 0x000fea0003800000 */
[----:B0-2---:R-:W0:Y:S01]  /*74d0*/  LDS R5, [R22+0x1e00] ;  /* 0x001e000016057984 */ /* 0x005e220000000800 */
        /* <DEDUP_REMOVED lines=10> */
.L_x_88:
[----:B------:R-:W-:Y:S05]  /*7580*/  BSYNC.RECONVERGENT B0 ;  /* 0x0000000000007941 */ /* 0x000fea0003800200 */
.L_x_87:
[----:B------:R-:W-:Y:S01]  /*7590*/  NOP ;  /* 0x0000000000007918 */ /* 0x000fe20000000000 */
[----:B------:R-:W-:Y:S04]  /*75a0*/  BSSY.RECONVERGENT B0, `(.L_x_89) ;  /* 0x000000d000007945 */ /* 0x000fe80003800200 */
[----:B------:R-:W-:Y:S05]  /*75b0*/  @P1 BRA `(.L_x_90) ;  /* 0x00000000002c1947 */ /* 0x000fea0003800000 */
[----:B0-23--:R-:W0:Y:S01]  /*75c0*/  LDS R5, [R22+0x2400] ;  /* 0x0024000016057984 */ /* 0x00de220000000800 */
        /* <DEDUP_REMOVED lines=10> */
.L_x_90:
[----:B------:R-:W-:Y:S05]  /*7670*/  BSYNC.RECONVERGENT B0 ;  /* 0x0000000000007941 */ /* 0x000fea0003800200 */
.L_x_89:
[----:B------:R-:W-:Y:S01]  /*7680*/  NOP ;  /* 0x0000000000007918 */ /* 0x000fe20000000000 */
[----:B------:R-:W-:Y:S04]  /*7690*/  BSSY.RECONVERGENT B0, `(.L_x_91) ;  /* 0x000000d000007945 */ /* 0x000fe80003800200 */
[----:B------:R-:W-:Y:S05]  /*76a0*/  @P2 BRA `(.L_x_92) ;  /* 0x00000000002c2947 */ /* 0x000fea0003800000 */
[----:B0-234-:R-:W0:Y:S01]  /*76b0*/  LDS R5, [R22+0x2a00] ;  /* 0x002a000016057984 */ /* 0x01de220000000800 */
        /* <DEDUP_REMOVED lines=10> */
.L_x_92:
[----:B------:R-:W-:Y:S05]  /*7760*/  BSYNC.RECONVERGENT B0 ;  /* 0x0000000000007941 */ /* 0x000fea0003800200 */
.L_x_91:
[----:B------:R-:W-:Y:S01]  /*7770*/  NOP ;  /* 0x0000000000007918 */ /* 0x000fe20000000000 */
[----:B------:R-:W-:Y:S04]  /*7780*/  BSSY.RECONVERGENT B0, `(.L_x_93) ;  /* 0x000000d000007945 */ /* 0x000fe80003800200 */
[----:B------:R-:W-:Y:S05]  /*7790*/  @P3 BRA `(.L_x_94) ;  /* 0x00000000002c3947 */ /* 0x000fea0003800000 */
[----:B0-234-:R-:W0:Y:S01]  /*77a0*/  LDS R5, [R22+0x3000] ;  /* 0x0030000016057984 */ /* 0x01de220000000800 */
[----:B------:R-:W0:Y:S02]  /*77b0*/  LDCU UR5, c[0x0][0x3c4] ;  /* 0x00007880ff0577ac */ /* 0x000e240008000800 */
[----:B0-----:R-:W-:-:S04]  /*77c0*/  SHF.R.U32.HI R6, RZ, UR5, R5 ;  /* 0x00000005ff067c19 */ /* 0x001fc80008011605 */
[----:B------:R-:W-:-:S04]  /*77d0*/  LOP3.LUT R6, R6, UR4, RZ, 0x30, !PT ;  /* 0x0000000406067c12 */ /* 0x000fc8000f8e30ff */
[----:B------:R-:W-:Y:S02]  /*77e0*/  LEA R8, R6, UR6, 0x2 ;  /* 0x0000000606087c11 */ /* 0x000fe4000f8e10ff */
[----:B------:R-:W0:Y:S03]  /*77f0*/  LDC.64 R6, c[0x0][0x3a0] ;  /* 0x0000e800ff067b82 */ /* 0x000e260000000a00 */
[----:B------:R-:W2:Y:S02]  /*7800*/  LDS R9, [R8+0x7800] ;  /* 0x0078000008097984 */ /* 0x000ea40000000800 */
[----:B--2---:R-:W-:Y:S01]  /*7810*/  IMAD.IADD R11, R4, 0x1, R9 ;  /* 0x00000001040b7824 */ /* 0x004fe200078e0209 */
[----:B------:R-:W-:-:S03]  /*7820*/  LOP3.LUT R9, R5, 0x80000000, RZ, 0x3c, !PT ;  /* 0x8000000005097812 */ /* 0x000fc600078e3cff */
[----:B0-----:R-:W-:-:S05]  /*7830*/  IMAD.WIDE.U32 R4, R11, 0x4, R6 ;  /* 0x000000040b047825 */ /* 0x001fca00078e0006 */
[----:B------:R0:W-:Y:S02]  /*7840*/  STG.E desc[UR8][R4.64], R9 ;  /* 0x0000000904007986 */ /* 0x0001e4000c101908 */
.L_x_94:
[----:B------:R-:W-:Y:S05]  /*7850*/  BSYNC.RECONVERGENT B0 ;  /* 0x0000000000007941 */ /* 0x000fea0003800200 */
.L_x_93:
[----:B------:R-:W-:Y:S01]  /*7860*/  NOP ;  /* 0x0000000000007918 */ /* 0x000fe20000000000 */
[----:B------:R-:W-:Y:S01]  /*7870*/  BSSY.RECONVERGENT B0, `(.L_x_95) ;  /* 0x000000e000007945 */ /* 0x000fe20003800200 */
[----:B------:R-:W-:-:S03]  /*7880*/  VIADD R10, R29, 0x1080 ;  /* 0x000010801d0a7836 */ /* 0x000fc60000000000 */
        /* <DEDUP_REMOVED lines=12> */
.L_x_96:
[----:B------:R-:W-:Y:S05]  /*7950*/  BSYNC.RECONVERGENT B0 ;  /* 0x0000000000007941 */ /* 0x000fea0003800200 */
.L_x_95:
[----:B------:R-:W-:Y:S01]  /*7960*/  NOP ;  /* 0x0000000000007918 */ /* 0x000fe20000000000 */
[----:B------:R-:W-:Y:S01]  /*7970*/  BSSY.RECONVERGENT B0, `(.L_x_97) ;  /* 0x000000e000007945 */ /* 0x000fe20003800200 */
[----:B------:R-:W-:-:S03]  /*7980*/  VIADD R12, R29, 0x1200 ;  /* 0x000012001d0c7836 */ /* 0x000fc60000000000 */
[----:B------:R-:W-:Y:S05]  /*7990*/  @P5 BRA `(.L_x_98) ;  /* 0x00000000002c5947 */ /* 0x000fea0003800000 */
[----:B------:R-:W0:Y:S01]  /*79a0*/  LDS R2, [R22+0x3c00] ;  /* 0x003c000016027984 */ /* 0x000e220000000800 */
[----:B------:R-:W0:Y:S02]  /*79b0*/  LDCU UR5, c[0x0][0x3c4] ;  /* 0x00007880ff0577ac */ /* 0x000e240008000800 */
[----:B0-----:R-:W-:-:S04]  /*79c0*/  SHF.R.U32.HI R4, RZ, UR5, R2 ;  /* 0x00000005ff047c19 */ /* 0x001fc80008011602 */
[----:B------:R-:W-:-:S04]  /*79d0*/  LOP3.LUT R4, R4, UR4, RZ, 0x30, !PT ;  /* 0x0000000404047c12 */ /* 0x000fc8000f8e30ff */
[----:B--234-:R-:W-:Y:S02]  /*79e0*/  LEA R6, R4, UR6, 0x2 ;  /* 0x0000000604067c11 */ /* 0x01cfe4000f8e10ff */
[----:B------:R-:W0:Y:S03]  /*79f0*/  LDC.64 R4, c[0x0][0x3a0] ;  /* 0x0000e800ff047b82 */ /* 0x000e260000000a00 */
[----:B------:R-:W2:Y:S02]  /*7a00*/  LDS R7, [R6+0x7800] ;  /* 0x0078000006077984 */ /* 0x000ea40000000800 */
[----:B--2---:R-:W-:Y:S01]  /*7a10*/  IMAD.IADD R9, R0, 0x1, R7 ;  /* 0x0000000100097824 */ /* 0x004fe200078e0207 */
[----:B------:R-:W-:-:S03]  /*7a20*/  LOP3.LUT R7, R2, 0x80000000, RZ, 0x3c, !PT ;  /* 0x8000000002077812 */ /* 0x000fc600078e3cff */
[----:B0-----:R-:W-:-:S05]  /*7a30*/  IMAD.WIDE.U32 R4, R9, 0x4, R4 ;  /* 0x0000000409047825 */ /* 0x001fca00078e0004 */
[----:B------:R0:W-:Y:S02]  /*7a40*/  STG.E desc[UR8][R4.64], R7 ;  /* 0x0000000704007986 */ /* 0x0001e4000c101908 */
.L_x_98:
[----:B------:R-:W-:Y:S05]  /*7a50*/  BSYNC.RECONVERGENT B0 ;  /* 0x0000000000007941 */ /* 0x000fea0003800200 */
.L_x_97:
[-C--:B------:R-:W-:Y:S01]  /*7a60*/  ISETP.GE.AND P6, PT, R10, R3.reuse, PT ;  /* 0x000000030a00720c */ /* 0x080fe20003fc6270 */
[C---:B------:R-:W-:Y:S01]  /*7a70*/  VIADD R14, R29.reuse, 0x1380 ;  /* 0x000013801d0e7836 */ /* 0x040fe20000000000 */
[----:B------:R-:W-:Y:S01]  /*7a80*/  ISETP.GE.AND P2, PT, R12, R3, PT ;  /* 0x000000030c00720c */ /* 0x000fe20003f46270 */
[C---:B------:R-:W-:Y:S01]  /*7a90*/  VIADD R16, R29.reuse, 0x1500 ;  /* 0x000015001d107836 */ /* 0x040fe20000000000 */
[C---:B0-----:R-:W-:Y:S01]  /*7aa0*/  LOP3.LUT R4, R29.reuse, 0x1800, RZ, 0xfc, !PT ;  /* 0x000018001d047812 */ /* 0x041fe200078efcff */
[C---:B--234-:R-:W-:Y:S01]  /*7ab0*/  VIADD R6, R29.reuse, 0x1680 ;  /* 0x000016801d067836 */ /* 0x05cfe20000000000 */
        /* <DEDUP_REMOVED lines=23> */
.L_x_100:
[----:B------:R-:W-:Y:S05]  /*7c30*/  BSYNC.RECONVERGENT B0 ;  /* 0x0000000000007941 */ /* 0x000fea0003800200 */
.L_x_99:
[----:B------:R-:W-:Y:S01]  /*7c40*/  ISETP.NE.AND P6, PT, R13, RZ, PT ;  /* 0x000000ff0d00720c */ /* 0x000fe20003fc5270 */
[----:B------:R-:W-:Y:S01]  /*7c50*/  NOP ;  /* 0x0000000000007918 */ /* 0x000fe20000000000 */
[----:B------:R-:W-:Y:S11]  /*7c60*/  BSSY.RECONVERGENT B0, `(.L_x_101) ;  /* 0x000000d000007945 */ /* 0x000ff60003800200 */
[----:B------:R-:W-:Y:S05]  /*7c70*/  @P6 BRA `(.L_x_102) ;  /* 0x00000000002c6947 */ /* 0x000fea0003800000 */
[----:B0-----:R-:W0:Y:S01]  /*7c80*/  LDS R5, [R22+0x4800] ;  /* 0x0048000016057984 */ /* 0x001e220000000800 */
        /* <DEDUP_REMOVED lines=10> */
.L_x_102:
[----:B------:R-:W-:Y:S05]  /*7d30*/  BSYNC.RECONVERGENT B0 ;  /* 0x0000000000007941 */ /* 0x000fea0003800200 */
.L_x_101:
[----:B------:R-:W-:Y:S01]  /*7d40*/  NOP ;  /* 0x0000000000007918 */ /* 0x000fe20000000000 */
[----:B------:R-:W-:Y:S04]  /*7d50*/  BSSY.RECONVERGENT B0, `(.L_x_103) ;  /* 0x000000d000007945 */ /* 0x000fe80003800200 */
[----:B------:R-:W-:Y:S05]  /*7d60*/  @P0 BRA `(.L_x_104) ;  /* 0x00000000002c0947 */ /* 0x000fea0003800000 */
[----:B0-2---:R-:W0:Y:S01]  /*7d70*/  LDS R5, [R22+0x4e00] ;  /* 0x004e000016057984 */ /* 0x005e220000000800 */
        /* <DEDUP_REMOVED lines=10> */
.L_x_104:
[----:B------:R-:W-:Y:S05]  /*7e20*/  BSYNC.RECONVERGENT B0 ;  /* 0x0000000000007941 */ /* 0x000fea0003800200 */
.L_x_103:
[----:B------:R-:W-:Y:S01]  /*7e30*/  NOP ;  /* 0x0000000000007918 */ /* 0x000fe20000000000 */
[----:B------:R-:W-:Y:S04]  /*7e40*/  BSSY.RECONVERGENT B0, `(.L_x_105) ;  /* 0x000000d000007945 */ /* 0x000fe80003800200 */
[----:B------:R-:W-:Y:S05]  /*7e50*/  @P1 BRA `(.L_x_106) ;  /* 0x00000000002c1947 */ /* 0x000fea0003800000 */
[----:B0-23--:R-:W0:Y:S01]  /*7e60*/  LDS R5, [R22+0x5400] ;  /* 0x0054000016057984 */ /* 0x00de220000000800 */
        /* <DEDUP_REMOVED lines=10> */
.L_x_106:
[----:B------:R-:W-:Y:S05]  /*7f10*/  BSYNC.RECONVERGENT B0 ;  /* 0x0000000000007941 */ /* 0x000fea0003800200 */
.L_x_105:
[----:B------:R-:W-:Y:S01]  /*7f20*/  NOP ;  /* 0x0000000000007918 */ /* 0x000fe20000000000 */
[----:B------:R-:W-:Y:S04]  /*7f30*/  BSSY.RECONVERGENT B0, `(.L_x_107) ;  /* 0x000000d000007945 */ /* 0x000fe80003800200 */
[----:B------:R-:W-:Y:S05]  /*7f40*/  @P2 BRA `(.L_x_108) ;  /* 0x00000000002c2947 */ /* 0x000fea0003800000 */
[----:B0-234-:R-:W0:Y:S01]  /*7f50*/  LDS R5, [R22+0x5a00] ;  /* 0x005a000016057984 */ /* 0x01de220000000800 */
[----:B------:R-:W0:Y:S01]  /*7f60*/  LDCU UR5, c[0x0][0x3c4] ;  /* 0x00007880ff0577ac */ /* 0x000e220008000800 */
[----:B------:R-:W2:Y:S01]  /*7f70*/  LDC.64 R8, c[0x0][0x3a0] ;  /* 0x0000e800ff087b82 */ /* 0x000ea20000000a00 */
[----:B0-----:R-:W-:Y:S02]  /*7f80*/  SHF.R.U32.HI R7, RZ, UR5, R5 ;  /* 0x00000005ff077c19 */ /* 0x001fe40008011605 */
[----:B------:R-:W-:Y:S02]  /*7f90*/  LOP3.LUT R5, R5, 0x80000000, RZ, 0x3c, !PT ;  /* 0x8000000005057812 */ /* 0x000fe400078e3cff */
[----:B------:R-:W-:-:S04]  /*7fa0*/  LOP3.LUT R7, R7, UR4, RZ, 0x30, !PT ;  /* 0x0000000407077c12 */ /* 0x000fc8000f8e30ff */
[----:B------:R-:W-:-:S05]  /*7fb0*/  LEA R10, R7, UR6, 0x2 ;  /* 0x00000006070a7c11 */ /* 0x000fca000f8e10ff */
[----:B------:R-:W0:Y:S02]  /*7fc0*/  LDS R7, [R10+0x7800] ;  /* 0x007800000a077984 */ /* 0x000e240000000800 */
[----:B0-----:R-:W-:-:S04]  /*7fd0*/  IMAD.IADD R7, R6, 0x1, R7 ;  /* 0x0000000106077824 */ /* 0x001fc800078e0207 */
[----:B--2---:R-:W-:-:S05]  /*7fe0*/  IMAD.WIDE.U32 R6, R7, 0x4, R8 ;  /* 0x0000000407067825 */ /* 0x004fca00078e0008 */
[----:B------:R0:W-:Y:S02]  /*7ff0*/  STG.E desc[UR8][R6.64], R5 ;  /* 0x0000000506007986 */ /* 0x0001e4000c101908 */
.L_x_108:
[----:B------:R-:W-:Y:S05]  /*8000*/  BSYNC.RECONVERGENT B0 ;  /* 0x0000000000007941 */ /* 0x000fea0003800200 */
.L_x_107:
        /* <DEDUP_REMOVED lines=14> */
.L_x_110:
[----:B------:R-:W-:Y:S05]  /*80f0*/  BSYNC.RECONVERGENT B0 ;  /* 0x0000000000007941 */ /* 0x000fea0003800200 */
.L_x_109:
[----:B------:R-:W-:Y:S01]  /*8100*/  NOP ;  /* 0x0000000000007918 */ /* 0x000fe20000000000 */
[----:B------:R-:W-:Y:S04]  /*8110*/  BSSY.RECONVERGENT B0, `(.L_x_111) ;  /* 0x000000d000007945 */ /* 0x000fe80003800200 */
[----:B------:R-:W-:Y:S05]  /*8120*/  @P4 BRA `(.L_x_112) ;  /* 0x00000000002c4947 */ /* 0x000fea0003800000 */
[----:B0-----:R-:W0:Y:S01]  /*8130*/  LDS R6, [R22+0x6600] ;  /* 0x0066000016067984 */ /* 0x001e220000000800 */
[----:B------:R-:W0:Y:S02]  /*8140*/  LDCU UR5, c[0x0][0x3c4] ;  /* 0x00007880ff0577ac */ /* 0x000e240008000800 */
[----:B0-----:R-:W-:Y:S02]  /*8150*/  SHF.R.U32.HI R4, RZ, UR5, R6 ;  /* 0x00000005ff047c19 */ /* 0x001fe40008011606 */
[----:B--234-:R-:W-:Y:S02]  /*8160*/  LOP3.LUT R9, R6, 0x80000000, RZ, 0x3c, !PT ;  /* 0x8000000006097812 */ /* 0x01cfe400078e3cff */
[----:B------:R-:W-:-:S04]  /*8170*/  LOP3.LUT R4, R4, UR4, RZ, 0x30, !PT ;  /* 0x0000000404047c12 */ /* 0x000fc8000f8e30ff */
[----:B------:R-:W-:Y:S02]  /*8180*/  LEA R7, R4, UR6, 0x2 ;  /* 0x0000000604077c11 */ /* 0x000fe4000f8e10ff */
[----:B------:R-:W0:Y:S04]  /*8190*/  LDC.64 R4, c[0x0][0x3a0] ;  /* 0x0000e800ff047b82 */ /* 0x000e280000000a00 */
[----:B------:R-:W2:Y:S02]  /*81a0*/  LDS R7, [R7+0x7800] ;  /* 0x0078000007077984 */ /* 0x000ea40000000800 */
[----:B--2---:R-:W-:-:S04]  /*81b0*/  IMAD.IADD R11, R2, 0x1, R7 ;  /* 0x00000001020b7824 */ /* 0x004fc800078e0207 */
[----:B0-----:R-:W-:-:S05]  /*81c0*/  IMAD.WIDE.U32 R4, R11, 0x4, R4 ;  /* 0x000000040b047825 */ /* 0x001fca00078e0004 */
[----:B------:R0:W-:Y:S02]  /*81d0*/  STG.E desc[UR8][R4.64], R9 ;  /* 0x0000000904007986 */ /* 0x0001e4000c101908 */
.L_x_112:
[----:B------:R-:W-:Y:S05]  /*81e0*/  BSYNC.RECONVERGENT B0 ;  /* 0x0000000000007941 */ /* 0x000fea0003800200 */
.L_x_111:
[----:B------:R-:W-:Y:S01]  /*81f0*/  NOP ;  /* 0x0000000000007918 */ /* 0x000fe20000000000 */
[----:B------:R-:W-:Y:S04]  /*8200*/  BSSY.RECONVERGENT B0, `(.L_x_113) ;  /* 0x000000d000007945 */ /* 0x000fe80003800200 */
[----:B------:R-:W-:Y:S05]  /*8210*/  @P5 BRA `(.L_x_114) ;  /* 0x00000000002c5947 */ /* 0x000fea0003800000 */
[----:B------:R-:W0:Y:S01]  /*8220*/  LDS R2, [R22+0x6c00] ;  /* 0x006c000016027984 */ /* 0x000e220000000800 */
[----:B------:R-:W0:Y:S02]  /*8230*/  LDCU UR5, c[0x0][0x3c4] ;  /* 0x00007880ff0577ac */ /* 0x000e240008000800 */
[----:B0-----:R-:W-:-:S04]  /*8240*/  SHF.R.U32.HI R4, RZ, UR5, R2 ;  /* 0x00000005ff047c19 */ /* 0x001fc80008011602 */
[----:B------:R-:W-:-:S04]  /*8250*/  LOP3.LUT R4, R4, UR4, RZ, 0x30, !PT ;  /* 0x0000000404047c12 */ /* 0x000fc8000f8e30ff */
[----:B------:R-:W-:Y:S02]  /*8260*/  LEA R6, R4, UR6, 0x2 ;  /* 0x0000000604067c11 */ /* 0x000fe4000f8e10ff */
[----:B--234-:R-:W0:Y:S03]  /*8270*/  LDC.64 R4, c[0x0][0x3a0] ;  /* 0x0000e800ff047b82 */ /* 0x01ce260000000a00 */
[----:B------:R-:W2:Y:S02]  /*8280*/  LDS R7, [R6+0x7800] ;  /* 0x0078000006077984 */ /* 0x000ea40000000800 */
[----:B--2---:R-:W-:Y:S01]  /*8290*/  IMAD.IADD R9, R0, 0x1, R7 ;  /* 0x0000000100097824 */ /* 0x004fe200078e0207 */
[----:B------:R-:W-:-:S03]  /*82a0*/  LOP3.LUT R7, R2, 0x80000000, RZ, 0x3c, !PT ;  /* 0x8000000002077812 */ /* 0x000fc600078e3cff */
[----:B0-----:R-:W-:-:S05]  /*82b0*/  IMAD.WIDE.U32 R4, R9, 0x4, R4 ;  /* 0x0000000409047825 */ /* 0x001fca00078e0004 */
[----:B------:R0:W-:Y:S02]  /*82c0*/  STG.E desc[UR8][R4.64], R7 ;  /* 0x0000000704007986 */ /* 0x0001e4000c101908 */
.L_x_114:
[----:B------:R-:W-:Y:S05]  /*82d0*/  BSYNC.RECONVERGENT B0 ;  /* 0x0000000000007941 */ /* 0x000fea0003800200 */
.L_x_113:
[----:B------:R-:W-:Y:S01]  /*82e0*/  NOP ;  /* 0x0000000000007918 */ /* 0x000fe20000000000 */
[----:B-1----:R-:W1:Y:S01]  /*82f0*/  LDS R22, [R22+0x7200] ;  /* 0x0072000016167984 */ /* 0x002e620000000800 */
[----:B------:R-:W1:Y:S01]  /*8300*/  LDCU UR5, c[0x0][0x3c4] ;  /* 0x00007880ff0577ac */ /* 0x000e620008000800 */
[----:B------:R-:W-:-:S05]  /*8310*/  VIADD R28, R29, 0x1c80 ;  /* 0x00001c801d1c7836 */ /* 0x000fca0000000000 */
[----:B------:R-:W-:-:S13]  /*8320*/  ISETP.GE.AND P0, PT, R28, R3, PT ;  /* 0x000000031c00720c */ /* 0x000fda0003f06270 */
[----:B------:R-:W5:Y:S01]  /*8330*/  @!P0 LDC.64 R2, c[0x0][0x3a0] ;  /* 0x0000e800ff028b82 */ /* 0x000f620000000a00 */
[----:B-1----:R-:W-:Y:S02]  /*8340*/  SHF.R.U32.HI R0, RZ, UR5, R22 ;  /* 0x00000005ff007c19 */ /* 0x002fe40008011616 */
[----:B0-----:R-:W-:Y:S02]  /*8350*/  @!P0 LOP3.LUT R7, R22, 0x80000000, RZ, 0x3c, !PT ;  /* 0x8000000016078812 */ /* 0x001fe400078e3cff */
[----:B------:R-:W-:-:S04]  /*8360*/  LOP3.LUT R0, R0, UR4, RZ, 0x30, !PT ;  /* 0x0000000400007c12 */ /* 0x000fc8000f8e30ff */
[----:B------:R-:W-:-:S05]  /*8370*/  LEA R0, R0, UR6, 0x2 ;  /* 0x0000000600007c11 */ /* 0x000fca000f8e10ff */
[----:B--234-:R-:W0:Y:S02]  /*8380*/  LDS R5, [R0+0x7800] ;  /* 0x0078000000057984 */ /* 0x01ce240000000800 */
[----:B0-----:R-:W-:-:S04]  /*8390*/  IMAD.IADD R5, R28, 0x1, R5 ;  /* 0x000000011c057824 */ /* 0x001fc800078e0205 */
[----:B-----5:R-:W-:-:S05]  /*83a0*/  @!P0 IMAD.WIDE.U32 R2, R5, 0x4, R2 ;  /* 0x0000000405028825 */ /* 0x020fca00078e0002 */
[----:B------:R-:W-:Y:S01]  /*83b0*/  @!P0 STG.E desc[UR8][R2.64], R7 ;  /* 0x0000000702008986 */ /* 0x000fe2000c101908 */
[----:B------:R-:W-:Y:S01]  /*83c0*/  NOP ;  /* 0x0000000000007918 */ /* 0x000fe20000000000 */
[----:B------:R-:W-:Y:S05]  /*83d0*/  EXIT ;  /* 0x000000000000794d */ /* 0x000fea0003800000 */
.L_x_25:
[----:B------:R-:W-:Y:S02]  /*83e0*/  IMAD.MOV.U32 R19, RZ, RZ, 0x1 ;  /* 0x00000001ff137424 */ /* 0x000fe400078e00ff */
[----:B------:R-:W-:Y:S02]  /*83f0*/  IMAD.MOV.U32 R53, RZ, RZ, R27 ;  /* 0x000000ffff357224 */ /* 0x000fe400078e001b */
[----:B------:R-:W-:Y:S02]  /*8400*/  IMAD.MOV.U32 R50, RZ, RZ, RZ ;  /* 0x000000ffff327224 */ /* 0x000fe400078e00ff */
[----:B------:R-:W-:-:S07]  /*8410*/  IMAD.MOV.U32 R49, RZ, RZ, -0x1 ;  /* 0xffffffffff317424 */ /* 0x000fce00078e00ff */
[----:B------:R-:W-:Y:S05]  /*8420*/  WARPSYNC.COLLECTIVE R49, `(.L_x_115) ;  /* 0x0000000031087348 */ /* 0x000fea0003c00000 */
[----:B------:R0:W1:Y:S02]  /*8430*/  SHFL.UP P0, R19, R53, R19, R50 ;  /* 0x0400001335137389 */ /* 0x0000640000000032 */
[----:B01----:R-:W-:Y:S05]  /*8440*/  ENDCOLLECTIVE ;  /* 0x000000000000791b */ /* 0x003fea0003800000 */
.L_x_115:
[----:B------:R-:W-:Y:S02]  /*8450*/  IMAD.MOV.U32 R52, RZ, RZ, R19 ;  /* 0x000000ffff347224 */ /* 0x000fe400078e0013 */
[----:B------:R-:W-:Y:S02]  /*8460*/  IMAD.MOV.U32 R19, RZ, RZ, 0x2 ;  /* 0x00000002ff137424 */ /* 0x000fe400078e00ff */
[----:B------:R-:W-:-:S04]  /*8470*/  @P0 IMAD.IADD R52, R27, 0x1, R52 ;  /* 0x000000011b340824 */ /* 0x000fc800078e0234 */
[----:B------:R-:W-:-:S07]  /*8480*/  IMAD.MOV.U32 R53, RZ, RZ, R52 ;  /* 0x000000ffff357224 */ /* 0x000fce00078e0034 */
[----:B------:R-:W-:Y:S05]  /*8490*/  WARPSYNC.COLLECTIVE R49, `(.L_x_116) ;  /* 0x0000000031087348 */ /* 0x000fea0003c00000 */
[----:B------:R0:W1:Y:S02]  /*84a0*/  SHFL.UP P0, R19, R53, R19, R50 ;  /* 0x0400001335137389 */ /* 0x0000640000000032 */
[----:B01----:R-:W-:Y:S05]  /*84b0*/  ENDCOLLECTIVE ;  /* 0x000000000000791b */ /* 0x003fea0003800000 */
.L_x_116:
[----:B------:R-:W-:Y:S02]  /*84c0*/  IMAD.MOV.U32 R51, RZ, RZ, R19 ;  /* 0x000000ffff337224 */ /* 0x000fe400078e0013 */
[----:B------:R-:W-:Y:S02]  /*84d0*/  IMAD.MOV.U32 R19, RZ, RZ, 0x4 ;  /* 0x00000004ff137424 */ /* 0x000fe400078e00ff */
[----:B------:R-:W-:-:S04]  /*84e0*/  @P0 IMAD.IADD R51, R52, 0x1, R51 ;  /* 0x0000000134330824 */ /* 0x000fc800078e0233 */
[----:B------:R-:W-:-:S07]  /*84f0*/  IMAD.MOV.U32 R53, RZ, RZ, R51 ;  /* 0x000000ffff357224 */ /* 0x000fce00078e0033 */
[----:B------:R-:W-:Y:S05]  /*8500*/  WARPSYNC.COLLECTIVE R49, `(.L_x_117) ;  /* 0x0000000031087348 */ /* 0x000fea0003c00000 */
[----:B------:R0:W1:Y:S02]  /*8510*/  SHFL.UP P0, R19, R53, R19, R50 ;  /* 0x0400001335137389 */ /* 0x0000640000000032 */
[----:B01----:R-:W-:Y:S05]  /*8520*/  ENDCOLLECTIVE ;  /* 0x000000000000791b */ /* 0x003fea0003800000 */
.L_x_117:
[----:B------:R-:W-:Y:S02]  /*8530*/  IMAD.MOV.U32 R52, RZ, RZ, R19 ;  /* 0x000000ffff347224 */ /* 0x000fe400078e0013 */
[----:B------:R-:W-:Y:S02]  /*8540*/  IMAD.MOV.U32 R19, RZ, RZ, 0x8 ;  /* 0x00000008ff137424 */ /* 0x000fe400078e00ff */
[----:B------:R-:W-:-:S04]  /*8550*/  @P0 IMAD.IADD R52, R51, 0x1, R52 ;  /* 0x0000000133340824 */ /* 0x000fc800078e0234 */
[----:B------:R-:W-:-:S07]  /*8560*/  IMAD.MOV.U32 R53, RZ, RZ, R52 ;  /* 0x000000ffff357224 */ /* 0x000fce00078e0034 */
[----:B------:R-:W-:Y:S05]  /*8570*/  WARPSYNC.COLLECTIVE R49, `(.L_x_118) ;  /* 0x0000000031087348 */ /* 0x000fea0003c00000 */
[----:B------:R0:W1:Y:S02]  /*8580*/  SHFL.UP P0, R19, R53, R19, R50 ;  /* 0x0400001335137389 */ /* 0x0000640000000032 */
[----:B01----:R-:W-:Y:S05]  /*8590*/  ENDCOLLECTIVE ;  /* 0x000000000000791b */ /* 0x003fea0003800000 */
.L_x_118:
[----:B------:R-:W-:Y:S02]  /*85a0*/  IMAD.MOV.U32 R53, RZ, RZ, R19 ;  /* 0x000000ffff357224 */ /* 0x000fe400078e0013 */
[----:B------:R-:W-:Y:S02]  /*85b0*/  IMAD.MOV.U32 R19, RZ, RZ, 0x10 ;  /* 0x00000010ff137424 */ /* 0x000fe400078e00ff */
[----:B------:R-:W-:-:S07]  /*85c0*/  @P0 IMAD.IADD R53, R52, 0x1, R53 ;  /* 0x0000000134350824 */ /* 0x000fce00078e0235 */
[----:B------:R-:W-:Y:S05]  /*85d0*/  WARPSYNC.COLLECTIVE R49, `(.L_x_119) ;  /* 0x0000000031087348 */ /* 0x000fea0003c00000 */
[----:B------:R0:W1:Y:S02]  /*85e0*/  SHFL.UP P0, R19, R53, R19, R50 ;  /* 0x0400001335137389 */ /* 0x0000640000000032 */
[----:B01----:R-:W-:Y:S05]  /*85f0*/  ENDCOLLECTIVE ;  /* 0x000000000000791b */ /* 0x003fea0003800000 */
.L_x_119:
[----:B------:R-:W-:Y:S01]  /*8600*/  IMAD.MOV.U32 R51, RZ, RZ, R19 ;  /* 0x000000ffff337224 */ /* 0x000fe200078e0013 */
[----:B------:R-:W-:Y:S06]  /*8610*/  BRA `(.L_x_120) ;  /* 0xffffff9c00ac7947 */ /* 0x000fec000383ffff */
.L_x_121:
[----:B------:R-:W-:-:S00]  /*8620*/  BRA `(.L_x_121) ;  /* 0xfffffffc00fc7947 */ /* 0x000fc0000383ffff */
[----:B------:R-:W-:-:S00]  /*8630*/  NOP ;  /* 0x0000000000007918 */ /* 0x000fc00000000000 */
        /* <DEDUP_REMOVED lines=12> */
.L_x_221:


//--------------------- .text._ZN3cub18CUB_300001_SM_10006detail10radix_sort33DeviceRadixSortExclusiveSumKernelINS1_5radix10policy_hubIiNS0_8NullTypeEjE10Policy1000EjEEvPT0_ --------------------------
	.section	.text._ZN3cub18CUB_300001_SM_10006detail10radix_sort33DeviceRadixSortExclusiveSumKernelINS1_5radix10policy_hubIiNS0_8NullTypeEjE10Policy1000EjEEvPT0_,"ax",@progbits
	.align	128
        .global         _ZN3cub18CUB_300001_SM_10006detail10radix_sort33DeviceRadixSortExclusiveSumKernelINS1_5radix10policy_hubIiNS0_8NullTypeEjE10Policy1000EjEEvPT0_
        .type           _ZN3cub18CUB_300001_SM_10006detail10radix_sort33DeviceRadixSortExclusiveSumKernelINS1_5radix10policy_hubIiNS0_8NullTypeEjE10Policy1000EjEEvPT0_,@function
        .size           _ZN3cub18CUB_300001_SM_10006detail10radix_sort33DeviceRadixSortExclusiveSumKernelINS1_5radix10policy_hubIiNS0_8NullTypeEjE10Policy1000EjEEvPT0_,(.L_x_222 - _ZN3cub18CUB_300001_SM_10006detail10radix_sort33DeviceRadixSortExclusiveSumKernelINS1_5radix10policy_hubIiNS0_8NullTypeEjE10Policy1000EjEEvPT0_)
        .other          _ZN3cub18CUB_300001_SM_10006detail10radix_sort33DeviceRadixSortExclusiveSumKernelINS1_5radix10policy_hubIiNS0_8NullTypeEjE10Policy1000EjEEvPT0_,@"STO_CUDA_ENTRY STV_DEFAULT"
_ZN3cub18CUB_300001_SM_10006detail10radix_sort33DeviceRadixSortExclusiveSumKernelINS1_5radix10policy_hubIiNS0_8NullTypeEjE10Policy1000EjEEvPT0_:
.text._ZN3cub18CUB_300001_SM_10006detail10radix_sort33DeviceRadixSortExclusiveSumKernelINS1_5radix10policy_hubIiNS0_8NullTypeEjE10Policy1000EjEEvPT0_:
[----:B------:R-:W-:Y:S01]  /*0000*/  LDC R1, c[0x0][0x37c] ;  /* 0x0000df00ff017b82 */ /* 0x000fe20000000800 */
[----:B------:R-:W0:Y:S07]  /*0010*/  S2R R4, SR_TID.X ;  /* 0x0000000000047919 */ /* 0x000e2e0000002100 */
[----:B------:R-:W1:Y:S01]  /*0020*/  LDC.64 R2, c[0x0][0x380] ;  /* 0x0000e000ff027b82 */ /* 0x000e620000000a00 */
[----:B------:R-:W2:Y:S01]  /*0030*/  LDCU.64 UR4, c[0x0][0x358] ;  /* 0x00006b00ff0477ac */ /* 0x000ea20008000a00 */
[----:B------:R-:W3:Y:S01]  /*0040*/  S2R R5, SR_CTAID.X ;  /* 0x0000000000057919 */ /* 0x000ee20000002500 */
[----:B0-----:R-:W-:Y:S01]  /*0050*/  ISETP.GT.U32.AND P1, PT, R4, 0xff, PT ;  /* 0x000000ff0400780c */ /* 0x001fe20003f24070 */
[----:B---3--:R-:W-:-:S04]  /*0060*/  IMAD R5, R5, 0x100, R4 ;  /* 0x0000010005057824 */ /* 0x008fc800078e0204 */
[----:B-1----:R-:W-:-:S08]  /*0070*/  IMAD.WIDE R2, R5, 0x4, R2 ;  /* 0x0000000405027825 */ /* 0x002fd000078e0202 */
[----:B--2---:R-:W2:Y:S01]  /*0080*/  @!P1 LDG.E R7, desc[UR4][R2.64] ;  /* 0x0000000402079981 */ /* 0x004ea2000c1e1900 */
[----:B------:R-:W-:Y:S02]  /*0090*/  MOV R0, 0x400 ;  /* 0x0000040000007802 */ /* 0x000fe40000000f00 */
[C---:B------:R-:W-:Y:S01]  /*00a0*/  ISETP.GT.U32.AND P0, PT, R4.reuse, 0x1f, PT ;  /* 0x0000001f0400780c */ /* 0x040fe20003f04070 */
[----:B------:R-:W0:Y:S02]  /*00b0*/  S2R R5, SR_CgaCtaId ;  /* 0x0000000000057919 */ /* 0x000e240000008800 */
[----:B0-----:R-:W-:Y:S02]  /*00c0*/  LEA R5, R5, R0, 0x18 ;  /* 0x0000000005057211 */ /* 0x001fe400078ec0ff */
[----:B------:R-:W-:-:S05]  /*00d0*/  LEA.HI R0, R4, R4, RZ, 0x1d ;  /* 0x0000000404007211 */ /* 0x000fca00078fe8ff */
[----:B------:R-:W-:-:S05]  /*00e0*/  IMAD R0, R0, 0x4, R5 ;  /* 0x0000000400007824 */ /* 0x000fca00078e0205 */
[----:B--2---:R0:W-:Y:S01]  /*00f0*/  STS [R0+0x10], R7 ;  /* 0x0000100700007388 */ /* 0x0041e20000000800 */
[----:B------:R-:W-:Y:S06]  /*0100*/  BAR.SYNC.DEFER_BLOCKING 0x0 ;  /* 0x0000000000007b1d */ /* 0x000fec0000010000 */
[----:B------:R-:W-:Y:S05]  /*0110*/  @P0 BRA `(.L_x_122) ;  /* 0x0000000000a40947 */ /* 0x000fea0003800000 */
[----:B------:R-:W-:Y:S01]  /*0120*/  IMAD R4, R4, 0x24, R5 ;  /* 0x0000002404047824 */ /* 0x000fe200078e0205 */
[----:B------:R-:W-:-:S04]  /*0130*/  UMOV UR6, 0xffffffff ;  /* 0xffffffff00067882 */ /* 0x000fc80000000000 */
[----:B------:R-:W-:Y:S04]  /*0140*/  LDS R9, [R4+0x10] ;  /* 0x0000100004097984 */ /* 0x000fe80000000800 */
[----:B------:R-:W-:Y:S04]  /*0150*/  LDS R10, [R4+0x14] ;  /* 0x00001400040a7984 */ /* 0x000fe80000000800 */
[----:B------:R-:W1:Y:S04]  /*0160*/  LDS R11, [R4+0x18] ;  /* 0x00001800040b7984 */ /* 0x000e680000000800 */
[----:B------:R-:W-:Y:S04]  /*0170*/  LDS R8, [R4+0x1c] ;  /* 0x00001c0004087984 */ /* 0x000fe80000000800 */
[----:B0-----:R-:W0:Y:S04]  /*0180*/  LDS R7, [R4+0x20] ;  /* 0x0000200004077984 */ /* 0x001e280000000800 */
[----:B------:R-:W-:Y:S04]  /*0190*/  LDS R6, [R4+0x24] ;  /* 0x0000240004067984 */ /* 0x000fe80000000800 */
[----:B------:R-:W2:Y:S04]  /*01a0*/  LDS R5, [R4+0x28] ;  /* 0x0000280004057984 */ /* 0x000ea80000000800 */
[----:B------:R-:W3:Y:S01]  /*01b0*/  LDS R12, [R4+0x2c] ;  /* 0x00002c00040c7984 */ /* 0x000ee20000000800 */
[----:B-1----:R-:W-:-:S04]  /*01c0*/  IADD3 R13, PT, PT, R11, R10, R9 ;  /* 0x0000000a0b0d7210 */ /* 0x002fc80007ffe009 */
[----:B0-----:R-:W-:-:S04]  /*01d0*/  IADD3 R13, PT, PT, R7, R13, R8 ;  /* 0x0000000d070d7210 */ /* 0x001fc80007ffe008 */
[----:B--2---:R-:W-:-:S04]  /*01e0*/  IADD3 R13, PT, PT, R5, R13, R6 ;  /* 0x0000000d050d7210 */ /* 0x004fc80007ffe006 */
[----:B---3--:R-:W-:Y:S01]  /*01f0*/  IADD3 R12, PT, PT, R12, R13, RZ ;  /* 0x0000000d0c0c7210 */ /* 0x008fe20007ffe0ff */
[----:B------:R-:W-:Y:S06]  /*0200*/  BRA.DIV UR6, `(.L_x_123) ;  /* 0x0000000206807947 */ /* 0x000fec000b800000 */
[----:B------:R-:W0:Y:S02]  /*0210*/  SHFL.UP P0, R13, R12, 0x1, RZ ;  /* 0x042000000c0d7989 */ /* 0x000e2400000000ff */
[----:B0-----:R-:W-:-:S05]  /*0220*/  @P0 IMAD.IADD R13, R12, 0x1, R13 ;  /* 0x000000010c0d0824 */ /* 0x001fca00078e020d */
[----:B------:R-:W0:Y:S02]  /*0230*/  SHFL.UP P0, R14, R13, 0x2, RZ ;  /* 0x044000000d0e7989 */ /* 0x000e2400000000ff */
[----:B0-----:R-:W-:-:S05]  /*0240*/  @P0 IMAD.IADD R14, R13, 0x1, R14 ;  /* 0x000000010d0e0824 */ /* 0x001fca00078e020e */
[----:B------:R-:W0:Y:S02]  /*0250*/  SHFL.UP P0, R15, R14, 0x4, RZ ;  /* 0x048000000e0f7989 */ /* 0x000e2400000000ff */
[----:B0-----:R-:W-:-:S05]  /*0260*/  @P0 IADD3 R15, PT, PT, R14, R15, RZ ;  /* 0x0000000f0e0f0210 */ /* 0x001fca0007ffe0ff */
[----:B------:R-:W0:Y:S02]  /*0270*/  SHFL.UP P0, R16, R15, 0x8, RZ ;  /* 0x050000000f107989 */ /* 0x000e2400000000ff */
[----:B0-----:R-:W-:-:S05]  /*0280*/  @P0 IMAD.IADD R16, R15, 0x1, R16 ;  /* 0x000000010f100824 */ /* 0x001fca00078e0210 */
[----:B------:R0:W1:Y:S02]  /*0290*/  SHFL.UP P0, R17, R16, 0x10, RZ ;  /* 0x0600000010117989 */ /* 0x00006400000000ff */
.L_x_129:
[----:B-1----:R-:W-:-:S05]  /*02a0*/  @P0 IMAD.IADD R17, R16, 0x1, R17 ;  /* 0x0000000110110824 */ /* 0x002fca00078e0211 */
[----:B------:R-:W-:-:S05]  /*02b0*/  IADD3 R12, PT, PT, -R12, R17, RZ ;  /* 0x000000110c0c7210 */ /* 0x000fca0007ffe1ff */
[----:B------:R-:W-:Y:S01]  /*02c0*/  IMAD.IADD R9, R9, 0x1, R12 ;  /* 0x0000000109097824 */ /* 0x000fe200078e020c */
[----:B------:R1:W-:Y:S03]  /*02d0*/  STS [R4+0x10], R12 ;  /* 0x0000100c04007388 */ /* 0x0003e60000000800 */
[----:B------:R-:W-:Y:S01]  /*02e0*/  IMAD.IADD R10, R10, 0x1, R9 ;  /* 0x000000010a0a7824 */ /* 0x000fe200078e0209 */
[----:B------:R1:W-:Y:S04]  /*02f0*/  STS [R4+0x14], R9 ;  /* 0x0000140904007388 */ /* 0x0003e80000000800 */
[----:B------:R-:W-:Y:S01]  /*0300*/  IADD3 R11, PT, PT, R11, R10, RZ ;  /* 0x0000000a0b0b7210 */ /* 0x000fe20007ffe0ff */
[----:B------:R1:W-:Y:S04]  /*0310*/  STS [R4+0x18], R10 ;  /* 0x0000180a04007388 */ /* 0x0003e80000000800 */
        /* <DEDUP_REMOVED lines=8> */
[----:B------:R1:W-:Y:S02]  /*03a0*/  STS [R4+0x2c], R5 ;  /* 0x00002c0504007388 */ /* 0x0003e40000000800 */
.L_x_122:
[----:B------:R-:W-:Y:S05]  /*03b0*/  WARPSYNC.ALL ;  /* 0x0000000000007948 */ /* 0x000fea0003800000 */
[----:B------:R-:W-:Y:S06]  /*03c0*/  BAR.SYNC.DEFER_BLOCKING 0x0 ;  /* 0x0000000000007b1d */ /* 0x000fec0000010000 */
[----:B------:R-:W-:Y:S05]  /*03d0*/  @P1 EXIT ;  /* 0x000000000000194d */ /* 0x000fea0003800000 */
[----:B-1----:R-:W1:Y:S04]  /*03e0*/  LDS R5, [R0+0x10] ;  /* 0x0000100000057984 */ /* 0x002e680000000800 */
[----:B-1----:R-:W-:Y:S01]  /*03f0*/  STG.E desc[UR4][R2.64], R5 ;  /* 0x0000000502007986 */ /* 0x002fe2000c101904 */
[----:B------:R-:W-:Y:S05]  /*0400*/  EXIT ;  /* 0x000000000000794d */ /* 0x000fea0003800000 */
.L_x_123:
[----:B------:R-:W-:Y:S02]  /*0410*/  HFMA2 R20, -RZ, RZ, 0, 5.9604644775390625e-08 ;  /* 0x00000001ff147431 */ /* 0x000fe400000001ff */
[----:B------:R-:W-:Y:S01]  /*0420*/  IMAD.MOV.U32 R19, RZ, RZ, R12 ;  /* 0x000000ffff137224 */ /* 0x000fe200078e000c */
[----:B------:R-:W-:Y:S01]  /*0430*/  MOV R18, 0xffffffff ;  /* 0xffffffff00127802 */ /* 0x000fe20000000f00 */
[----:B------:R-:W-:-:S07]  /*0440*/  IMAD.MOV.U32 R21, RZ, RZ, RZ ;  /* 0x000000ffff157224 */ /* 0x000fce00078e00ff */
[----:B------:R-:W-:Y:S05]  /*0450*/  WARPSYNC.COLLECTIVE R18, `(.L_x_124) ;  /* 0x0000000012087348 */ /* 0x000fea0003c00000 */
[----:B------:R0:W1:Y:S02]  /*0460*/  SHFL.UP P0, R17, R19, R20, R21 ;  /* 0x0400001413117389 */ /* 0x0000640000000015 */
[----:B01----:R-:W-:Y:S05]  /*0470*/  ENDCOLLECTIVE ;  /* 0x000000000000791b */ /* 0x003fea0003800000 */
.L_x_124:
[----:B------:R-:W-:Y:S02]  /*0480*/  HFMA2 R20, -RZ, RZ, 0, 1.1920928955078125e-07 ;  /* 0x00000002ff147431 */ /* 0x000fe400000001ff */
[----:B------:R-:W-:-:S05]  /*0490*/  IMAD.MOV.U32 R13, RZ, RZ, R17 ;  /* 0x000000ffff0d7224 */ /* 0x000fca00078e0011 */
[----:B------:R-:W-:-:S05]  /*04a0*/  @P0 IADD3 R13, PT, PT, R12, R13, RZ ;  /* 0x0000000d0c0d0210 */ /* 0x000fca0007ffe0ff */
[----:B------:R-:W-:-:S07]  /*04b0*/  IMAD.MOV.U32 R19, RZ, RZ, R13 ;  /* 0x000000ffff137224 */ /* 0x000fce00078e000d */
[----:B------:R-:W-:Y:S05]  /*04c0*/  WARPSYNC.COLLECTIVE R18, `(.L_x_125) ;  /* 0x0000000012087348 */ /* 0x000fea0003c00000 */
[----:B------:R0:W1:Y:S02]  /*04d0*/  SHFL.UP P0, R17, R19, R20, R21 ;  /* 0x0400001413117389 */ /* 0x0000640000000015 */
[----:B01----:R-:W-:Y:S05]  /*04e0*/  ENDCOLLECTIVE ;  /* 0x000000000000791b */ /* 0x003fea0003800000 */
.L_x_125:
[----:B------:R-:W-:Y:S01]  /*04f0*/  MOV R20, 0x4 ;  /* 0x0000000400147802 */ /* 0x000fe20000000f00 */
[----:B------:R-:W-:-:S05]  /*0500*/  IMAD.MOV.U32 R14, RZ, RZ, R17 ;  /* 0x000000ffff0e7224 */ /* 0x000fca00078e0011 */
[----:B------:R-:W-:-:S05]  /*0510*/  @P0 IADD3 R14, PT, PT, R13, R14, RZ ;  /* 0x0000000e0d0e0210 */ /* 0x000fca0007ffe0ff */
[----:B------:R-:W-:-:S07]  /*0520*/  IMAD.MOV.U32 R19, RZ, RZ, R14 ;  /* 0x000000ffff137224 */ /* 0x000fce00078e000e */
[----:B------:R-:W-:Y:S05]  /*0530*/  WARPSYNC.COLLECTIVE R18, `(.L_x_126) ;  /* 0x0000000012087348 */ /* 0x000fea0003c00000 */
[----:B------:R0:W1:Y:S02]  /*0540*/  SHFL.UP P0, R17, R19, R20, R21 ;  /* 0x0400001413117389 */ /* 0x0000640000000015 */
[----:B01----:R-:W-:Y:S05]  /*0550*/  ENDCOLLECTIVE ;  /* 0x000000000000791b */ /* 0x003fea0003800000 */
.L_x_126:
[----:B------:R-:W-:Y:S02]  /*0560*/  HFMA2 R20, -RZ, RZ, 0, 4.76837158203125e-07 ;  /* 0x00000008ff147431 */ /* 0x000fe400000001ff */
[----:B------:R-:W-:-:S05]  /*0570*/  IMAD.MOV.U32 R15, RZ, RZ, R17 ;  /* 0x000000ffff0f7224 */ /* 0x000fca00078e0011 */
[----:B------:R-:W-:-:S05]  /*0580*/  @P0 IADD3 R15, PT, PT, R14, R15, RZ ;  /* 0x0000000f0e0f0210 */ /* 0x000fca0007ffe0ff */
[----:B------:R-:W-:-:S07]  /*0590*/  IMAD.MOV.U32 R19, RZ, RZ, R15 ;  /* 0x000000ffff137224 */ /* 0x000fce00078e000f */
[----:B------:R-:W-:Y:S05]  /*05a0*/  WARPSYNC.COLLECTIVE R18, `(.L_x_127) ;  /* 0x0000000012087348 */ /* 0x000fea0003c00000 */
[----:B------:R0:W1:Y:S02]  /*05b0*/  SHFL.UP P0, R17, R19, R20, R21 ;  /* 0x0400001413117389 */ /* 0x0000640000000015 */
[----:B01----:R-:W-:Y:S05]  /*05c0*/  ENDCOLLECTIVE ;  /* 0x000000000000791b */ /* 0x003fea0003800000 */
.L_x_127:
[----:B------:R-:W-:Y:S01]  /*05d0*/  MOV R20, 0x10 ;  /* 0x0000001000147802 */ /* 0x000fe20000000f00 */
[----:B------:R-:W-:-:S05]  /*05e0*/  IMAD.MOV.U32 R16, RZ, RZ, R17 ;  /* 0x000000ffff107224 */ /* 0x000fca00078e0011 */
[----:B------:R-:W-:-:S05]  /*05f0*/  @P0 IADD3 R16, PT, PT, R15, R16, RZ ;  /* 0x000000100f100210 */ /* 0x000fca0007ffe0ff */
[----:B------:R-:W-:-:S07]  /*0600*/  IMAD.MOV.U32 R19, RZ, RZ, R16 ;  /* 0x000000ffff137224 */ /* 0x000fce00078e0010 */
[----:B------:R-:W-:Y:S05]  /*0610*/  WARPSYNC.COLLECTIVE R18, `(.L_x_128) ;  /* 0x0000000012087348 */ /* 0x000fea0003c00000 */
[----:B------:R0:W1:Y:S02]  /*0620*/  SHFL.UP P0, R17, R19, R20, R21 ;  /* 0x0400001413117389 */ /* 0x0000640000000015 */
[----:B01----:R-:W-:Y:S05]  /*0630*/  ENDCOLLECTIVE ;  /* 0x000000000000791b */ /* 0x003fea0003800000 */
.L_x_128:
[----:B------:R-:W-:Y:S05]  /*0640*/  BRA `(.L_x_129) ;  /* 0xfffffffc00147947 */ /* 0x000fea000383ffff */
.L_x_130:
        /* <DEDUP_REMOVED lines=11> */
.L_x_222:


//--------------------- .text._ZN3cub18CUB_300001_SM_10006detail10radix_sort30DeviceRadixSortHistogramKernelINS1_5radix10policy_hubIiNS0_8NullTypeEjE10Policy1000ELNS0_9SortOrderE0EijNS1_21identity_decomposer_tEEEvPT2_PKT1_SB_iiT3_ --------------------------
	.section	.text._ZN3cub18CUB_300001_SM_10006detail10radix_sort30DeviceRadixSortHistogramKernelINS1_5radix10policy_hubIiNS0_8NullTypeEjE10Policy1000ELNS0_9SortOrderE0EijNS1_21identity_decomposer_tEEEvPT2_PKT1_SB_iiT3_,"ax",@progbits
	.align	128
        .global         _ZN3cub18CUB_300001_SM_10006detail10radix_sort30DeviceRadixSortHistogramKernelINS1_5radix10policy_hubIiNS0_8NullTypeEjE10Policy1000ELNS0_9SortOrderE0EijNS1_21identity_decomposer_tEEEvPT2_PKT1_SB_iiT3_
        .type           _ZN3cub18CUB_300001_SM_10006detail10radix_sort30DeviceRadixSortHistogramKernelINS1_5radix10policy_hubIiNS0_8NullTypeEjE10Policy1000ELNS0_9SortOrderE0EijNS1_21identity_decomposer_tEEEvPT2_PKT1_SB_iiT3_,@function
        .size           _ZN3cub18CUB_300001_SM_10006detail10radix_sort30DeviceRadixSortHistogramKernelINS1_5radix10policy_hubIiNS0_8NullTypeEjE10Policy1000ELNS0_9SortOrderE0EijNS1_21identity_decomposer_tEEEvPT2_PKT1_SB_iiT3_,(.L_x_223 - _ZN3cub18CUB_300001_SM_10006detail10radix_sort30DeviceRadixSortHistogramKernelINS1_5radix10policy_hubIiNS0_8NullTypeEjE10Policy1000ELNS0_9SortOrderE0EijNS1_21identity_decomposer_tEEEvPT2_PKT1_SB_iiT3_)
        .other          _ZN3cub18CUB_300001_SM_10006detail10radix_sort30DeviceRadixSortHistogramKernelINS1_5radix10policy_hubIiNS0_8NullTypeEjE10Policy1000ELNS0_9SortOrderE0EijNS1_21identity_decomposer_tEEEvPT2_PKT1_SB_iiT3_,@"STO_CUDA_ENTRY STV_DEFAULT"
_ZN3cub18CUB_300001_SM_10006detail10radix_sort30DeviceRadixSortHistogramKernelINS1_5radix10policy_hubIiNS0_8NullTypeEjE10Policy1000ELNS0_9SortOrderE0EijNS1_21identity_decomposer_tEEEvPT2_PKT1_SB_iiT3_:
.text._ZN3cub18CUB_300001_SM_10006detail10radix_sort30DeviceRadixSortHistogramKernelINS1_5radix10policy_hubIiNS0_8NullTypeEjE10Policy1000ELNS0_9SortOrderE0EijNS1_21identity_decomposer_tEEEvPT2_PKT1_SB_iiT3_:
[----:B------:R-:W-:Y:S01]  /*0000*/  LDC R1, c[0x0][0x37c] ;  /* 0x0000df00ff017b82 */ /* 0x000fe20000000800 */
[----:B------:R-:W0:Y:S02]  /*0010*/  LDCU UR4, c[0x0][0x390] ;  /* 0x00007200ff0477ac */ /* 0x000e240008000800 */
[----:B0-----:R-:W-:-:S13]  /*0020*/  ISETP.NE.AND P0, PT, RZ, UR4, PT ;  /* 0x00000004ff007c0c */ /* 0x001fda000bf05270 */
[----:B------:R-:W-:Y:S05]  /*0030*/  @!P0 EXIT ;  /* 0x000000000000894d */ /* 0x000fea0003800000 */
[----:B------:R-:W0:Y:S01]  /*0040*/  LDC R2, c[0x0][0x398] ;  /* 0x0000e600ff027b82 */ /* 0x000e220000000800 */
[----:B------:R-:W1:Y:S01]  /*0050*/  S2R R0, SR_TID.X ;  /* 0x0000000000007919 */ /* 0x000e620000002100 */
[----:B------:R-:W2:Y:S01]  /*0060*/  LDCU.64 UR12, c[0x0][0x358] ;  /* 0x00006b00ff0c77ac */ /* 0x000ea20008000a00 */
[----:B------:R-:W3:Y:S05]  /*0070*/  LDCU UR14, c[0x0][0x370] ;  /* 0x00006e00ff0e77ac */ /* 0x000eea0008000800 */
[----:B------:R-:W0:Y:S01]  /*0080*/  LDC R3, c[0x0][0x394] ;  /* 0x0000e500ff037b82 */ /* 0x000e220000000800 */
[----:B------:R-:W-:-:S07]  /*0090*/  UMOV UR4, URZ ;  /* 0x000000ff00047c82 */ /* 0x000fce0008000000 */
[----:B------:R-:W4:Y:S01]  /*00a0*/  S2UR UR6, SR_CTAID.X ;  /* 0x00000000000679c3 */ /* 0x000f220000002500 */
[----:B0-----:R-:W-:Y:S01]  /*00b0*/  IADD3 R2, PT, PT, R2, 0x7, -R3 ;  /* 0x0000000702027810 */ /* 0x001fe20007ffe803 */
[----:B-1----:R-:W-:-:S03]  /*00c0*/  VIADD R4, R0, 0x780 ;  /* 0x0000078000047836 */ /* 0x002fc60000000000 */
[----:B------:R-:W-:Y:S02]  /*00d0*/  SHF.R.S32.HI R3, RZ, 0x1f, R2 ;  /* 0x0000001fff037819 */ /* 0x000fe40000011402 */
[----:B------:R-:W-:Y:S02]  /*00e0*/  ISETP.GE.AND P0, PT, R2, 0x8, PT ;  /* 0x000000080200780c */ /* 0x000fe40003f06270 */
[----:B------:R-:W-:Y:S01]  /*00f0*/  LEA.HI R3, R3, R2, RZ, 0x3 ;  /* 0x0000000203037211 */ /* 0x000fe200078f18ff */
[C---:B------:R-:W-:Y:S01]  /*0100*/  VIADD R2, R0.reuse, 0x300 ;  /* 0x0000030000027836 */ /* 0x040fe20000000000 */
[C---:B------:R-:W-:Y:S01]  /*0110*/  ISETP.GT.U32.OR P0, PT, R0.reuse, 0xff, !P0 ;  /* 0x000000ff0000780c */ /* 0x040fe20004704470 */
[----:B----4-:R-:W-:Y:S01]  /*0120*/  USHF.L.U32 UR6, UR6, 0xb, URZ ;  /* 0x0000000b06067899 */ /* 0x010fe200080006ff */
[----:B------:R-:W-:Y:S01]  /*0130*/  SHF.R.S32.HI R7, RZ, 0x3, R3 ;  /* 0x00000003ff077819 */ /* 0x000fe20000011403 */
[----:B------:R-:W-:Y:S01]  /*0140*/  VIADD R3, R0, 0x500 ;  /* 0x0000050000037836 */ /* 0x000fe20000000000 */
[----:B------:R-:W-:-:S02]  /*0150*/  P2R R8, PR, RZ, 0x1 ;  /* 0x00000001ff087803 */ /* 0x000fc40000000000 */
[C---:B------:R-:W-:Y:S01]  /*0160*/  LOP3.LUT R6, R7.reuse, 0x7, RZ, 0xc0, !PT ;  /* 0x0000000707067812 */ /* 0x040fe200078ec0ff */
[C---:B------:R-:W-:Y:S01]  /*0170*/  VIADD R5, R7.reuse, 0xffffffff ;  /* 0xffffffff07057836 */ /* 0x040fe20000000000 */
[----:B--23--:R-:W-:-:S07]  /*0180*/  LOP3.LUT R7, R7, 0x3, RZ, 0xc0, !PT ;  /* 0x0000000307077812 */ /* 0x00cfce00078ec0ff */
.L_x_214:
[----:B------:R-:W-:Y:S01]  /*0190*/  ISETP.NE.AND P0, PT, R8, RZ, PT ;  /* 0x000000ff0800720c */ /* 0x000fe20003f05270 */
[----:B------:R-:W-:-:S12]  /*01a0*/  BSSY.RECONVERGENT B0, `(.L_x_131) ;  /* 0x0000083000007945 */ /* 0x000fd80003800200 */
[----:B0-2345:R-:W-:Y:S05]  /*01b0*/  @P0 BRA `(.L_x_132) ;  /* 0x0000000800040947 */ /* 0x03dfea0003800000 */
[----:B------:R-:W0:Y:S01]  /*01c0*/  LDC R9, c[0x0][0x398] ;  /* 0x0000e600ff097b82 */ /* 0x000e220000000800 */
[----:B------:R-:W-:Y:S01]  /*01d0*/  ISETP.GE.U32.AND P0, PT, R5, 0xf, PT ;  /* 0x0000000f0500780c */ /* 0x000fe20003f06070 */
[----:B------:R-:W-:-:S06]  /*01e0*/  UMOV UR5, 0x400 ;  /* 0x0000040000057882 */ /* 0x000fcc0000000000 */
[----:B------:R-:W0:Y:S08]  /*01f0*/  LDC R10, c[0x0][0x394] ;  /* 0x0000e500ff0a7b82 */ /* 0x000e300000000800 */
[----:B------:R-:W1:Y:S01]  /*0200*/  S2UR UR7, SR_CgaCtaId ;  /* 0x00000000000779c3 */ /* 0x000e620000008800 */
[----:B0-----:R-:W-:-:S04]  /*0210*/  IADD3 R9, PT, PT, R9, 0x7, -R10 ;  /* 0x0000000709097810 */ /* 0x001fc80007ffe80a */
[----:B------:R-:W-:Y:S01]  /*0220*/  SHF.R.S32.HI R10, RZ, 0x1f, R9 ;  /* 0x0000001fff0a7819 */ /* 0x000fe20000011409 */
[----:B-1----:R-:W-:-:S03]  /*0230*/  ULEA UR5, UR7, UR5, 0x18 ;  /* 0x0000000507057291 */ /* 0x002fc6000f8ec0ff */
[----:B------:R-:W-:Y:S01]  /*0240*/  LEA.HI R10, R10, R9, RZ, 0x3 ;  /* 0x000000090a0a7211 */ /* 0x000fe200078f18ff */
[----:B------:R-:W-:-:S03]  /*0250*/  IMAD.MOV.U32 R9, RZ, RZ, RZ ;  /* 0x000000ffff097224 */ /* 0x000fc600078e00ff */
[----:B------:R-:W-:Y:S02]  /*0260*/  SHF.R.S32.HI R11, RZ, 0x3, R10 ;  /* 0x00000003ff0b7819 */ /* 0x000fe4000001140a */
[----:B------:R-:W-:Y:S02]  /*0270*/  LEA R14, R0, UR5, 0x2 ;  /* 0x00000005000e7c11 */ /* 0x000fe4000f8e10ff */
[----:B------:R-:W-:Y:S01]  /*0280*/  LOP3.LUT R12, R11, 0xffffff0, RZ, 0xc0, !PT ;  /* 0x0ffffff00b0c7812 */ /* 0x000fe200078ec0ff */
[----:B------:R-:W-:Y:S06]  /*0290*/  @!P0 BRA `(.L_x_133) ;  /* 0x00000000005c8947 */ /* 0x000fec0003800000 */
[----:B------:R-:W-:Y:S02]  /*02a0*/  IMAD.MOV R10, RZ, RZ, -R12 ;  /* 0x000000ffff0a7224 */ /* 0x000fe400078e0a0c */
[----:B------:R-:W-:-:S07]  /*02b0*/  VIADD R9, R14, 0x2000 ;  /* 0x000020000e097836 */ /* 0x000fce0000000000 */
.L_x_134:
[----:B------:R-:W-:Y:S01]  /*02c0*/  VIADD R10, R10, 0x10 ;  /* 0x000000100a0a7836 */ /* 0x000fe20000000000 */
[----:B------:R-:W-:Y:S04]  /*02d0*/  STS [R9+-0x2000], RZ ;  /* 0xffe000ff09007388 */ /* 0x000fe80000000800 */
        /* <DEDUP_REMOVED lines=18> */
[----:B------:R-:W-:-:S07]  /*0400*/  IMAD.MOV.U32 R9, RZ, RZ, R12 ;  /* 0x000000ffff097224 */ /* 0x000fce00078e000c */
.L_x_133:
[----:B------:R-:W-:Y:S01]  /*0410*/  LOP3.LUT R11, R11, 0xf, RZ, 0xc0, !PT ;  /* 0x0000000f0b0b7812 */ /* 0x000fe200078ec0ff */
[----:B------:R-:W-:-:S03]  /*0420*/  VIADD R13, R6, 0xffffffff ;  /* 0xffffffff060d7836 */ /* 0x000fc60000000000 */
[C---:B------:R-:W-:Y:S01]  /*0430*/  ISETP.NE.AND P1, PT, R11.reuse, RZ, PT ;  /* 0x000000ff0b00720c */ /* 0x040fe20003f25270 */
[----:B------:R-:W-:-:S12]  /*0440*/  VIADD R11, R11, 0xffffffff ;  /* 0xffffffff0b0b7836 */ /* 0x000fd80000000000 */
[----:B------:R-:W-:Y:S05]  /*0450*/  @!P1 BRA `(.L_x_135) ;  /* 0x0000000000789947 */ /* 0x000fea0003800000 */
[----:B------:R-:W-:Y:S02]  /*0460*/  ISETP.GE.U32.AND P2, PT, R11, 0x7, PT ;  /* 0x000000070b00780c */ /* 0x000fe40003f46070 */
[----:B------:R-:W-:-:S11]  /*0470*/  ISETP.NE.AND P3, PT, R6, RZ, PT ;  /* 0x000000ff0600720c */ /* 0x000fd60003f65270 */
[----:B------:R-:W-:Y:S05]  /*0480*/  @!P2 BRA `(.L_x_136) ;  /* 0x000000000028a947 */ /* 0x000fea0003800000 */
        /* <DEDUP_REMOVED lines=10> */
.L_x_136:
[----:B------:R-:W-:Y:S05]  /*0530*/  @!P3 BRA `(.L_x_135) ;  /* 0x000000000040b947 */ /* 0x000fea0003800000 */
[----:B------:R-:W-:Y:S02]  /*0540*/  ISETP.GE.U32.AND P2, PT, R13, 0x3, PT ;  /* 0x000000030d00780c */ /* 0x000fe40003f46070 */
[----:B------:R-:W-:-:S11]  /*0550*/  ISETP.NE.AND P3, PT, R7, RZ, PT ;  /* 0x000000ff0700720c */ /* 0x000fd60003f65270 */
[C---:B0-----:R-:W-:Y:S02]  /*0560*/  @P2 IMAD R10, R9.reuse, 0x400, R14 ;  /* 0x00000400090a2824 */ /* 0x041fe400078e020e */
[----:B------:R-:W-:-:S03]  /*0570*/  @P2 VIADD R9, R9, 0x4 ;  /* 0x0000000409092836 */ /* 0x000fc60000000000 */
[----:B------:R1:W-:Y:S04]  /*0580*/  @P2 STS [R10], RZ ;  /* 0x000000ff0a002388 */ /* 0x0003e80000000800 */
[----:B------:R1:W-:Y:S04]  /*0590*/  @P2 STS [R10+0x400], RZ ;  /* 0x000400ff0a002388 */ /* 0x0003e80000000800 */
[----:B------:R1:W-:Y:S04]  /*05a0*/  @P2 STS [R10+0x800], RZ ;  /* 0x000800ff0a002388 */ /* 0x0003e80000000800 */
[----:B------:R1:W-:Y:S01]  /*05b0*/  @P2 STS [R10+0xc00], RZ ;  /* 0x000c00ff0a002388 */ /* 0x0003e20000000800 */
[----:B------:R-:W-:Y:S05]  /*05c0*/  @!P3 BRA `(.L_x_135) ;  /* 0x00000000001cb947 */ /* 0x000fea0003800000 */
[----:B------:R-:W-:Y:S01]  /*05d0*/  IMAD R9, R9, 0x400, R14 ;  /* 0x0000040009097824 */ /* 0x000fe200078e020e */
[----:B------:R-:W-:-:S04]  /*05e0*/  ISETP.NE.AND P2, PT, R7, 0x1, PT ;  /* 0x000000010700780c */ /* 0x000fc80003f45270 */
[----:B------:R2:W-:Y:S09]  /*05f0*/  STS [R9], RZ ;  /* 0x000000ff09007388 */ /* 0x0005f20000000800 */
[----:B--2---:R-:W-:Y:S05]  /*0600*/  @!P2 BRA `(.L_x_135) ;  /* 0x00000000000ca947 */ /* 0x004fea0003800000 */
[----:B------:R-:W-:Y:S01]  /*0610*/  ISETP.NE.AND P2, PT, R7, 0x2, PT ;  /* 0x000000020700780c */ /* 0x000fe20003f45270 */
[----:B------:R2:W-:-:S12]  /*0620*/  STS [R9+0x400], RZ ;  /* 0x000400ff09007388 */ /* 0x0005d80000000800 */
[----:B------:R2:W-:Y:S02]  /*0630*/  @P2 STS [R9+0x800], RZ ;  /* 0x000800ff09002388 */ /* 0x0005e40000000800 */
.L_x_135:
[----:B------:R-:W-:-:S13]  /*0640*/  ISETP.GT.U32.AND P2, PT, R0, 0x7f, PT ;  /* 0x0000007f0000780c */ /* 0x000fda0003f44070 */
[----:B------:R-:W-:Y:S05]  /*0650*/  @P2 BRA `(.L_x_132) ;  /* 0x0000000000dc2947 */ /* 0x000fea0003800000 */
[----:B--2---:R-:W-:Y:S01]  /*0660*/  IMAD.MOV.U32 R9, RZ, RZ, RZ ;  /* 0x000000ffff097224 */ /* 0x004fe200078e00ff */
[----:B------:R-:W-:Y:S06]  /*0670*/  @!P0 BRA `(.L_x_137) ;  /* 0x0000000000588947 */ /* 0x000fec0003800000 */
[----:B------:R-:W-:-:S07]  /*0680*/  IMAD.MOV.U32 R9, RZ, RZ, RZ ;  /* 0x000000ffff097224 */ /* 0x000fce00078e00ff */
.L_x_138:
[C---:B012---:R-:W-:Y:S02]  /*0690*/  IMAD R10, R9.reuse, 0x400, R14 ;  /* 0x00000400090a7824 */ /* 0x047fe400078e020e */
[----:B------:R-:W-:-:S03]  /*06a0*/  VIADD R9, R9, 0x10 ;  /* 0x0000001009097836 */ /* 0x000fc60000000000 */
[----:B------:R2:W-:Y:S02]  /*06b0*/  STS [R10+0x200], RZ ;  /* 0x000200ff0a007388 */ /* 0x0005e40000000800 */
[----:B------:R-:W-:Y:S02]  /*06c0*/  ISETP.NE.AND P0, PT, R9, R12, PT ;  /* 0x0000000c0900720c */ /* 0x000fe40003f05270 */
[----:B------:R2:W-:Y:S04]  /*06d0*/  STS [R10+0x600], RZ ;  /* 0x000600ff0a007388 */ /* 0x0005e80000000800 */
        /* <DEDUP_REMOVED lines=13> */
[----:B------:R2:W-:Y:S01]  /*07b0*/  STS [R10+0x3e00], RZ ;  /* 0x003e00ff0a007388 */ /* 0x0005e20000000800 */
[----:B------:R-:W-:Y:S05]  /*07c0*/  @P0 BRA `(.L_x_138) ;  /* 0xfffffffc00b00947 */ /* 0x000fea000383ffff */
[----:B------:R-:W-:-:S07]  /*07d0*/  IMAD.MOV.U32 R9, RZ, RZ, R12 ;  /* 0x000000ffff097224 */ /* 0x000fce00078e000c */
.L_x_137:
[----:B------:R-:W-:Y:S05]  /*07e0*/  @!P1 BRA `(.L_x_132) ;  /* 0x0000000000789947 */ /* 0x000fea0003800000 */
[----:B------:R-:W-:Y:S02]  /*07f0*/  ISETP.GE.U32.AND P0, PT, R11, 0x7, PT ;  /* 0x000000070b00780c */ /* 0x000fe40003f06070 */
[----:B------:R-:W-:-:S11]  /*0800*/  ISETP.NE.AND P1, PT, R6, RZ, PT ;  /* 0x000000ff0600720c */ /* 0x000fd60003f25270 */
[----:B------:R-:W-:Y:S05]  /*0810*/  @!P0 BRA `(.L_x_139) ;  /* 0x0000000000288947 */ /* 0x000fea0003800000 */
[C---:B012---:R-:W-:Y:S02]  /*0820*/  IMAD R10, R9.reuse, 0x400, R14 ;  /* 0x00000400090a7824 */ /* 0x047fe400078e020e */
[----:B------:R-:W-:-:S03]  /*0830*/  VIADD R9, R9, 0x8 ;  /* 0x0000000809097836 */ /* 0x000fc60000000000 */
[----:B------:R3:W-:Y:S04]  /*0840*/  STS [R10+0x200], RZ ;  /* 0x000200ff0a007388 */ /* 0x0007e80000000800 */
[----:B------:R3:W-:Y:S04]  /*0850*/  STS [R10+0x600], RZ ;  /* 0x000600ff0a007388 */ /* 0x0007e80000000800 */
[----:B------:R3:W-:Y:S04]  /*0860*/  STS [R10+0xa00], RZ ;  /* 0x000a00ff0a007388 */ /* 0x0007e80000000800 */
[----:B------:R3:W-:Y:S04]  /*0870*/  STS [R10+0xe00], RZ ;  /* 0x000e00ff0a007388 */ /* 0x0007e80000000800 */
[----:B------:R3:W-:Y:S04]  /*0880*/  STS [R10+0x1200], RZ ;  /* 0x001200ff0a007388 */ /* 0x0007e80000000800 */
[----:B------:R3:W-:Y:S04]  /*0890*/  STS [R10+0x1600], RZ ;  /* 0x001600ff0a007388 */ /* 0x0007e80000000800 */
[----:B------:R3:W-:Y:S04]  /*08a0*/  STS [R10+0x1a00], RZ ;  /* 0x001a00ff0a007388 */ /* 0x0007e80000000800 */
[----:B------:R3:W-:Y:S02]  /*08b0*/  STS [R10+0x1e00], RZ ;  /* 0x001e00ff0a007388 */ /* 0x0007e40000000800 */
.L_x_139:
[----:B------:R-:W-:Y:S05]  /*08c0*/  @!P1 BRA `(.L_x_132) ;  /* 0x0000000000409947 */ /* 0x000fea0003800000 */
[----:B------:R-:W-:Y:S02]  /*08d0*/  ISETP.GE.U32.AND P0, PT, R13, 0x3, PT ;  /* 0x000000030d00780c */ /* 0x000fe40003f06070 */
[----:B------:R-:W-:-:S11]  /*08e0*/  ISETP.NE.AND P1, PT, R7, RZ, PT ;  /* 0x000000ff0700720c */ /* 0x000fd60003f25270 */
[C---:B0123--:R-:W-:Y:S02]  /*08f0*/  @P0 IMAD R10, R9.reuse, 0x400, R14 ;  /* 0x00000400090a0824 */ /* 0x04ffe400078e020e */
[----:B------:R-:W-:-:S03]  /*0900*/  @P0 VIADD R9, R9, 0x4 ;  /* 0x0000000409090836 */ /* 0x000fc60000000000 */
[----:B------:R4:W-:Y:S04]  /*0910*/  @P0 STS [R10+0x200], RZ ;  /* 0x000200ff0a000388 */ /* 0x0009e80000000800 */
[----:B------:R4:W-:Y:S04]  /*0920*/  @P0 STS [R10+0x600], RZ ;  /* 0x000600ff0a000388 */ /* 0x0009e80000000800 */
[----:B------:R4:W-:Y:S04]  /*0930*/  @P0 STS [R10+0xa00], RZ ;  /* 0x000a00ff0a000388 */ /* 0x0009e80000000800 */
[----:B------:R4:W-:Y:S01]  /*0940*/  @P0 STS [R10+0xe00], RZ ;  /* 0x000e00ff0a000388 */ /* 0x0009e20000000800 */
[----:B------:R-:W-:Y:S05]  /*0950*/  @!P1 BRA `(.L_x_132) ;  /* 0x00000000001c9947 */ /* 0x000fea0003800000 */
[----:B------:R-:W-:Y:S01]  /*0960*/  IMAD R9, R9, 0x400, R14 ;  /* 0x0000040009097824 */ /* 0x000fe200078e020e */
[----:B------:R-:W-:-:S04]  /*0970*/  ISETP.NE.AND P0, PT, R7, 0x1, PT ;  /* 0x000000010700780c */ /* 0x000fc80003f05270 */
[----:B------:R0:W-:Y:S09]  /*0980*/  STS [R9+0x200], RZ ;  /* 0x000200ff09007388 */ /* 0x0001f20000000800 */
[----:B0-----:R-:W-:Y:S05]  /*0990*/  @!P0 BRA `(.L_x_132) ;  /* 0x00000000000c8947 */ /* 0x001fea0003800000 */
[----:B------:R-:W-:Y:S01]  /*09a0*/  ISETP.NE.AND P0, PT, R7, 0x2, PT ;  /* 0x000000020700780c */ /* 0x000fe20003f05270 */
[----:B------:R0:W-:-:S12]  /*09b0*/  STS [R9+0x600], RZ ;  /* 0x000600ff09007388 */ /* 0x0001d80000000800 */
[----:B------:R0:W-:Y:S02]  /*09c0*/  @P0 STS [R9+0xa00], RZ ;  /* 0x000a00ff09000388 */ /* 0x0001e40000000800 */
.L_x_132:
[----:B------:R-:W-:Y:S05]  /*09d0*/  BSYNC.RECONVERGENT B0 ;  /* 0x0000000000007941 */ /* 0x000fea0003800200 */
.L_x_131:
[----:B------:R-:W-:Y:S06]  /*09e0*/  BAR.SYNC.DEFER_BLOCKING 0x0 ;  /* 0x0000000000007b1d */ /* 0x000fec0000010000 */
[----:B------:R-:W5:Y:S02]  /*09f0*/  LDCU UR5, c[0x0][0x390] ;  /* 0x00007200ff0577ac */ /* 0x000f640008000800 */
[----:B-----5:R-:W-:-:S04]  /*0a00*/  UIMAD UR5, UR4, -0x40000000, UR5 ;  /* 0xc0000000040578a4 */ /* 0x020fc8000f8e0205 */
[----:B------:R-:W-:-:S04]  /*0a10*/  UISETP.LT.U32.AND UP0, UPT, UR5, 0x40000000, UPT ;  /* 0x400000000500788c */ /* 0x000fc8000bf01070 */
[----:B------:R-:W-:-:S04]  /*0a20*/  USEL UR8, UR5, 0x40000000, UP0 ;  /* 0x4000000005087887 */ /* 0x000fc80008000000 */
[----:B------:R-:W-:Y:S01]  /*0a30*/  UISETP.GE.U32.AND UP0, UPT, UR6, UR8, UPT ;  /* 0x000000080600728c */ /* 0x000fe2000bf06070 */
[----:B------:R-:W-:Y:S08]  /*0a40*/  BAR.SYNC.DEFER_BLOCKING 0x0 ;  /* 0x0000000000007b1d */ /* 0x000ff00000010000 */
[----:B------:R-:W-:Y:S05]  /*0a50*/  BRA.U UP0, `(.L_x_140) ;  /* 0x0000000900f87547 */ /* 0x000fea000b800000 */
[----:B------:R-:W-:-:S05]  /*0a60*/  UMOV UR7, UR6 ;  /* 0x0000000600077c82 */ /* 0x000fca0008000000 */
.L_x_145:
[----:B-----5:R-:W5:Y:S01]  /*0a70*/  LDCU UR5, c[0x0][0x390] ;  /* 0x00007200ff0577ac */ /* 0x020f620008000800 */
[----:B------:R-:W-:Y:S02]  /*0a80*/  ULEA UR9, UR4, UR7, 0x1e ;  /* 0x0000000704097291 */ /* 0x000fe4000f8ef0ff */
[----:B------:R-:W-:-:S04]  /*0a90*/  ULEA UR7, UR14, UR7, 0xb ;  /* 0x000000070e077291 */ /* 0x000fc8000f8e58ff */
[----:B------:R-:W-:Y:S02]  /*0aa0*/  UISETP.GE.U32.AND UP1, UPT, UR7, UR8, UPT ;  /* 0x000000080700728c */ /* 0x000fe4000bf26070 */
[----:B-----5:R-:W-:-:S04]  /*0ab0*/  UIADD3 UR5, UPT, UPT, -UR9, UR5, URZ ;  /* 0x0000000509057290 */ /* 0x020fc8000fffe1ff */
[----:B------:R-:W-:-:S09]  /*0ac0*/  UISETP.GE.U32.AND UP0, UPT, UR5, 0x800, UPT ;  /* 0x000008000500788c */ /* 0x000fd2000bf06070 */
[----:B0-----:R-:W-:Y:S05]  /*0ad0*/  BRA.U !UP0, `(.L_x_141) ;  /* 0x0000000108507547 */ /* 0x001fea000b800000 */
[----:B01234-:R-:W0:Y:S01]  /*0ae0*/  LDC.64 R10, c[0x0][0x388] ;  /* 0x0000e200ff0a7b82 */ /* 0x01fe220000000a00 */
[----:B------:R-:W-:-:S04]  /*0af0*/  VIADD R9, R0, UR9 ;  /* 0x0000000900097c36 */ /* 0x000fc80008000000 */
[----:B0-----:R-:W-:-:S05]  /*0b00*/  IMAD.WIDE.U32 R10, R9, 0x4, R10 ;  /* 0x00000004090a7825 */ /* 0x001fca00078e000a */
        /* <DEDUP_REMOVED lines=15> */
[----:B------:R0:W5:Y:S01]  /*0c00*/  LDG.E R26, desc[UR12][R10.64+0x1e00] ;  /* 0x001e000c0a1a7981 */ /* 0x000162000c1e1900 */
[----:B------:R-:W-:Y:S05]  /*0c10*/  BRA `(.L_x_142) ;  /* 0x0000000000fc7947 */ /* 0x000fea0003800000 */
.L_x_141:
[----:B01234-:R-:W0:Y:S01]  /*0c20*/  LDC.64 R10, c[0x0][0x388] ;  /* 0x0000e200ff0a7b82 */ /* 0x01fe220000000a00 */
[C---:B------:R-:W-:Y:S01]  /*0c30*/  ISETP.GE.AND P1, PT, R0.reuse, UR5, PT ;  /* 0x0000000500007c0c */ /* 0x040fe2000bf26270 */
[C---:B------:R-:W-:Y:S02]  /*0c40*/  VIADD R12, R0.reuse, 0x80 ;  /* 0x00000080000c7836 */ /* 0x040fe40000000000 */
[C---:B------:R-:W-:Y:S02]  /*0c50*/  VIADD R14, R0.reuse, 0x100 ;  /* 0x00000100000e7836 */ /* 0x040fe40000000000 */
[----:B------:R-:W-:Y:S01]  /*0c60*/  VIADD R13, R0, 0x180 ;  /* 0x00000180000d7836 */ /* 0x000fe20000000000 */
[----:B------:R-:W-:Y:S01]  /*0c70*/  ISETP.GE.AND P2, PT, R12, UR5, PT ;  /* 0x000000050c007c0c */ /* 0x000fe2000bf46270 */
[----:B------:R-:W-:Y:S01]  /*0c80*/  VIADD R9, R0, UR9 ;  /* 0x0000000900097c36 */ /* 0x000fe20008000000 */
[----:B------:R-:W-:Y:S01]  /*0c90*/  ISETP.GE.AND P3, PT, R14, UR5, PT ;  /* 0x000000050e007c0c */ /* 0x000fe2000bf66270 */
[----:B------:R-:W-:Y:S01]  /*0ca0*/  IMAD.MOV.U32 R22, RZ, RZ, 0x7fffffff ;  /* 0x7fffffffff167424 */ /* 0x000fe200078e00ff */
[----:B------:R-:W-:Y:S01]  /*0cb0*/  ISETP.GE.AND P4, PT, R13, UR5, PT ;  /* 0x000000050d007c0c */ /* 0x000fe2000bf86270 */
[----:B------:R-:W-:-:S02]  /*0cc0*/  VIADD R12, R0, 0x200 ;  /* 0x00000200000c7836 */ /* 0x000fc40000000000 */
[----:B------:R-:W-:Y:S02]  /*0cd0*/  VIADD R13, R0, 0x280 ;  /* 0x00000280000d7836 */ /* 0x000fe40000000000 */
[----:B------:R-:W-:Y:S01]  /*0ce0*/  IMAD.MOV.U32 R21, RZ, RZ, 0x7fffffff ;  /* 0x7fffffffff157424 */ /* 0x000fe200078e00ff */
[----:B------:R-:W-:Y:S01]  /*0cf0*/  ISETP.GE.AND P5, PT, R12, UR5, PT ;  /* 0x000000050c007c0c */ /* 0x000fe2000bfa6270 */
[----:B------:R-:W-:Y:S01]  /*0d00*/  IMAD.MOV.U32 R20, RZ, RZ, 0x7fffffff ;  /* 0x7fffffffff147424 */ /* 0x000fe200078e00ff */
[----:B------:R-:W-:Y:S01]  /*0d10*/  ISETP.GE.AND P0, PT, R13, UR5, PT ;  /* 0x000000050d007c0c */ /* 0x000fe2000bf06270 */
[----:B------:R-:W-:Y:S02]  /*0d20*/  IMAD.MOV.U32 R19, RZ, RZ, 0x7fffffff ;  /* 0x7fffffffff137424 */ /* 0x000fe400078e00ff */
[----:B0-----:R-:W-:-:S04]  /*0d30*/  IMAD.WIDE.U32 R10, R9, 0x4, R10 ;  /* 0x00000004090a7825 */ /* 0x001fc800078e000a */
[C---:B------:R-:W-:Y:S01]  /*0d40*/  VIADD R9, R0.reuse, 0x380 ;  /* 0x0000038000097836 */ /* 0x040fe20000000000 */
[----:B------:R1:W5:Y:S01]  /*0d50*/  @!P1 LDG.E R22, desc[UR12][R10.64] ;  /* 0x0000000c0a169981 */ /* 0x000362000c1e1900 */
[----:B------:R-:W-:-:S03]  /*0d60*/  VIADD R12, R0, 0x480 ;  /* 0x00000480000c7836 */ /* 0x000fc60000000000 */
[----:B------:R-:W-:Y:S01]  /*0d70*/  ISETP.GE.AND P1, PT, R9, UR5, PT ;  /* 0x0000000509007c0c */ /* 0x000fe2000bf26270 */
[----:B------:R1:W5:Y:S01]  /*0d80*/  @!P2 LDG.E R21, desc[UR12][R10.64+0x200] ;  /* 0x0002000c0a15a981 */ /* 0x000362000c1e1900 */
[----:B------:R-:W-:Y:S01]  /*0d90*/  LOP3.LUT R9, R0, 0x400, RZ, 0xfc, !PT ;  /* 0x0000040000097812 */ /* 0x000fe200078efcff */
[----:B------:R-:W-:Y:S01]  /*0da0*/  IMAD.MOV.U32 R18, RZ, RZ, 0x7fffffff ;  /* 0x7fffffffff127424 */ /* 0x000fe200078e00ff */
[----:B------:R-:W-:Y:S01]  /*0db0*/  ISETP.GE.AND P2, PT, R2, UR5, PT ;  /* 0x0000000502007c0c */ /* 0x000fe2000bf46270 */
[----:B------:R1:W5:Y:S01]  /*0dc0*/  @!P3 LDG.E R20, desc[UR12][R10.64+0x400] ;  /* 0x0004000c0a14b981 */ /* 0x000362000c1e1900 */
[----:B------:R-:W-:Y:S01]  /*0dd0*/  ISETP.GE.AND P3, PT, R9, UR5, PT ;  /* 0x0000000509007c0c */ /* 0x000fe2000bf66270 */
[----:B------:R-:W-:Y:S02]  /*0de0*/  IMAD.MOV.U32 R17, RZ, RZ, 0x7fffffff ;  /* 0x7fffffffff117424 */ /* 0x000fe400078e00ff */
[----:B------:R1:W5:Y:S01]  /*0df0*/  @!P4 LDG.E R19, desc[UR12][R10.64+0x600] ;  /* 0x0006000c0a13c981 */ /* 0x000362000c1e1900 */
[----:B------:R-:W-:Y:S01]  /*0e00*/  ISETP.GE.AND P4, PT, R12, UR5, PT ;  /* 0x000000050c007c0c */ /* 0x000fe2000bf86270 */
[----:B------:R-:W-:-:S02]  /*0e10*/  VIADD R9, R0, 0x580 ;  /* 0x0000058000097836 */ /* 0x000fc40000000000 */
[----:B------:R-:W-:Y:S01]  /*0e20*/  VIADD R12, R0, 0x600 ;  /* 0x00000600000c7836 */ /* 0x000fe20000000000 */
[----:B------:R1:W5:Y:S01]  /*0e30*/  @!P5 LDG.E R18, desc[UR12][R10.64+0x800] ;  /* 0x0008000c0a12d981 */ /* 0x000362000c1e1900 */
[----:B------:R-:W-:Y:S01]  /*0e40*/  IMAD.MOV.U32 R16, RZ, RZ, 0x7fffffff ;  /* 0x7fffffffff107424 */ /* 0x000fe200078e00ff */
[----:B------:R-:W-:Y:S01]  /*0e50*/  ISETP.GE.AND P5, PT, R9, UR5, PT ;  /* 0x0000000509007c0c */ /* 0x000fe2000bfa6270 */
[----:B------:R-:W-:Y:S01]  /*0e60*/  IMAD.MOV.U32 R15, RZ, RZ, 0x7fffffff ;  /* 0x7fffffffff0f7424 */ /* 0x000fe200078e00ff */
[----:B------:R1:W5:Y:S01]  /*0e70*/  @!P0 LDG.E R17, desc[UR12][R10.64+0xa00] ;  /* 0x000a000c0a118981 */ /* 0x000362000c1e1900 */
[----:B------:R-:W-:Y:S01]  /*0e80*/  IMAD.MOV.U32 R14, RZ, RZ, 0x7fffffff ;  /* 0x7fffffffff0e7424 */ /* 0x000fe200078e00ff */
[----:B------:R-:W-:Y:S01]  /*0e90*/  ISETP.GE.AND P0, PT, R12, UR5, PT ;  /* 0x000000050c007c0c */ /* 0x000fe2000bf06270 */
[----:B------:R-:W-:Y:S01]  /*0ea0*/  IMAD.MOV.U32 R13, RZ, RZ, 0x7fffffff ;  /* 0x7fffffffff0d7424 */ /* 0x000fe200078e00ff */
[----:B------:R1:W5:Y:S01]  /*0eb0*/  @!P2 LDG.E R16, desc[UR12][R10.64+0xc00] ;  /* 0x000c000c0a10a981 */ /* 0x000362000c1e1900 */
[----:B------:R-:W-:-:S02]  /*0ec0*/  VIADD R9, R0, 0x680 ;  /* 0x0000068000097836 */ /* 0x000fc40000000000 */
[----:B------:R-:W-:Y:S01]  /*0ed0*/  VIADD R12, R0, 0x700 ;  /* 0x00000700000c7836 */ /* 0x000fe20000000000 */
[----:B------:R1:W5:Y:S01]  /*0ee0*/  @!P1 LDG.E R15, desc[UR12][R10.64+0xe00] ;  /* 0x000e000c0a0f9981 */ /* 0x000362000c1e1900 */
[----:B------:R-:W-:Y:S02]  /*0ef0*/  ISETP.GE.AND P2, PT, R3, UR5, PT ;  /* 0x0000000503007c0c */ /* 0x000fe4000bf46270 */
[----:B------:R-:W-:Y:S01]  /*0f00*/  ISETP.GE.AND P1, PT, R9, UR5, PT ;  /* 0x0000000509007c0c */ /* 0x000fe2000bf26270 */
[----:B------:R1:W5:Y:S01]  /*0f10*/  @!P3 LDG.E R14, desc[UR12][R10.64+0x1000] ;  /* 0x0010000c0a0eb981 */ /* 0x000362000c1e1900 */
[----:B------:R-:W-:-:S03]  /*0f20*/  ISETP.GE.AND P3, PT, R12, UR5, PT ;  /* 0x000000050c007c0c */ /* 0x000fc6000bf66270 */
[----:B------:R1:W5:Y:S01]  /*0f30*/  @!P4 LDG.E R13, desc[UR12][R10.64+0x1200] ;  /* 0x0012000c0a0dc981 */ /* 0x000362000c1e1900 */
[----:B------:R-:W-:Y:S01]  /*0f40*/  ISETP.GE.AND P4, PT, R4, UR5, PT ;  /* 0x0000000504007c0c */ /* 0x000fe2000bf86270 */
[----:B------:R-:W-:Y:S02]  /*0f50*/  IMAD.MOV.U32 R12, RZ, RZ, 0x7fffffff ;  /* 0x7fffffffff0c7424 */ /* 0x000fe400078e00ff */
[----:B------:R-:W-:Y:S02]  /*0f60*/  IMAD.MOV.U32 R9, RZ, RZ, 0x7fffffff ;  /* 0x7fffffffff097424 */ /* 0x000fe400078e00ff */
[----:B------:R-:W-:Y:S02]  /*0f70*/  IMAD.MOV.U32 R23, RZ, RZ, 0x7fffffff ;  /* 0x7fffffffff177424 */ /* 0x000fe400078e00ff */
[----:B------:R-:W-:Y:S01]  /*0f80*/  IMAD.MOV.U32 R25, RZ, RZ, 0x7fffffff ;  /* 0x7fffffffff197424 */ /* 0x000fe200078e00ff */
[----:B------:R1:W5:Y:S01]  /*0f90*/  @!P2 LDG.E R12, desc[UR12][R10.64+0x1400] ;  /* 0x0014000c0a0ca981 */ /* 0x000362000c1e1900 */
[----:B------:R-:W-:-:S02]  /*0fa0*/  IMAD.MOV.U32 R24, RZ, RZ, 0x7fffffff ;  /* 0x7fffffffff187424 */ /* 0x000fc400078e00ff */
[----:B------:R-:W-:Y:S01]  /*0fb0*/  IMAD.MOV.U32 R26, RZ, RZ, 0x7fffffff ;  /* 0x7fffffffff1a7424 */ /* 0x000fe200078e00ff */
[----:B------:R1:W5:Y:S04]  /*0fc0*/  @!P5 LDG.E R9, desc[UR12][R10.64+0x1600] ;  /* 0x0016000c0a09d981 */ /* 0x000368000c1e1900 */
[----:B------:R1:W5:Y:S04]  /*0fd0*/  @!P0 LDG.E R23, desc[UR12][R10.64+0x1800] ;  /* 0x0018000c0a178981 */ /* 0x000368000c1e1900 */
[----:B------:R1:W5:Y:S04]  /*0fe0*/  @!P1 LDG.E R25, desc[UR12][R10.64+0x1a00] ;  /* 0x001a000c0a199981 */ /* 0x000368000c1e1900 */
[----:B------:R1:W5:Y:S04]  /*0ff0*/  @!P3 LDG.E R24, desc[UR12][R10.64+0x1c00] ;  /* 0x001c000c0a18b981 */ /* 0x000368000c1e1900 */
[----:B------:R1:W5:Y:S02]  /*1000*/  @!P4 LDG.E R26, desc[UR12][R10.64+0x1e00] ;  /* 0x001e000c0a1ac981 */ /* 0x000364000c1e1900 */
.L_x_142:
[----:B01----:R-:W0:Y:S01]  /*1010*/  LDC R10, c[0x0][0x398] ;  /* 0x0000e600ff0a7b82 */ /* 0x003e220000000800 */
[----:B------:R-:W0:Y:S02]  /*1020*/  LDCU UR5, c[0x0][0x394] ;  /* 0x00007280ff0577ac */ /* 0x000e240008000800 */
[----:B0-----:R-:W-:-:S13]  /*1030*/  ISETP.GT.AND P0, PT, R10, UR5, PT ;  /* 0x000000050a007c0c */ /* 0x001fda000bf04270 */
[----:B------:R-:W-:Y:S05]  /*1040*/  @!P0 BRA `(.L_x_143) ;  /* 0x0000000400788947 */ /* 0x000fea0003800000 */
[----:B------:R-:W0:Y:S01]  /*1050*/  S2UR UR9, SR_CgaCtaId ;  /* 0x00000000000979c3 */ /* 0x000e220000008800 */
[----:B-----5:R-:W-:Y:S01]  /*1060*/  LOP3.LUT R11, R26, 0x80000000, RZ, 0x3c, !PT ;  /* 0x800000001a0b7812 */ /* 0x020fe200078e3cff */
[----:B------:R-:W-:Y:S01]  /*1070*/  UMOV UR5, 0x400 ;  /* 0x0000040000057882 */ /* 0x000fe20000000000 */
[----:B------:R-:W-:Y:S01]  /*1080*/  LOP3.LUT R24, R24, 0x80000000, RZ, 0x3c, !PT ;  /* 0x8000000018187812 */ /* 0x000fe200078e3cff */
[----:B------:R-:W1:Y:S01]  /*1090*/  LDCU UR10, c[0x0][0x394] ;  /* 0x00007280ff0a77ac */ /* 0x000e620008000800 */
[----:B------:R-:W-:Y:S02]  /*10a0*/  LOP3.LUT R25, R25, 0x80000000, RZ, 0x3c, !PT ;  /* 0x8000000019197812 */ /* 0x000fe400078e3cff */
[----:B------:R-:W-:Y:S02]  /*10b0*/  LOP3.LUT R23, R23, 0x80000000, RZ, 0x3c, !PT ;  /* 0x8000000017177812 */ /* 0x000fe400078e3cff */
[----:B------:R-:W-:Y:S02]  /*10c0*/  LOP3.LUT R9, R9, 0x80000000, RZ, 0x3c, !PT ;  /* 0x8000000009097812 */ /* 0x000fe400078e3cff */
[----:B------:R-:W-:-:S02]  /*10d0*/  LOP3.LUT R12, R12, 0x80000000, RZ, 0x3c, !PT ;  /* 0x800000000c0c7812 */ /* 0x000fc400078e3cff */
[----:B------:R-:W-:Y:S02]  /*10e0*/  LOP3.LUT R13, R13, 0x80000000, RZ, 0x3c, !PT ;  /* 0x800000000d0d7812 */ /* 0x000fe400078e3cff */
[----:B------:R-:W-:Y:S02]  /*10f0*/  LOP3.LUT R14, R14, 0x80000000, RZ, 0x3c, !PT ;  /* 0x800000000e0e7812 */ /* 0x000fe400078e3cff */
[----:B------:R-:W-:Y:S02]  /*1100*/  LOP3.LUT R15, R15, 0x80000000, RZ, 0x3c, !PT ;  /* 0x800000000f0f7812 */ /* 0x000fe400078e3cff */
[----:B------:R-:W-:Y:S02]  /*1110*/  LOP3.LUT R16, R16, 0x80000000, RZ, 0x3c, !PT ;  /* 0x8000000010107812 */ /* 0x000fe400078e3cff */
[----:B------:R-:W-:Y:S02]  /*1120*/  LOP3.LUT R17, R17, 0x80000000, RZ, 0x3c, !PT ;  /* 0x8000000011117812 */ /* 0x000fe400078e3cff */
[----:B------:R-:W-:Y:S01]  /*1130*/  LOP3.LUT R18, R18, 0x80000000, RZ, 0x3c, !PT ;  /* 0x8000000012127812 */ /* 0x000fe200078e3cff */
[----:B0-----:R-:W-:Y:S01]  /*1140*/  ULEA UR9, UR9, UR5, 0x18 ;  /* 0x0000000509097291 */ /* 0x001fe2000f8ec0ff */
[----:B------:R-:W-:-:S02]  /*1150*/  LOP3.LUT R19, R19, 0x80000000, RZ, 0x3c, !PT ;  /* 0x8000000013137812 */ /* 0x000fc400078e3cff */
[----:B------:R-:W-:Y:S01]  /*1160*/  LOP3.LUT R20, R20, 0x80000000, RZ, 0x3c, !PT ;  /* 0x8000000014147812 */ /* 0x000fe200078e3cff */
[----:B------:R-:W-:Y:S01]  /*1170*/  UMOV UR5, URZ ;  /* 0x000000ff00057c82 */ /* 0x000fe20008000000 */
[----:B------:R-:W-:Y:S02]  /*1180*/  LOP3.LUT R21, R21, 0x80000000, RZ, 0x3c, !PT ;  /* 0x8000000015157812 */ /* 0x000fe400078e3cff */
[----:B-1----:R-:W-:-:S07]  /*1190*/  LOP3.LUT R22, R22, 0x80000000, RZ, 0x3c, !PT ;  /* 0x8000000016167812 */ /* 0x002fce00078e3cff */
.L_x_144:
[----:B------:R-:W-:Y:S01]  /*11a0*/  IMAD R27, RZ, RZ, -UR10 ;  /* 0x8000000aff1b7e24 */ /* 0x000fe2000f8e02ff */
[----:B------:R-:W-:Y:S01]  /*11b0*/  ULEA UR11, UR5, UR9, 0xa ;  /* 0x00000009050b7291 */ /* 0x000fe2000f8e50ff */
[----:B0-----:R-:W-:Y:S01]  /*11c0*/  SHF.R.U32.HI R29, RZ, UR10, R21 ;  /* 0x0000000aff1d7c19 */ /* 0x001fe20008011615 */
[----:B------:R-:W-:Y:S01]  /*11d0*/  UIADD3 UR5, UPT, UPT, UR5, 0x1, URZ ;  /* 0x0000000105057890 */ /* 0x000fe2000fffe0ff */
[----:B------:R-:W-:Y:S02]  /*11e0*/  SHF.R.U32.HI R28, RZ, UR10, R20 ;  /* 0x0000000aff1c7c19 */ /* 0x000fe40008011614 */
[----:B------:R-:W-:Y:S01]  /*11f0*/  VIADDMNMX R26, R27, R10, 0x8, PT ;  /* 0x000000081b1a7446 */ /* 0x000fe2000380010a */
[----:B------:R-:W-:-:S05]  /*1200*/  IMAD.MOV.U32 R27, RZ, RZ, -0x1 ;  /* 0xffffffffff1b7424 */ /* 0x000fca00078e00ff */
[----:B------:R-:W-:Y:S02]  /*1210*/  SHF.L.U32 R26, R27, R26, RZ ;  /* 0x0000001a1b1a7219 */ /* 0x000fe400000006ff */
[----:B------:R-:W-:Y:S02]  /*1220*/  SHF.R.U32.HI R27, RZ, UR10, R22 ;  /* 0x0000000aff1b7c19 */ /* 0x000fe40008011616 */
[-C--:B------:R-:W-:Y:S02]  /*1230*/  LOP3.LUT R29, R29, R26.reuse, RZ, 0x30, !PT ;  /* 0x0000001a1d1d7212 */ /* 0x080fe400078e30ff */
[-C--:B------:R-:W-:Y:S02]  /*1240*/  LOP3.LUT R27, R27, R26.reuse, RZ, 0x30, !PT ;  /* 0x0000001a1b1b7212 */ /* 0x080fe400078e30ff */
[----:B------:R-:W-:Y:S02]  /*1250*/  LOP3.LUT R28, R28, R26, RZ, 0x30, !PT ;  /* 0x0000001a1c1c7212 */ /* 0x000fe400078e30ff */
[----:B------:R-:W-:-:S02]  /*1260*/  LEA R27, R27, UR11, 0x2 ;  /* 0x0000000b1b1b7c11 */ /* 0x000fc4000f8e10ff */
[----:B------:R-:W-:Y:S02]  /*1270*/  LEA R29, R29, UR11, 0x2 ;  /* 0x0000000b1d1d7c11 */ /* 0x000fe4000f8e10ff */
[----:B------:R-:W-:Y:S01]  /*1280*/  LEA R28, R28, UR11, 0x2 ;  /* 0x0000000b1c1c7c11 */ /* 0x000fe2000f8e10ff */
[----:B------:R0:W-:Y:S04]  /*1290*/  ATOMS.POPC.INC.32 RZ, [R27+URZ] ;  /* 0x000000001bff7f8c */ /* 0x0001e8000d8000ff */
[----:B------:R-:W-:Y:S01]  /*12a0*/  ATOMS.POPC.INC.32 RZ, [R29+URZ] ;  /* 0x000000001dff7f8c */ /* 0x000fe2000d8000ff */
[----:B0-----:R-:W-:-:S03]  /*12b0*/  SHF.R.U32.HI R27, RZ, UR10, R19 ;  /* 0x0000000aff1b7c19 */ /* 0x001fc60008011613 */
[----:B------:R-:W-:Y:S01]  /*12c0*/  ATOMS.POPC.INC.32 RZ, [R28+URZ] ;  /* 0x000000001cff7f8c */ /* 0x000fe2000d8000ff */
[----:B------:R-:W-:-:S04]  /*12d0*/  LOP3.LUT R27, R27, R26, RZ, 0x30, !PT ;  /* 0x0000001a1b1b7212 */ /* 0x000fc800078e30ff */
[----:B------:R-:W-:-:S05]  /*12e0*/  LEA R27, R27, UR11, 0x2 ;  /* 0x0000000b1b1b7c11 */ /* 0x000fca000f8e10ff */
[----:B------:R0:W-:Y:S02]  /*12f0*/  ATOMS.POPC.INC.32 RZ, [R27+URZ] ;  /* 0x000000001bff7f8c */ /* 0x0001e4000d8000ff */
[----:B0-----:R-:W-:-:S04]  /*1300*/  SHF.R.U32.HI R27, RZ, UR10, R18 ;  /* 0x0000000aff1b7c19 */ /* 0x001fc80008011612 */
[----:B------:R-:W-:-:S04]  /*1310*/  LOP3.LUT R27, R27, R26, RZ, 0x30, !PT ;  /* 0x0000001a1b1b7212 */ /* 0x000fc800078e30ff */
[----:B------:R-:W-:Y:S02]  /*1320*/  LEA R29, R27, UR11, 0x2 ;  /* 0x0000000b1b1d7c11 */ /* 0x000fe4000f8e10ff */
[----:B------:R-:W-:-:S03]  /*1330*/  SHF.R.U32.HI R27, RZ, UR10, R17 ;  /* 0x0000000aff1b7c19 */ /* 0x000fc60008011611 */
[----:B------:R-:W-:Y:S01]  /*1340*/  ATOMS.POPC.INC.32 RZ, [R29+URZ] ;  /* 0x000000001dff7f8c */ /* 0x000fe2000d8000ff */
[----:B------:R-:W-:-:S04]  /*1350*/  LOP3.LUT R27, R27, R26, RZ, 0x30, !PT ;  /* 0x0000001a1b1b7212 */ /* 0x000fc800078e30ff */
[----:B------:R-:W-:Y:S02]  /*1360*/  LEA R28, R27, UR11, 0x2 ;  /* 0x0000000b1b1c7c11 */ /* 0x000fe4000f8e10ff */
[----:B------:R-:W-:-:S03]  /*1370*/  SHF.R.U32.HI R27, RZ, UR10, R16 ;  /* 0x0000000aff1b7c19 */ /* 0x000fc60008011610 */
        /* <DEDUP_REMOVED lines=32> */
[----:B------:R0:W-:Y:S01]  /*1580*/  ATOMS.POPC.INC.32 RZ, [R29+URZ] ;  /* 0x000000001dff7f8c */ /* 0x0001e2000d8000ff */
[----:B------:R-:W-:-:S04]  /*1590*/  LOP3.LUT R27, R27, R26, RZ, 0x30, !PT ;  /* 0x0000001a1b1b7212 */ /* 0x000fc800078e30ff */
[----:B------:R-:W-:Y:S02]  /*15a0*/  LEA R28, R27, UR11, 0x2 ;  /* 0x0000000b1b1c7c11 */ /* 0x000fe4000f8e10ff */
[----:B------:R-:W-:Y:S01]  /*15b0*/  SHF.R.U32.HI R27, RZ, UR10, R11 ;  /* 0x0000000aff1b7c19 */ /* 0x000fe2000801160b */
[----:B------:R-:W-:Y:S02]  /*15c0*/  UIADD3 UR10, UPT, UPT, UR10, 0x8, URZ ;  /* 0x000000080a0a7890 */ /* 0x000fe4000fffe0ff */
[----:B------:R0:W-:Y:S01]  /*15d0*/  ATOMS.POPC.INC.32 RZ, [R28+URZ] ;  /* 0x000000001cff7f8c */ /* 0x0001e2000d8000ff */
[----:B------:R-:W-:-:S03]  /*15e0*/  LOP3.LUT R26, R27, R26, RZ, 0x30, !PT ;  /* 0x0000001a1b1a7212 */ /* 0x000fc600078e30ff */
[----:B------:R-:W-:Y:S02]  /*15f0*/  ISETP.LE.AND P0, PT, R10, UR10, PT ;  /* 0x0000000a0a007c0c */ /* 0x000fe4000bf03270 */
[----:B------:R-:W-:-:S05]  /*1600*/  LEA R26, R26, UR11, 0x2 ;  /* 0x0000000b1a1a7c11 */ /* 0x000fca000f8e10ff */
[----:B------:R0:W-:Y:S06]  /*1610*/  ATOMS.POPC.INC.32 RZ, [R26+URZ] ;  /* 0x000000001aff7f8c */ /* 0x0001ec000d8000ff */
[----:B------:R-:W-:Y:S05]  /*1620*/  @!P0 BRA `(.L_x_144) ;  /* 0xfffffff800dc8947 */ /* 0x000fea000383ffff */
.L_x_143:
[----:B------:R-:W-:Y:S05]  /*1630*/  BRA.U !UP1, `(.L_x_145) ;  /* 0xfffffff5090c7547 */ /* 0x000fea000b83ffff */
.L_x_140:
[----:B------:R-:W-:Y:S01]  /*1640*/  BAR.SYNC.DEFER_BLOCKING 0x0 ;  /* 0x0000000000007b1d */ /* 0x000fe20000010000 */
[----:B------:R-:W-:-:S05]  /*1650*/  ISETP.NE.AND P0, PT, R8, RZ, PT ;  /* 0x000000ff0800720c */ /* 0x000fca0003f05270 */
[----:B------:R-:W-:Y:S08]  /*1660*/  BSSY.RECONVERGENT B0, `(.L_x_146) ;  /* 0x0000141000007945 */ /* 0x000ff00003800200 */
[----:B------:R-:W-:Y:S05]  /*1670*/  @P0 BRA `(.L_x_147) ;  /* 0x0000001000fc0947 */ /* 0x000fea0003800000 */
[----:B0-2--5:R-:W0:Y:S01]  /*1680*/  LDC R9, c[0x0][0x398] ;  /* 0x0000e600ff097b82 */ /* 0x025e220000000800 */
[----:B------:R-:W-:Y:S01]  /*1690*/  ISETP.GE.U32.AND P0, PT, R5, 0x7, PT ;  /* 0x000000070500780c */ /* 0x000fe20003f06070 */
[----:B------:R-:W-:-:S06]  /*16a0*/  UMOV UR5, 0x400 ;  /* 0x0000040000057882 */ /* 0x000fcc0000000000 */
[----:B-1-34-:R-:W0:Y:S08]  /*16b0*/  LDC R10, c[0x0][0x394] ;  /* 0x0000e500ff0a7b82 */ /* 0x01ae300000000800 */
        /* <DEDUP_REMOVED lines=10> */
[----:B------:R-:W0:Y:S01]  /*1760*/  LDC.64 R14, c[0x0][0x380] ;  /* 0x0000e000ff0e7b82 */ /* 0x000e220000000a00 */
[----:B------:R-:W-:-:S07]  /*1770*/  IMAD.MOV.U32 R9, RZ, RZ, RZ ;  /* 0x000000ffff097224 */ /* 0x000fce00078e00ff */
.L_x_165:
[----:B01234-:R-:W-:Y:S01]  /*1780*/  IMAD R16, R9, 0x400, R10 ;  /* 0x0000040009107824 */ /* 0x01ffe200078e020a */
[----:B------:R-:W-:Y:S04]  /*1790*/  BSSY.RECONVERGENT B1, `(.L_x_149) ;  /* 0x000000e000017945 */ /* 0x000fe80003800200 */
[----:B------:R-:W1:Y:S04]  /*17a0*/  LDS R29, [R16] ;  /* 0x00000000101d7984 */ /* 0x000e680000000800 */
[----:B------:R2:W3:Y:S04]  /*17b0*/  LDS R27, [R16+0x400] ;  /* 0x00040000101b7984 */ /* 0x0004e80000000800 */
[----:B------:R2:W4:Y:S04]  /*17c0*/  LDS R25, [R16+0x800] ;  /* 0x0008000010197984 */ /* 0x0005280000000800 */
[----:B------:R2:W0:Y:S04]  /*17d0*/  LDS R23, [R16+0xc00] ;  /* 0x000c000010177984 */ /* 0x0004280000000800 */
[----:B------:R2:W0:Y:S04]  /*17e0*/  LDS R21, [R16+0x1000] ;  /* 0x0010000010157984 */ /* 0x0004280000000800 */
[----:B------:R2:W0:Y:S04]  /*17f0*/  LDS R19, [R16+0x1400] ;  /* 0x0014000010137984 */ /* 0x0004280000000800 */
[----:B------:R2:W0:Y:S04]  /*1800*/  LDS R13, [R16+0x1800] ;  /* 0x00180000100d7984 */ /* 0x0004280000000800 */
[----:B------:R2:W0:Y:S01]  /*1810*/  LDS R18, [R16+0x1c00] ;  /* 0x001c000010127984 */ /* 0x0004220000000800 */
[----:B-1----:R-:W-:-:S13]  /*1820*/  ISETP.NE.AND P0, PT, R29, RZ, PT ;  /* 0x000000ff1d00720c */ /* 0x002fda0003f05270 */
[----:B--234-:R-:W-:Y:S05]  /*1830*/  @!P0 BRA `(.L_x_150) ;  /* 0x00000000000c8947 */ /* 0x01cfea0003800000 */
[----:B------:R-:W-:-:S04]  /*1840*/  IMAD R17, R9, 0x100, R0 ;  /* 0x0000010009117824 */ /* 0x000fc800078e0200 */
[----:B0-----:R-:W-:-:S05]  /*1850*/  IMAD.WIDE.U32 R16, R17, 0x4, R14 ;  /* 0x0000000411107825 */ /* 0x001fca00078e000e */
[----:B------:R1:W-:Y:S02]  /*1860*/  REDG.E.ADD.STRONG.GPU desc[UR12][R16.64], R29 ;  /* 0x0000001d1000798e */ /* 0x0003e4000c12e10c */
.L_x_150:
[----:B------:R-:W-:Y:S05]  /*1870*/  BSYNC.RECONVERGENT B1 ;  /* 0x0000000000017941 */ /* 0x000fea0003800200 */
.L_x_149:
[----:B------:R-:W-:Y:S01]  /*1880*/  ISETP.NE.AND P6, PT, R27, RZ, PT ;  /* 0x000000ff1b00720c */ /* 0x000fe20003fc5270 */
[----:B------:R-:W-:Y:S01]  /*1890*/  BSSY.RECONVERGENT B1, `(.L_x_151) ;  /* 0x000000c000017945 */ /* 0x000fe20003800200 */
[----:B------:R-:W-:Y:S02]  /*18a0*/  ISETP.NE.AND P0, PT, R25, RZ, PT ;  /* 0x000000ff1900720c */ /* 0x000fe40003f05270 */
[----:B0-----:R-:W-:Y:S02]  /*18b0*/  ISETP.NE.AND P1, PT, R23, RZ, PT ;  /* 0x000000ff1700720c */ /* 0x001fe40003f25270 */
[----:B------:R-:W-:Y:S02]  /*18c0*/  ISETP.NE.AND P2, PT, R21, RZ, PT ;  /* 0x000000ff1500720c */ /* 0x000fe40003f45270 */
[----:B------:R-:W-:Y:S02]  /*18d0*/  ISETP.NE.AND P3, PT, R19, RZ, PT ;  /* 0x000000ff1300720c */ /* 0x000fe40003f65270 */
[----:B------:R-:W-:-:S02]  /*18e0*/  ISETP.NE.AND P4, PT, R13, RZ, PT ;  /* 0x000000ff0d00720c */ /* 0x000fc40003f85270 */
[----:B------:R-:W-:Y:S01]  /*18f0*/  ISETP.NE.AND P5, PT, R18, RZ, PT ;  /* 0x000000ff1200720c */ /* 0x000fe20003fa5270 */
[----:B------:R-:W-:-:S12]  /*1900*/  @!P6 BRA `(.L_x_152) ;  /* 0x000000000010e947 */ /* 0x000fd80003800000 */
[----:B-1----:R-:W-:-:S04]  /*1910*/  IMAD R17, R9, 0x100, R0 ;  /* 0x0000010009117824 */ /* 0x002fc800078e0200 */
[----:B------:R-:W-:-:S04]  /*1920*/  VIADD R17, R17, 0x100 ;  /* 0x0000010011117836 */ /* 0x000fc80000000000 */
[----:B------:R-:W-:-:S05]  /*1930*/  IMAD.WIDE.U32 R16, R17, 0x4, R14 ;  /* 0x0000000411107825 */ /* 0x000fca00078e000e */
[----:B------:R0:W-:Y:S02]  /*1940*/  REDG.E.ADD.STRONG.GPU desc[UR12][R16.64], R27 ;  /* 0x0000001b1000798e */ /* 0x0001e4000c12e10c */
.L_x_152:
[----:B------:R-:W-:Y:S05]  /*1950*/  BSYNC.RECONVERGENT B1 ;  /* 0x0000000000017941 */ /* 0x000fea0003800200 */
.L_x_151:
[----:B------:R-:W-:Y:S04]  /*1960*/  BSSY.RECONVERGENT B1, `(.L_x_153) ;  /* 0x0000006000017945 */ /* 0x000fe80003800200 */
[----:B------:R-:W-:Y:S05]  /*1970*/  @!P0 BRA `(.L_x_154) ;  /* 0x0000000000108947 */ /* 0x000fea0003800000 */
[----:B01----:R-:W-:-:S04]  /*1980*/  IMAD R17, R9, 0x100, R0 ;  /* 0x0000010009117824 */ /* 0x003fc800078e0200 */
[----:B------:R-:W-:-:S04]  /*1990*/  VIADD R17, R17, 0x200 ;  /* 0x0000020011117836 */ /* 0x000fc80000000000 */
[----:B------:R-:W-:-:S05]  /*19a0*/  IMAD.WIDE.U32 R16, R17, 0x4, R14 ;  /* 0x0000000411107825 */ /* 0x000fca00078e000e */
[----:B------:R2:W-:Y:S02]  /*19b0*/  REDG.E.ADD.STRONG.GPU desc[UR12][R16.64], R25 ;  /* 0x000000191000798e */ /* 0x0005e4000c12e10c */
.L_x_154:
[----:B------:R-:W-:Y:S05]  /*19c0*/  BSYNC.RECONVERGENT B1 ;  /* 0x0000000000017941 */ /* 0x000fea0003800200 */
.L_x_153:
[----:B------:R-:W-:Y:S04]  /*19d0*/  BSSY.RECONVERGENT B1, `(.L_x_155) ;  /* 0x0000006000017945 */ /* 0x000fe80003800200 */
[----:B------:R-:W-:Y:S05]  /*19e0*/  @!P1 BRA `(.L_x_156) ;  /* 0x0000000000109947 */ /* 0x000fea0003800000 */
[----:B012---:R-:W-:-:S04]  /*19f0*/  IMAD R17, R9, 0x100, R0 ;  /* 0x0000010009117824 */ /* 0x007fc800078e0200 */
[----:B------:R-:W-:-:S04]  /*1a00*/  VIADD R17, R17, 0x300 ;  /* 0x0000030011117836 */ /* 0x000fc80000000000 */
[----:B------:R-:W-:-:S05]  /*1a10*/  IMAD.WIDE.U32 R16, R17, 0x4, R14 ;  /* 0x0000000411107825 */ /* 0x000fca00078e000e */
[----:B------:R3:W-:Y:S02]  /*1a20*/  REDG.E.ADD.STRONG.GPU desc[UR12][R16.64], R23 ;  /* 0x000000171000798e */ /* 0x0007e4000c12e10c */
.L_x_156:
[----:B------:R-:W-:Y:S05]  /*1a30*/  BSYNC.RECONVERGENT B1 ;  /* 0x0000000000017941 */ /* 0x000fea0003800200 */
.L_x_155:
[----:B------:R-:W-:Y:S04]  /*1a40*/  BSSY.RECONVERGENT B1, `(.L_x_157) ;  /* 0x0000006000017945 */ /* 0x000fe80003800200 */
[----:B------:R-:W-:Y:S05]  /*1a50*/  @!P2 BRA `(.L_x_158) ;  /* 0x000000000010a947 */ /* 0x000fea0003800000 */
[----:B0123--:R-:W-:-:S04]  /*1a60*/  IMAD R17, R9, 0x100, R0 ;  /* 0x0000010009117824 */ /* 0x00ffc800078e0200 */
[----:B------:R-:W-:-:S04]  /*1a70*/  VIADD R17, R17, 0x400 ;  /* 0x0000040011117836 */ /* 0x000fc80000000000 */
[----:B------:R-:W-:-:S05]  /*1a80*/  IMAD.WIDE.U32 R16, R17, 0x4, R14 ;  /* 0x0000000411107825 */ /* 0x000fca00078e000e */
[----:B------:R4:W-:Y:S02]  /*1a90*/  REDG.E.ADD.STRONG.GPU desc[UR12][R16.64], R21 ;  /* 0x000000151000798e */ /* 0x0009e4000c12e10c */
.L_x_158:
[----:B------:R-:W-:Y:S05]  /*1aa0*/  BSYNC.RECONVERGENT B1 ;  /* 0x0000000000017941 */ /* 0x000fea0003800200 */
.L_x_157:
[----:B------:R-:W-:Y:S04]  /*1ab0*/  BSSY.RECONVERGENT B1, `(.L_x_159) ;  /* 0x0000006000017945 */ /* 0x000fe80003800200 */
[----:B------:R-:W-:Y:S05]  /*1ac0*/  @!P3 BRA `(.L_x_160) ;  /* 0x000000000010b947 */ /* 0x000fea0003800000 */
[----:B01234-:R-:W-:-:S04]  /*1ad0*/  IMAD R17, R9, 0x100, R0 ;  /* 0x0000010009117824 */ /* 0x01ffc800078e0200 */
[----:B------:R-:W-:-:S04]  /*1ae0*/  VIADD R17, R17, 0x500 ;  /* 0x0000050011117836 */ /* 0x000fc80000000000 */
[----:B------:R-:W-:-:S05]  /*1af0*/  IMAD.WIDE.U32 R16, R17, 0x4, R14 ;  /* 0x0000000411107825 */ /* 0x000fca00078e000e */
[----:B------:R0:W-:Y:S02]  /*1b00*/  REDG.E.ADD.STRONG.GPU desc[UR12][R16.64], R19 ;  /* 0x000000131000798e */ /* 0x0001e4000c12e10c */
.L_x_160:
[----:B------:R-:W-:Y:S05]  /*1b10*/  BSYNC.RECONVERGENT B1 ;  /* 0x0000000000017941 */ /* 0x000fea0003800200 */
.L_x_159:
[----:B------:R-:W-:Y:S04]  /*1b20*/  BSSY.RECONVERGENT B1, `(.L_x_161) ;  /* 0x0000006000017945 */ /* 0x000fe80003800200 */
[----:B------:R-:W-:Y:S05]  /*1b30*/  @!P4 BRA `(.L_x_162) ;  /* 0x000000000010c947 */ /* 0x000fea0003800000 */
[----:B01234-:R-:W-:-:S04]  /*1b40*/  IMAD R17, R9, 0x100, R0 ;  /* 0x0000010009117824 */ /* 0x01ffc800078e0200 */
[----:B------:R-:W-:-:S04]  /*1b50*/  VIADD R17, R17, 0x600 ;  /* 0x0000060011117836 */ /* 0x000fc80000000000 */
[----:B------:R-:W-:-:S05]  /*1b60*/  IMAD.WIDE.U32 R16, R17, 0x4, R14 ;  /* 0x0000000411107825 */ /* 0x000fca00078e000e */
[----:B------:R0:W-:Y:S02]  /*1b70*/  REDG.E.ADD.STRONG.GPU desc[UR12][R16.64], R13 ;  /* 0x0000000d1000798e */ /* 0x0001e4000c12e10c */
.L_x_162:
[----:B------:R-:W-:Y:S05]  /*1b80*/  BSYNC.RECONVERGENT B1 ;  /* 0x0000000000017941 */ /* 0x000fea0003800200 */
.L_x_161:
[----:B------:R-:W-:Y:S04]  /*1b90*/  BSSY.RECONVERGENT B1, `(.L_x_163) ;  /* 0x0000006000017945 */ /* 0x000fe80003800200 */
[----:B------:R-:W-:Y:S05]  /*1ba0*/  @!P5 BRA `(.L_x_164) ;  /* 0x000000000010d947 */ /* 0x000fea0003800000 */
[----:B01234-:R-:W-:-:S04]  /*1bb0*/  IMAD R17, R9, 0x100, R0 ;  /* 0x0000010009117824 */ /* 0x01ffc800078e0200 */
[----:B------:R-:W-:-:S04]  /*1bc0*/  VIADD R17, R17, 0x700 ;  /* 0x0000070011117836 */ /* 0x000fc80000000000 */
[----:B------:R-:W-:-:S05]  /*1bd0*/  IMAD.WIDE.U32 R16, R17, 0x4, R14 ;  /* 0x0000000411107825 */ /* 0x000fca00078e000e */
[----:B------:R0:W-:Y:S02]  /*1be0*/  REDG.E.ADD.STRONG.GPU desc[UR12][R16.64], R18 ;  /* 0x000000121000798e */ /* 0x0001e4000c12e10c */
.L_x_164:
[----:B------:R-:W-:Y:S05]  /*1bf0*/  BSYNC.RECONVERGENT B1 ;  /* 0x0000000000017941 */ /* 0x000fea0003800200 */
.L_x_163:
[----:B------:R-:W-:-:S05]  /*1c00*/  VIADD R9, R9, 0x8 ;  /* 0x0000000809097836 */ /* 0x000fca0000000000 */
[----:B------:R-:W-:-:S13]  /*1c10*/  ISETP.NE.AND P0, PT, R9, R11, PT ;  /* 0x0000000b0900720c */ /* 0x000fda0003f05270 */
[----:B------:R-:W-:Y:S05]  /*1c20*/  @P0 BRA `(.L_x_165) ;  /* 0xfffffff800d40947 */ /* 0x000fea000383ffff */
[----:B------:R-:W-:-:S07]  /*1c30*/  IMAD.MOV.U32 R9, RZ, RZ, R11 ;  /* 0x000000ffff097224 */ /* 0x000fce00078e000b */
.L_x_148:
[C---:B------:R-:W-:Y:S01]  /*1c40*/  ISETP.NE.AND P0, PT, R6.reuse, RZ, PT ;  /* 0x000000ff0600720c */ /* 0x040fe20003f05270 */
[----:B0-----:R-:W-:Y:S01]  /*1c50*/  VIADD R13, R6, 0xffffffff ;  /* 0xffffffff060d7836 */ /* 0x001fe20000000000 */
[----:B------:R-:W-:Y:S01]  /*1c60*/  LOP3.LUT R12, R12, 0x1, RZ, 0xc0, !PT ;  /* 0x000000010c0c7812 */ /* 0x000fe200078ec0ff */
[----:B-1234-:R-:W-:-:S10]  /*1c70*/  VIADD R16, R7, 0xffffffff ;  /* 0xffffffff07107836 */ /* 0x01efd40000000000 */
[----:B------:R-:W-:Y:S05]  /*1c80*/  @!P0 BRA `(.L_x_166) ;  /* 0x0000000400408947 */ /* 0x000fea0003800000 */
[----:B------:R-:W-:-:S13]  /*1c90*/  ISETP.GE.U32.AND P0, PT, R13, 0x3, PT ;  /* 0x000000030d00780c */ /* 0x000fda0003f06070 */
[----:B------:R-:W-:Y:S05]  /*1ca0*/  @!P0 BRA `(.L_x_167) ;  /* 0x0000000000a48947 */ /* 0x000fea0003800000 */
[----:B------:R-:W-:Y:S01]  /*1cb0*/  IMAD R14, R9, 0x400, R10 ;  /* 0x00000400090e7824 */ /* 0x000fe200078e020a */
[----:B------:R-:W-:Y:S04]  /*1cc0*/  BSSY.RECONVERGENT B1, `(.L_x_168) ;  /* 0x000000e000017945 */ /* 0x000fe80003800200 */
[----:B------:R-:W0:Y:S04]  /*1cd0*/  LDS R25, [R14] ;  /* 0x000000000e197984 */ /* 0x000e280000000800 */
[----:B------:R-:W1:Y:S04]  /*1ce0*/  LDS R21, [R14+0x400] ;  /* 0x000400000e157984 */ /* 0x000e680000000800 */
[----:B------:R-:W2:Y:S04]  /*1cf0*/  LDS R19, [R14+0x800] ;  /* 0x000800000e137984 */ /* 0x000ea80000000800 */
[----:B------:R-:W3:Y:S01]  /*1d00*/  LDS R17, [R14+0xc00] ;  /* 0x000c00000e117984 */ /* 0x000ee20000000800 */
[----:B0-----:R-:W-:-:S02]  /*1d10*/  ISETP.NE.AND P0, PT, R25, RZ, PT ;  /* 0x000000ff1900720c */ /* 0x001fc40003f05270 */
[----:B-1----:R-:W-:Y:S02]  /*1d20*/  ISETP.NE.AND P1, PT, R21, RZ, PT ;  /* 0x000000ff1500720c */ /* 0x002fe40003f25270 */
[----:B--2---:R-:W-:Y:S02]  /*1d30*/  ISETP.NE.AND P2, PT, R19, RZ, PT ;  /* 0x000000ff1300720c */ /* 0x004fe40003f45270 */
[----:B---3--:R-:W-:-:S07]  /*1d40*/  ISETP.NE.AND P3, PT, R17, RZ, PT ;  /* 0x000000ff1100720c */ /* 0x008fce0003f65270 */
[----:B------:R-:W-:Y:S06]  /*1d50*/  @!P0 BRA `(.L_x_169) ;  /* 0x0000000000108947 */ /* 0x000fec0003800000 */
[----:B------:R-:W0:Y:S01]  /*1d60*/  LDC.64 R14, c[0x0][0x380] ;  /* 0x0000e000ff0e7b82 */ /* 0x000e220000000a00 */
[----:B------:R-:W-:-:S04]  /*1d70*/  IMAD R23, R9, 0x100, R0 ;  /* 0x0000010009177824 */ /* 0x000fc800078e0200 */
[----:B0-----:R-:W-:-:S05]  /*1d80*/  IMAD.WIDE.U32 R14, R23, 0x4, R14 ;  /* 0x00000004170e7825 */ /* 0x001fca00078e000e */
[----:B------:R0:W-:Y:S02]  /*1d90*/  REDG.E.ADD.STRONG.GPU desc[UR12][R14.64], R25 ;  /* 0x000000190e00798e */ /* 0x0001e4000c12e10c */
.L_x_169:
[----:B------:R-:W-:Y:S05]  /*1da0*/  BSYNC.RECONVERGENT B1 ;  /* 0x0000000000017941 */ /* 0x000fea0003800200 */
.L_x_168:
[----:B------:R-:W-:Y:S04]  /*1db0*/  BSSY.RECONVERGENT B1, `(.L_x_170) ;  /* 0x0000007000017945 */ /* 0x000fe80003800200 */
[----:B------:R-:W-:Y:S05]  /*1dc0*/  @!P1 BRA `(.L_x_171) ;  /* 0x0000000000149947 */ /* 0x000fea0003800000 */
[----:B0-----:R-:W0:Y:S01]  /*1dd0*/  LDC.64 R14, c[0x0][0x380] ;  /* 0x0000e000ff0e7b82 */ /* 0x001e220000000a00 */
[----:B------:R-:W-:-:S04]  /*1de0*/  IMAD R23, R9, 0x100, R0 ;  /* 0x0000010009177824 */ /* 0x000fc800078e0200 */
[----:B------:R-:W-:-:S04]  /*1df0*/  VIADD R23, R23, 0x100 ;  /* 0x0000010017177836 */ /* 0x000fc80000000000 */
[----:B0-----:R-:W-:-:S05]  /*1e00*/  IMAD.WIDE.U32 R14, R23, 0x4, R14 ;  /* 0x00000004170e7825 */ /* 0x001fca00078e000e */
[----:B------:R1:W-:Y:S02]  /*1e10*/  REDG.E.ADD.STRONG.GPU desc[UR12][R14.64], R21 ;  /* 0x000000150e00798e */ /* 0x0003e4000c12e10c */
.L_x_171:
[----:B------:R-:W-:Y:S05]  /*1e20*/  BSYNC.RECONVERGENT B1 ;  /* 0x0000000000017941 */ /* 0x000fea0003800200 */
.L_x_170:
[----:B------:R-:W-:Y:S04]  /*1e30*/  BSSY.RECONVERGENT B1, `(.L_x_172) ;  /* 0x0000007000017945 */ /* 0x000fe80003800200 */
[----:B------:R-:W-:Y:S05]  /*1e40*/  @!P2 BRA `(.L_x_173) ;  /* 0x000000000014a947 */ /* 0x000fea0003800000 */
[----:B01----:R-:W0:Y:S01]  /*1e50*/  LDC.64 R14, c[0x0][0x380] ;  /* 0x0000e000ff0e7b82 */ /* 0x003e220000000a00 */
[----:B------:R-:W-:-:S04]  /*1e60*/  IMAD R21, R9, 0x100, R0 ;  /* 0x0000010009157824 */ /* 0x000fc800078e0200 */
[----:B------:R-:W-:-:S04]  /*1e70*/  VIADD R21, R21, 0x200 ;  /* 0x0000020015157836 */ /* 0x000fc80000000000 */
[----:B0-----:R-:W-:-:S05]  /*1e80*/  IMAD.WIDE.U32 R14, R21, 0x4, R14 ;  /* 0x00000004150e7825 */ /* 0x001fca00078e000e */
[----:B------:R2:W-:Y:S02]  /*1e90*/  REDG.E.ADD.STRONG.GPU desc[UR12][R14.64], R19 ;  /* 0x000000130e00798e */ /* 0x0005e4000c12e10c */
.L_x_173:
[----:B------:R-:W-:Y:S05]  /*1ea0*/  BSYNC.RECONVERGENT B1 ;  /* 0x0000000000017941 */ /* 0x000fea0003800200 */
.L_x_172:
[----:B------:R-:W-:Y:S04]  /*1eb0*/  BSSY.RECONVERGENT B1, `(.L_x_174) ;  /* 0x0000007000017945 */ /* 0x000fe80003800200 */
[----:B------:R-:W-:Y:S05]  /*1ec0*/  @!P3 BRA `(.L_x_175) ;  /* 0x000000000014b947 */ /* 0x000fea0003800000 */
[----:B012---:R-:W0:Y:S01]  /*1ed0*/  LDC.64 R14, c[0x0][0x380] ;  /* 0x0000e000ff0e7b82 */ /* 0x007e220000000a00 */
[----:B------:R-:W-:-:S04]  /*1ee0*/  IMAD R19, R9, 0x100, R0 ;  /* 0x0000010009137824 */ /* 0x000fc800078e0200 */
[----:B------:R-:W-:-:S04]  /*1ef0*/  VIADD R19, R19, 0x300 ;  /* 0x0000030013137836 */ /* 0x000fc80000000000 */
[----:B0-----:R-:W-:-:S05]  /*1f00*/  IMAD.WIDE.U32 R14, R19, 0x4, R14 ;  /* 0x00000004130e7825 */ /* 0x001fca00078e000e */
[----:B------:R3:W-:Y:S02]  /*1f10*/  REDG.E.ADD.STRONG.GPU desc[UR12][R14.64], R17 ;  /* 0x000000110e00798e */ /* 0x0007e4000c12e10c */
.L_x_175:
[----:B------:R-:W-:Y:S05]  /*1f20*/  BSYNC.RECONVERGENT B1 ;  /* 0x0000000000017941 */ /* 0x000fea0003800200 */
.L_x_174:
[----:B------:R-:W-:-:S07]  /*1f30*/  VIADD R9, R9, 0x4 ;  /* 0x0000000409097836 */ /* 0x000fce0000000000 */
.L_x_167:
[----:B------:R-:W-:Y:S01]  /*1f40*/  ISETP.NE.AND P0, PT, R7, RZ, PT ;  /* 0x000000ff0700720c */ /* 0x000fe20003f05270 */
[----:B------:R-:W-:-:S12]  /*1f50*/  BSSY.RECONVERGENT B1, `(.L_x_166) ;  /* 0x0000023000017945 */ /* 0x000fd80003800200 */
[----:B------:R-:W-:Y:S05]  /*1f60*/  @!P0 BRA `(.L_x_176) ;  /* 0x0000000000848947 */ /* 0x000fea0003800000 */
[----:B------:R-:W-:-:S13]  /*1f70*/  ISETP.NE.AND P0, PT, R16, RZ, PT ;  /* 0x000000ff1000720c */ /* 0x000fda0003f05270 */
[----:B------:R-:W-:Y:S05]  /*1f80*/  @!P0 BRA `(.L_x_177) ;  /* 0x0000000000548947 */ /* 0x000fea0003800000 */
[----:B0123--:R-:W-:Y:S01]  /*1f90*/  IMAD R14, R9, 0x400, R10 ;  /* 0x00000400090e7824 */ /* 0x00ffe200078e020a */
[----:B------:R-:W-:Y:S04]  /*1fa0*/  BSSY.RECONVERGENT B2, `(.L_x_178) ;  /* 0x000000a000027945 */ /* 0x000fe80003800200 */
[----:B------:R-:W0:Y:S04]  /*1fb0*/  LDS R17, [R14] ;  /* 0x000000000e117984 */ /* 0x000e280000000800 */
[----:B------:R-:W1:Y:S01]  /*1fc0*/  LDS R19, [R14+0x400] ;  /* 0x000400000e137984 */ /* 0x000e620000000800 */
[----:B0-----:R-:W-:-:S02]  /*1fd0*/  ISETP.NE.AND P0, PT, R17, RZ, PT ;  /* 0x000000ff1100720c */ /* 0x001fc40003f05270 */
[----:B-1----:R-:W-:-:S11]  /*1fe0*/  ISETP.NE.AND P1, PT, R19, RZ, PT ;  /* 0x000000ff1300720c */ /* 0x002fd60003f25270 */
[----:B------:R-:W-:Y:S05]  /*1ff0*/  @!P0 BRA `(.L_x_179) ;  /* 0x0000000000108947 */ /* 0x000fea0003800000 */
[----:B------:R-:W0:Y:S01]  /*2000*/  LDC.64 R14, c[0x0][0x380] ;  /* 0x0000e000ff0e7b82 */ /* 0x000e220000000a00 */
[----:B------:R-:W-:-:S04]  /*2010*/  IMAD R21, R9, 0x100, R0 ;  /* 0x0000010009157824 */ /* 0x000fc800078e0200 */
[----:B0-----:R-:W-:-:S05]  /*2020*/  IMAD.WIDE.U32 R14, R21, 0x4, R14 ;  /* 0x00000004150e7825 */ /* 0x001fca00078e000e */
[----:B------:R0:W-:Y:S02]  /*2030*/  REDG.E.ADD.STRONG.GPU desc[UR12][R14.64], R17 ;  /* 0x000000110e00798e */ /* 0x0001e4000c12e10c */
.L_x_179:
[----:B------:R-:W-:Y:S05]  /*2040*/  BSYNC.RECONVERGENT B2 ;  /* 0x0000000000027941 */ /* 0x000fea0003800200 */
.L_x_178:
[----:B------:R-:W-:Y:S04]  /*2050*/  BSSY.RECONVERGENT B2, `(.L_x_180) ;  /* 0x0000007000027945 */ /* 0x000fe80003800200 */
[----:B------:R-:W-:Y:S05]  /*2060*/  @!P1 BRA `(.L_x_181) ;  /* 0x0000000000149947 */ /* 0x000fea0003800000 */
[----:B0-----:R-:W0:Y:S01]  /*2070*/  LDC.64 R14, c[0x0][0x380] ;  /* 0x0000e000ff0e7b82 */ /* 0x001e220000000a00 */
[----:B------:R-:W-:-:S04]  /*2080*/  IMAD R17, R9, 0x100, R0 ;  /* 0x0000010009117824 */ /* 0x000fc800078e0200 */
[----:B------:R-:W-:-:S04]  /*2090*/  VIADD R17, R17, 0x100 ;  /* 0x0000010011117836 */ /* 0x000fc80000000000 */
[----:B0-----:R-:W-:-:S05]  /*20a0*/  IMAD.WIDE.U32 R14, R17, 0x4, R14 ;  /* 0x00000004110e7825 */ /* 0x001fca00078e000e */
[----:B------:R1:W-:Y:S02]  /*20b0*/  REDG.E.ADD.STRONG.GPU desc[UR12][R14.64], R19 ;  /* 0x000000130e00798e */ /* 0x0003e4000c12e10c */
.L_x_181:
[----:B------:R-:W-:Y:S05]  /*20c0*/  BSYNC.RECONVERGENT B2 ;  /* 0x0000000000027941 */ /* 0x000fea0003800200 */
.L_x_180:
[----:B------:R-:W-:-:S07]  /*20d0*/  VIADD R9, R9, 0x2 ;  /* 0x0000000209097836 */ /* 0x000fce0000000000 */
.L_x_177:
[----:B------:R-:W-:-:S13]  /*20e0*/  ISETP.NE.AND P0, PT, R12, RZ, PT ;  /* 0x000000ff0c00720c */ /* 0x000fda0003f05270 */
[----:B------:R-:W-:Y:S05]  /*20f0*/  @!P0 BRA `(.L_x_176) ;  /* 0x0000000000208947 */ /* 0x000fea0003800000 */
[----:B0123--:R-:W-:-:S05]  /*2100*/  IMAD R14, R9, 0x400, R10 ;  /* 0x00000400090e7824 */ /* 0x00ffca00078e020a */
[----:B------:R-:W0:Y:S02]  /*2110*/  LDS R17, [R14] ;  /* 0x000000000e117984 */ /* 0x000e240000000800 */
[----:B0-----:R-:W-:-:S13]  /*2120*/  ISETP.NE.AND P0, PT, R17, RZ, PT ;  /* 0x000000ff1100720c */ /* 0x001fda0003f05270 */
[----:B------:R-:W-:Y:S05]  /*2130*/  @!P0 BRA `(.L_x_176) ;  /* 0x0000000000108947 */ /* 0x000fea0003800000 */
[----:B------:R-:W0:Y:S01]  /*2140*/  LDC.64 R14, c[0x0][0x380] ;  /* 0x0000e000ff0e7b82 */ /* 0x000e220000000a00 */
[----:B------:R-:W-:-:S04]  /*2150*/  IMAD R9, R9, 0x100, R0 ;  /* 0x0000010009097824 */ /* 0x000fc800078e0200 */
[----:B0-----:R-:W-:-:S05]  /*2160*/  IMAD.WIDE.U32 R14, R9, 0x4, R14 ;  /* 0x00000004090e7825 */ /* 0x001fca00078e000e */
[----:B------:R4:W-:Y:S02]  /*2170*/  REDG.E.ADD.STRONG.GPU desc[UR12][R14.64], R17 ;  /* 0x000000110e00798e */ /* 0x0009e4000c12e10c */
.L_x_176:
[----:B------:R-:W-:Y:S05]  /*2180*/  BSYNC.RECONVERGENT B1 ;  /* 0x0000000000017941 */ /* 0x000fea0003800200 */
.L_x_166:
[----:B------:R-:W-:-:S13]  /*2190*/  ISETP.GT.U32.AND P0, PT, R0, 0x7f, PT ;  /* 0x0000007f0000780c */ /* 0x000fda0003f04070 */
[----:B------:R-:W-:Y:S05]  /*21a0*/  @P0 BRA `(.L_x_147) ;  /* 0x0000000800300947 */ /* 0x000fea0003800000 */
[----:B------:R-:W-:Y:S01]  /*21b0*/  ISETP.GE.U32.AND P0, PT, R5, 0x7, PT ;  /* 0x000000070500780c */ /* 0x000fe20003f06070 */
[----:B------:R-:W-:-:S12]  /*21c0*/  IMAD.MOV.U32 R9, RZ, RZ, RZ ;  /* 0x000000ffff097224 */ /* 0x000fd800078e00ff */
[----:B------:R-:W-:Y:S05]  /*21d0*/  @!P0 BRA `(.L_x_182) ;  /* 0x0000000000e48947 */ /* 0x000fea0003800000 */
[----:B01234-:R-:W0:Y:S01]  /*21e0*/  LDC.64 R14, c[0x0][0x380] ;  /* 0x0000e000ff0e7b82 */ /* 0x01fe220000000a00 */
[----:B------:R-:W-:-:S07]  /*21f0*/  IMAD.MOV.U32 R9, RZ, RZ, RZ ;  /* 0x000000ffff097224 */ /* 0x000fce00078e00ff */
.L_x_199:
[C---:B------:R-:W-:Y:S01]  /*2200*/  IMAD R17, R9.reuse, 0x400, R10 ;  /* 0x0000040009117824 */ /* 0x040fe200078e020a */
[----:B------:R-:W-:Y:S01]  /*2210*/  BSSY.RECONVERGENT B1, `(.L_x_183) ;  /* 0x000000f000017945 */ /* 0x000fe20003800200 */
[----:B01234-:R-:W-:-:S03]  /*2220*/  IMAD R19, R9, 0x100, R0 ;  /* 0x0000010009137824 */ /* 0x01ffc600078e0200 */
[----:B------:R-:W1:Y:S01]  /*2230*/  LDS R21, [R17+0x200] ;  /* 0x0002000011157984 */ /* 0x000e620000000800 */
[----:B0-----:R-:W-:-:S03]  /*2240*/  IMAD.WIDE.U32 R18, R19, 0x4, R14 ;  /* 0x0000000413127825 */ /* 0x001fc600078e000e */
[----:B------:R-:W0:Y:S04]  /*2250*/  LDS R23, [R17+0x600] ;  /* 0x0006000011177984 */ /* 0x000e280000000800 */
[----:B------:R2:W3:Y:S04]  /*2260*/  LDS R25, [R17+0xa00] ;  /* 0x000a000011197984 */ /* 0x0004e80000000800 */
[----:B------:R2:W4:Y:S04]  /*2270*/  LDS R27, [R17+0xe00] ;  /* 0x000e0000111b7984 */ /* 0x0005280000000800 */
[----:B------:R2:W2:Y:S04]  /*2280*/  LDS R29, [R17+0x1200] ;  /* 0x00120000111d7984 */ /* 0x0004a80000000800 */
[----:B------:R0:W2:Y:S04]  /*2290*/  LDS R20, [R17+0x1600] ;  /* 0x0016000011147984 */ /* 0x0000a80000000800 */
[----:B------:R0:W2:Y:S04]  /*22a0*/  LDS R22, [R17+0x1a00] ;  /* 0x001a000011167984 */ /* 0x0000a80000000800 */
[----:B------:R0:W2:Y:S01]  /*22b0*/  LDS R24, [R17+0x1e00] ;  /* 0x001e000011187984 */ /* 0x0000a20000000800 */
[----:B-1----:R-:W-:-:S02]  /*22c0*/  ISETP.NE.AND P0, PT, R21, RZ, PT ;  /* 0x000000ff1500720c */ /* 0x002fc40003f05270 */
[----:B0-----:R-:W-:-:S11]  /*22d0*/  ISETP.NE.AND P1, PT, R23, RZ, PT ;  /* 0x000000ff1700720c */ /* 0x001fd60003f25270 */
[----:B---34-:R-:W-:Y:S05]  /*22e0*/  @!P0 BRA `(.L_x_184) ;  /* 0x0000000000048947 */ /* 0x018fea0003800000 */
[----:B------:R0:W-:Y:S02]  /*22f0*/  REDG.E.ADD.STRONG.GPU desc[UR12][R18.64+0x200], R21 ;  /* 0x000200151200798e */ /* 0x0001e4000c12e10c */
.L_x_184:
[----:B------:R-:W-:Y:S05]  /*2300*/  BSYNC.RECONVERGENT B1 ;  /* 0x0000000000017941 */ /* 0x000fea0003800200 */
.L_x_183:
[----:B------:R-:W-:Y:S01]  /*2310*/  BSSY.RECONVERGENT B1, `(.L_x_185) ;  /* 0x0000004000017945 */ /* 0x000fe20003800200 */
[----:B------:R-:W-:-:S03]  /*2320*/  VIADD R9, R9, 0x8 ;  /* 0x0000000809097836 */ /* 0x000fc60000000000 */
[----:B------:R-:W-:Y:S05]  /*2330*/  @!P1 BRA `(.L_x_186) ;  /* 0x0000000000049947 */ /* 0x000fea0003800000 */
[----:B------:R1:W-:Y:S02]  /*2340*/  REDG.E.ADD.STRONG.GPU desc[UR12][R18.64+0x600], R23 ;  /* 0x000600171200798e */ /* 0x0003e4000c12e10c */
.L_x_186:
[----:B------:R-:W-:Y:S05]  /*2350*/  BSYNC.RECONVERGENT B1 ;  /* 0x0000000000017941 */ /* 0x000fea0003800200 */
.L_x_185:
[----:B------:R-:W-:Y:S01]  /*2360*/  ISETP.NE.AND P6, PT, R25, RZ, PT ;  /* 0x000000ff1900720c */ /* 0x000fe20003fc5270 */
[----:B------:R-:W-:Y:S01]  /*2370*/  BSSY.RECONVERGENT B1, `(.L_x_187) ;  /* 0x0000009000017945 */ /* 0x000fe20003800200 */
[----:B------:R-:W-:Y:S02]  /*2380*/  ISETP.NE.AND P0, PT, R9, R11, PT ;  /* 0x0000000b0900720c */ /* 0x000fe40003f05270 */
[----:B------:R-:W-:Y:S02]  /*2390*/  ISETP.NE.AND P1, PT, R27, RZ, PT ;  /* 0x000000ff1b00720c */ /* 0x000fe40003f25270 */
[----:B--2---:R-:W-:Y:S02]  /*23a0*/  ISETP.NE.AND P2, PT, R29, RZ, PT ;  /* 0x000000ff1d00720c */ /* 0x004fe40003f45270 */
[----:B------:R-:W-:Y:S02]  /*23b0*/  ISETP.NE.AND P3, PT, R20, RZ, PT ;  /* 0x000000ff1400720c */ /* 0x000fe40003f65270 */
[----:B------:R-:W-:-:S02]  /*23c0*/  ISETP.NE.AND P4, PT, R22, RZ, PT ;  /* 0x000000ff1600720c */ /* 0x000fc40003f85270 */
[----:B------:R-:W-:Y:S01]  /*23d0*/  ISETP.NE.AND P5, PT, R24, RZ, PT ;  /* 0x000000ff1800720c */ /* 0x000fe20003fa5270 */
[----:B------:R-:W-:-:S12]  /*23e0*/  @!P6 BRA `(.L_x_188) ;  /* 0x000000000004e947 */ /* 0x000fd80003800000 */
[----:B------:R2:W-:Y:S02]  /*23f0*/  REDG.E.ADD.STRONG.GPU desc[UR12][R18.64+0xa00], R25 ;  /* 0x000a00191200798e */ /* 0x0005e4000c12e10c */
.L_x_188:
[----:B------:R-:W-:Y:S05]  /*2400*/  BSYNC.RECONVERGENT B1 ;  /* 0x0000000000017941 */ /* 0x000fea0003800200 */
.L_x_187:
[----:B------:R-:W-:Y:S04]  /*2410*/  BSSY.RECONVERGENT B1, `(.L_x_189) ;  /* 0x0000003000017945 */ /* 0x000fe80003800200 */
[----:B------:R-:W-:Y:S05]  /*2420*/  @!P1 BRA `(.L_x_190) ;  /* 0x0000000000049947 */ /* 0x000fea0003800000 */
[----:B------:R3:W-:Y:S02]  /*2430*/  REDG.E.ADD.STRONG.GPU desc[UR12][R18.64+0xe00], R27 ;  /* 0x000e001b1200798e */ /* 0x0007e4000c12e10c */
.L_x_190:
[----:B------:R-:W-:Y:S05]  /*2440*/  BSYNC.RECONVERGENT B1 ;  /* 0x0000000000017941 */ /* 0x000fea0003800200 */
.L_x_189:
[----:B------:R-:W-:Y:S04]  /*2450*/  BSSY.RECONVERGENT B1, `(.L_x_191) ;  /* 0x0000003000017945 */ /* 0x000fe80003800200 */
[----:B------:R-:W-:Y:S05]  /*2460*/  @!P2 BRA `(.L_x_192) ;  /* 0x000000000004a947 */ /* 0x000fea0003800000 */
[----:B------:R4:W-:Y:S02]  /*2470*/  REDG.E.ADD.STRONG.GPU desc[UR12][R18.64+0x1200], R29 ;  /* 0x0012001d1200798e */ /* 0x0009e4000c12e10c */
.L_x_192:
[----:B------:R-:W-:Y:S05]  /*2480*/  BSYNC.RECONVERGENT B1 ;  /* 0x0000000000017941 */ /* 0x000fea0003800200 */
.L_x_191:
[----:B------:R-:W-:Y:S04]  /*2490*/  BSSY.RECONVERGENT B1, `(.L_x_193) ;  /* 0x0000003000017945 */ /* 0x000fe80003800200 */
[----:B------:R-:W-:Y:S05]  /*24a0*/  @!P3 BRA `(.L_x_194) ;  /* 0x000000000004b947 */ /* 0x000fea0003800000 */
[----:B------:R0:W-:Y:S02]  /*24b0*/  REDG.E.ADD.STRONG.GPU desc[UR12][R18.64+0x1600], R20 ;  /* 0x001600141200798e */ /* 0x0001e4000c12e10c */
.L_x_194:
[----:B------:R-:W-:Y:S05]  /*24c0*/  BSYNC.RECONVERGENT B1 ;  /* 0x0000000000017941 */ /* 0x000fea0003800200 */
.L_x_193:
[----:B------:R-:W-:Y:S04]  /*24d0*/  BSSY.RECONVERGENT B1, `(.L_x_195) ;  /* 0x0000003000017945 */ /* 0x000fe80003800200 */
[----:B------:R-:W-:Y:S05]  /*24e0*/  @!P4 BRA `(.L_x_196) ;  /* 0x000000000004c947 */ /* 0x000fea0003800000 */
[----:B------:R0:W-:Y:S02]  /*24f0*/  REDG.E.ADD.STRONG.GPU desc[UR12][R18.64+0x1a00], R22 ;  /* 0x001a00161200798e */ /* 0x0001e4000c12e10c */
.L_x_196:
[----:B------:R-:W-:Y:S05]  /*2500*/  BSYNC.RECONVERGENT B1 ;  /* 0x0000000000017941 */ /* 0x000fea0003800200 */
.L_x_195:
[----:B------:R-:W-:Y:S04]  /*2510*/  BSSY.RECONVERGENT B1, `(.L_x_197) ;  /* 0x0000003000017945 */ /* 0x000fe80003800200 */
[----:B------:R-:W-:Y:S05]  /*2520*/  @!P5 BRA `(.L_x_198) ;  /* 0x000000000004d947 */ /* 0x000fea0003800000 */
[----:B------:R0:W-:Y:S02]  /*2530*/  REDG.E.ADD.STRONG.GPU desc[UR12][R18.64+0x1e00], R24 ;  /* 0x001e00181200798e */ /* 0x0001e4000c12e10c */
.L_x_198:
[----:B------:R-:W-:Y:S05]  /*2540*/  BSYNC.RECONVERGENT B1 ;  /* 0x0000000000017941 */ /* 0x000fea0003800200 */
.L_x_197:
[----:B------:R-:W-:Y:S05]  /*2550*/  @P0 BRA `(.L_x_199) ;  /* 0xfffffffc00280947 */ /* 0x000fea000383ffff */
[----:B------:R-:W-:-:S07]  /*2560*/  IMAD.MOV.U32 R9, RZ, RZ, R11 ;  /* 0x000000ffff097224 */ /* 0x000fce00078e000b */
.L_x_182:
[----:B------:R-:W-:-:S13]  /*2570*/  ISETP.NE.AND P0, PT, R6, RZ, PT ;  /* 0x000000ff0600720c */ /* 0x000fda0003f05270 */
[----:B------:R-:W-:Y:S05]  /*2580*/  @!P0 BRA `(.L_x_147) ;  /* 0x0000000400388947 */ /* 0x000fea0003800000 */
[----:B------:R-:W-:-:S13]  /*2590*/  ISETP.GE.U32.AND P0, PT, R13, 0x3, PT ;  /* 0x000000030d00780c */ /* 0x000fda0003f06070 */
[----:B------:R-:W-:Y:S05]  /*25a0*/  @!P0 BRA `(.L_x_200) ;  /* 0x0000000000a48947 */ /* 0x000fea0003800000 */
[----:B01234-:R-:W-:Y:S01]  /*25b0*/  IMAD R14, R9, 0x400, R10 ;  /* 0x00000400090e7824 */ /* 0x01ffe200078e020a */
[----:B------:R-:W-:Y:S04]  /*25c0*/  BSSY.RECONVERGENT B1, `(.L_x_201) ;  /* 0x000000e000017945 */ /* 0x000fe80003800200 */
[----:B------:R-:W0:Y:S04]  /*25d0*/  LDS R19, [R14+0x200] ;  /* 0x000200000e137984 */ /* 0x000e280000000800 */
        /* <DEDUP_REMOVED lines=12> */
.L_x_202:
[----:B------:R-:W-:Y:S05]  /*26a0*/  BSYNC.RECONVERGENT B1 ;  /* 0x0000000000017941 */ /* 0x000fea0003800200 */
.L_x_201:
[----:B------:R-:W-:Y:S04]  /*26b0*/  BSSY.RECONVERGENT B1, `(.L_x_203) ;  /* 0x0000007000017945 */ /* 0x000fe80003800200 */
[----:B------:R-:W-:Y:S05]  /*26c0*/  @!P1 BRA `(.L_x_204) ;  /* 0x0000000000149947 */ /* 0x000fea0003800000 */
[----:B0-----:R-:W0:Y:S01]  /*26d0*/  LDC.64 R14, c[0x0][0x380] ;  /* 0x0000e000ff0e7b82 */ /* 0x001e220000000a00 */
[----:B------:R-:W-:-:S04]  /*26e0*/  IMAD R17, R9, 0x100, R0 ;  /* 0x0000010009117824 */ /* 0x000fc800078e0200 */
[----:B------:R-:W-:-:S04]  /*26f0*/  VIADD R17, R17, 0x100 ;  /* 0x0000010011117836 */ /* 0x000fc80000000000 */
[----:B0-----:R-:W-:-:S05]  /*2700*/  IMAD.WIDE.U32 R14, R17, 0x4, R14 ;  /* 0x00000004110e7825 */ /* 0x001fca00078e000e */
[----:B------:R1:W-:Y:S02]  /*2710*/  REDG.E.ADD.STRONG.GPU desc[UR12][R14.64+0x200], R21 ;  /* 0x000200150e00798e */ /* 0x0003e4000c12e10c */
.L_x_204:
[----:B------:R-:W-:Y:S05]  /*2720*/  BSYNC.RECONVERGENT B1 ;  /* 0x0000000000017941 */ /* 0x000fea0003800200 */
.L_x_203:
[----:B------:R-:W-:Y:S04]  /*2730*/  BSSY.RECONVERGENT B1, `(.L_x_205) ;  /* 0x0000007000017945 */ /* 0x000fe80003800200 */
[----:B------:R-:W-:Y:S05]  /*2740*/  @!P2 BRA `(.L_x_206) ;  /* 0x000000000014a947 */ /* 0x000fea0003800000 */
[----:B01----:R-:W0:Y:S01]  /*2750*/  LDC.64 R14, c[0x0][0x380] ;  /* 0x0000e000ff0e7b82 */ /* 0x003e220000000a00 */
[----:B------:R-:W-:-:S04]  /*2760*/  IMAD R17, R9, 0x100, R0 ;  /* 0x0000010009117824 */ /* 0x000fc800078e0200 */
[----:B------:R-:W-:-:S04]  /*2770*/  VIADD R17, R17, 0x200 ;  /* 0x0000020011117836 */ /* 0x000fc80000000000 */
[----:B0-----:R-:W-:-:S05]  /*2780*/  IMAD.WIDE.U32 R14, R17, 0x4, R14 ;  /* 0x00000004110e7825 */ /* 0x001fca00078e000e */
[----:B------:R2:W-:Y:S02]  /*2790*/  REDG.E.ADD.STRONG.GPU desc[UR12][R14.64+0x200], R13 ;  /* 0x0002000d0e00798e */ /* 0x0005e4000c12e10c */
.L_x_206:
[----:B------:R-:W-:Y:S05]  /*27a0*/  BSYNC.RECONVERGENT B1 ;  /* 0x0000000000017941 */ /* 0x000fea0003800200 */
.L_x_205:
[----:B------:R-:W-:Y:S04]  /*27b0*/  BSSY.RECONVERGENT B1, `(.L_x_207) ;  /* 0x0000007000017945 */ /* 0x000fe80003800200 */
[----:B------:R-:W-:Y:S05]  /*27c0*/  @!P3 BRA `(.L_x_208) ;  /* 0x000000000014b947 */ /* 0x000fea0003800000 */
[----:B012---:R-:W0:Y:S01]  /*27d0*/  LDC.64 R14, c[0x0][0x380] ;  /* 0x0000e000ff0e7b82 */ /* 0x007e220000000a00 */
[----:B------:R-:W-:-:S04]  /*27e0*/  IMAD R13, R9, 0x100, R0 ;  /* 0x00000100090d7824 */ /* 0x000fc800078e0200 */
[----:B------:R-:W-:-:S04]  /*27f0*/  VIADD R13, R13, 0x300 ;  /* 0x000003000d0d7836 */ /* 0x000fc80000000000 */
[----:B0-----:R-:W-:-:S05]  /*2800*/  IMAD.WIDE.U32 R14, R13, 0x4, R14 ;  /* 0x000000040d0e7825 */ /* 0x001fca00078e000e */
[----:B------:R3:W-:Y:S02]  /*2810*/  REDG.E.ADD.STRONG.GPU desc[UR12][R14.64+0x200], R11 ;  /* 0x0002000b0e00798e */ /* 0x0007e4000c12e10c */
.L_x_208:
[----:B------:R-:W-:Y:S05]  /*2820*/  BSYNC.RECONVERGENT B1 ;  /* 0x0000000000017941 */ /* 0x000fea0003800200 */
.L_x_207:
[----:B------:R-:W-:-:S07]  /*2830*/  VIADD R9, R9, 0x4 ;  /* 0x0000000409097836 */ /* 0x000fce0000000000 */
.L_x_200:
[----:B------:R-:W-:-:S13]  /*2840*/  ISETP.NE.AND P0, PT, R7, RZ, PT ;  /* 0x000000ff0700720c */ /* 0x000fda0003f05270 */
[----:B------:R-:W-:Y:S05]  /*2850*/  @!P0 BRA `(.L_x_147) ;  /* 0x0000000000848947 */ /* 0x000fea0003800000 */
[----:B------:R-:W-:-:S13]  /*2860*/  ISETP.NE.AND P0, PT, R16, RZ, PT ;  /* 0x000000ff1000720c */ /* 0x000fda0003f05270 */
[----:B------:R-:W-:Y:S05]  /*2870*/  @!P0 BRA `(.L_x_209) ;  /* 0x0000000000548947 */ /* 0x000fea0003800000 */
[----:B01234-:R-:W-:Y:S01]  /*2880*/  IMAD R14, R9, 0x400, R10 ;  /* 0x00000400090e7824 */ /* 0x01ffe200078e020a */
[----:B------:R-:W-:Y:S04]  /*2890*/  BSSY.RECONVERGENT B1, `(.L_x_210) ;  /* 0x000000a000017945 */ /* 0x000fe80003800200 */
[----:B------:R-:W0:Y:S04]  /*28a0*/  LDS R11, [R14+0x200] ;  /* 0x000200000e0b7984 */ /* 0x000e280000000800 */
        /* <DEDUP_REMOVED lines=8> */
.L_x_211:
[----:B------:R-:W-:Y:S05]  /*2930*/  BSYNC.RECONVERGENT B1 ;  /* 0x0000000000017941 */ /* 0x000fea0003800200 */
.L_x_210:
[----:B------:R-:W-:Y:S04]  /*2940*/  BSSY.RECONVERGENT B1, `(.L_x_212) ;  /* 0x0000007000017945 */ /* 0x000fe80003800200 */
[----:B------:R-:W-:Y:S05]  /*2950*/  @!P1 BRA `(.L_x_213) ;  /* 0x0000000000149947 */ /* 0x000fea0003800000 */
[----:B0-----:R-:W0:Y:S01]  /*2960*/  LDC.64 R14, c[0x0][0x380] ;  /* 0x0000e000ff0e7b82 */ /* 0x001e220000000a00 */
[----:B------:R-:W-:-:S04]  /*2970*/  IMAD R11, R9, 0x100, R0 ;  /* 0x00000100090b7824 */ /* 0x000fc800078e0200 */
[----:B------:R-:W-:-:S04]  /*2980*/  VIADD R11, R11, 0x100 ;  /* 0x000001000b0b7836 */ /* 0x000fc80000000000 */
[----:B0-----:R-:W-:-:S05]  /*2990*/  IMAD.WIDE.U32 R14, R11, 0x4, R14 ;  /* 0x000000040b0e7825 */ /* 0x001fca00078e000e */
[----:B------:R1:W-:Y:S02]  /*29a0*/  REDG.E.ADD.STRONG.GPU desc[UR12][R14.64+0x200], R13 ;  /* 0x0002000d0e00798e */ /* 0x0003e4000c12e10c */
.L_x_213:
[----:B------:R-:W-:Y:S05]  /*29b0*/  BSYNC.RECONVERGENT B1 ;  /* 0x0000000000017941 */ /* 0x000fea0003800200 */
.L_x_212:
[----:B------:R-:W-:-:S07]  /*29c0*/  VIADD R9, R9, 0x2 ;  /* 0x0000000209097836 */ /* 0x000fce0000000000 */
.L_x_209:
[----:B------:R-:W-:-:S13]  /*29d0*/  ISETP.NE.AND P0, PT, R12, RZ, PT ;  /* 0x000000ff0c00720c */ /* 0x000fda0003f05270 */
[----:B------:R-:W-:Y:S05]  /*29e0*/  @!P0 BRA `(.L_x_147) ;  /* 0x0000000000208947 */ /* 0x000fea0003800000 */
[----:B------:R-:W-:-:S05]  /*29f0*/  IMAD R10, R9, 0x400, R10 ;  /* 0x00000400090a7824 */ /* 0x000fca00078e020a */
[----:B-12---:R-:W1:Y:S02]  /*2a00*/  LDS R13, [R10+0x200] ;  /* 0x000200000a0d7984 */ /* 0x006e640000000800 */
[----:B-1----:R-:W-:-:S13]  /*2a10*/  ISETP.NE.AND P0, PT, R13, RZ, PT ;  /* 0x000000ff0d00720c */ /* 0x002fda0003f05270 */
[----:B------:R-:W-:Y:S05]  /*2a20*/  @!P0 BRA `(.L_x_147) ;  /* 0x0000000000108947 */ /* 0x000fea0003800000 */
[----:B0--3--:R-:W0:Y:S01]  /*2a30*/  LDC.64 R10, c[0x0][0x380] ;  /* 0x0000e000ff0a7b82 */ /* 0x009e220000000a00 */
[----:B------:R-:W-:-:S04]  /*2a40*/  IMAD R9, R9, 0x100, R0 ;  /* 0x0000010009097824 */ /* 0x000fc800078e0200 */
[----:B0-----:R-:W-:-:S05]  /*2a50*/  IMAD.WIDE.U32 R10, R9, 0x4, R10 ;  /* 0x00000004090a7825 */ /* 0x001fca00078e000a */
[----:B------:R0:W-:Y:S02]  /*2a60*/  REDG.E.ADD.STRONG.GPU desc[UR12][R10.64+0x200], R13 ;  /* 0x0002000d0a00798e */ /* 0x0001e4000c12e10c */
.L_x_147:
[----:B------:R-:W-:Y:S05]  /*2a70*/  BSYNC.RECONVERGENT B0 ;  /* 0x0000000000007941 */ /* 0x000fea0003800200 */
.L_x_146:
[----:B------:R-:W1:Y:S01]  /*2a80*/  LDCU UR5, c[0x0][0x390] ;  /* 0x00007200ff0577ac */ /* 0x000e620008000800 */
[----:B------:R-:W-:Y:S02]  /*2a90*/  UIADD3 UR4, UPT, UPT, UR4, 0x1, URZ ;  /* 0x0000000104047890 */ /* 0x000fe4000fffe0ff */
[----:B-1----:R-:W-:-:S04]  /*2aa0*/  UIADD3 UR7, UPT, UPT, UR5, -0x1, URZ ;  /* 0xffffffff05077890 */ /* 0x002fc8000fffe0ff */
[----:B------:R-:W-:-:S04]  /*2ab0*/  ULEA.HI UR7, UR7, 0x1, URZ, 0x2 ;  /* 0x0000000107077891 */ /* 0x000fc8000f8f10ff */
[----:B------:R-:W-:-:S04]  /*2ac0*/  UISETP.LT.U32.AND UP0, UPT, UR7, UR5, UPT ;  /* 0x000000050700728c */ /* 0x000fc8000bf01070 */
[----:B------:R-:W-:-:S04]  /*2ad0*/  USEL UR5, UR7, UR5, UP0 ;  /* 0x0000000507057287 */ /* 0x000fc80008000000 */
[----:B------:R-:W-:Y:S01]  /*2ae0*/  UISETP.NE.AND UP0, UPT, UR4, UR5, UPT ;  /* 0x000000050400728c */ /* 0x000fe2000bf05270 */
[----:B------:R-:W-:Y:S08]  /*2af0*/  BAR.SYNC.DEFER_BLOCKING 0x0 ;  /* 0x0000000000007b1d */ /* 0x000ff00000010000 */
[----:B------:R-:W-:Y:S05]  /*2b00*/  BRA.U UP0, `(.L_x_214) ;  /* 0xffffffd500a07547 */ /* 0x000fea000b83ffff */
[----:B------:R-:W-:Y:S05]  /*2b10*/  EXIT ;  /* 0x000000000000794d */ /* 0x000fea0003800000 */
.L_x_215:
        /* <DEDUP_REMOVED lines=14> */
.L_x_223:


//--------------------- .text._ZN3cub18CUB_300001_SM_10006detail10radix_sort31DeviceRadixSortSingleTileKernelINS1_5radix10policy_hubIiNS0_8NullTypeEjE10Policy1000ELNS0_9SortOrderE0EiS6_jNS1_21identity_decomposer_tEEEvPKT1_PSB_PKT2_PSF_T3_iiT4_ --------------------------
	.section	.text._ZN3cub18CUB_300001_SM_10006detail10radix_sort31DeviceRadixSortSingleTileKernelINS1_5radix10policy_hubIiNS0_8NullTypeEjE10Policy1000ELNS0_9SortOrderE0EiS6_jNS1_21identity_decomposer_tEEEvPKT1_PSB_PKT2_PSF_T3_iiT4_,"ax",@progbits
	.align	128
        .global         _ZN3cub18CUB_300001_SM_10006detail10radix_sort31DeviceRadixSortSingleTileKernelINS1_5radix10policy_hubIiNS0_8NullTypeEjE10Policy1000ELNS0_9SortOrderE0EiS6_jNS1_21identity_decomposer_tEEEvPKT1_PSB_PKT2_PSF_T3_iiT4_
        .type           _ZN3cub18CUB_300001_SM_10006detail10radix_sort31DeviceRadixSortSingleTileKernelINS1_5radix10policy_hubIiNS0_8NullTypeEjE10Policy1000ELNS0_9SortOrderE0EiS6_jNS1_21identity_decomposer_tEEEvPKT1_PSB_PKT2_PSF_T3_iiT4_,@function
        .size           _ZN3cub18CUB_300001_SM_10006detail10radix_sort31DeviceRadixSortSingleTileKernelINS1_5radix10policy_hubIiNS0_8NullTypeEjE10Policy1000ELNS0_9SortOrderE0EiS6_jNS1_21identity_decomposer_tEEEvPKT1_PSB_PKT2_PSF_T3_iiT4_,(.L_x_224 - _ZN3cub18CUB_300001_SM_10006detail10radix_sort31DeviceRadixSortSingleTileKernelINS1_5radix10policy_hubIiNS0_8NullTypeEjE10Policy1000ELNS0_9SortOrderE0EiS6_jNS1_21identity_decomposer_tEEEvPKT1_PSB_PKT2_PSF_T3_iiT4_)
        .other          _ZN3cub18CUB_300001_SM_10006detail10radix_sort31DeviceRadixSortSingleTileKernelINS1_5radix10policy_hubIiNS0_8NullTypeEjE10Policy1000ELNS0_9SortOrderE0EiS6_jNS1_21identity_decomposer_tEEEvPKT1_PSB_PKT2_PSF_T3_iiT4_,@"STO_CUDA_ENTRY STV_DEFAULT"
_ZN3cub18CUB_300001_SM_10006detail10radix_sort31DeviceRadixSortSingleTileKernelINS1_5radix10policy_hubIiNS0_8NullTypeEjE10Policy1000ELNS0_9SortOrderE0EiS6_jNS1_21identity_decomposer_tEEEvPKT1_PSB_PKT2_PSF_T3_iiT4_:
.text._ZN3cub18CUB_300001_SM_10006detail10radix_sort31DeviceRadixSortSingleTileKernelINS1_5radix10policy_hubIiNS0_8NullTypeEjE10Policy1000ELNS0_9SortOrderE0EiS6_jNS1_21identity_decomposer_tEEEvPKT1_PSB_PKT2_PSF_T3_iiT4_:
[----:B------:R-:W-:Y:S01]  /*0000*/  LDC R1, c[0x0][0x37c] ;  /* 0x0000df00ff017b82 */ /* 0x000fe20000000800 */
[----:B------:R-:W0:Y:S01]  /*0010*/  S2R R0, SR_TID.X ;  /* 0x0000000000007919 */ /* 0x000e220000002100 */
[----:B------:R-:W1:Y:S06]  /*0020*/  LDCU UR4, c[0x0][0x3a0] ;  /* 0x00007400ff0477ac */ /* 0x000e6c0008000800 */
[----:B------:R-:W2:Y:S01]  /*0030*/  LDC.64 R4, c[0x0][0x380] ;  /* 0x0000e000ff047b82 */ /* 0x000ea20000000a00 */
[----:B------:R-:W3:Y:S01]  /*0040*/  LDCU.64 UR10, c[0x0][0x358] ;  /* 0x00006b00ff0a77ac */ /* 0x000ee20008000a00 */
[----:B------:R-:W-:-:S02]  /*0050*/  IMAD.MOV.U32 R13, RZ, RZ, -0x1 ;  /* 0xffffffffff0d7424 */ /* 0x000fc400078e00ff */
[----:B------:R-:W-:Y:S02]  /*0060*/  IMAD.MOV.U32 R14, RZ, RZ, -0x1 ;  /* 0xffffffffff0e7424 */ /* 0x000fe400078e00ff */
[----:B------:R-:W-:Y:S02]  /*0070*/  IMAD.MOV.U32 R20, RZ, RZ, -0x1 ;  /* 0xffffffffff147424 */ /* 0x000fe400078e00ff */
[----:B------:R-:W-:Y:S01]  /*0080*/  IMAD.MOV.U32 R21, RZ, RZ, -0x1 ;  /* 0xffffffffff157424 */ /* 0x000fe200078e00ff */
[----:B------:R-:W4:Y:S01]  /*0090*/  S2UR UR5, SR_CgaCtaId ;  /* 0x00000000000579c3 */ /* 0x000f220000008800 */
[----:B------:R-:W2:Y:S01]  /*00a0*/  S2R R23, SR_LANEID ;  /* 0x0000000000177919 */ /* 0x000ea20000000000 */
[----:B------:R-:W5:Y:S01]  /*00b0*/  LDCU UR6, c[0x0][0x3a4] ;  /* 0x00007480ff0677ac */ /* 0x000f620008000800 */
[----:B------:R-:W5:Y:S01]  /*00c0*/  LDCU UR7, c[0x0][0x3a8] ;  /* 0x00007500ff0777ac */ /* 0x000f620008000800 */
[----:B------:R-:W-:Y:S02]  /*00d0*/  IMAD.MOV.U32 R25, RZ, RZ, -0x1 ;  /* 0xffffffffff197424 */ /* 0x000fe400078e00ff */
[----:B------:R-:W-:Y:S01]  /*00e0*/  IMAD.MOV.U32 R26, RZ, RZ, -0x1 ;  /* 0xffffffffff1a7424 */ /* 0x000fe200078e00ff */
[----:B------:R-:W2:Y:S01]  /*00f0*/  LDCU UR9, c[0x0][0x3a8] ;  /* 0x00007500ff0977ac */ /* 0x000ea20008000800 */
[----:B0-----:R-:W-:-:S04]  /*0100*/  IMAD R7, R0, 0x13, RZ ;  /* 0x0000001300077824 */ /* 0x001fc800078e02ff */
[C---:B------:R-:W-:Y:S01]  /*0110*/  VIADD R2, R7.reuse, 0x1 ;  /* 0x0000000107027836 */ /* 0x040fe20000000000 */
[C---:B-1----:R-:W-:Y:S01]  /*0120*/  ISETP.GE.AND P1, PT, R7.reuse, UR4, PT ;  /* 0x0000000407007c0c */ /* 0x042fe2000bf26270 */
[----:B--2---:R-:W-:-:S03]  /*0130*/  IMAD.WIDE.U32 R4, R7, 0x4, R4 ;  /* 0x0000000407047825 */ /* 0x004fc600078e0004 */
[----:B------:R-:W-:Y:S01]  /*0140*/  ISETP.GE.AND P2, PT, R2, UR4, PT ;  /* 0x0000000402007c0c */ /* 0x000fe2000bf46270 */
[C---:B------:R-:W-:Y:S02]  /*0150*/  VIADD R2, R7.reuse, 0x2 ;  /* 0x0000000207027836 */ /* 0x040fe40000000000 */
[----:B------:R-:W-:-:S03]  /*0160*/  VIADD R3, R7, 0x3 ;  /* 0x0000000307037836 */ /* 0x000fc60000000000 */
[----:B------:R-:W-:Y:S01]  /*0170*/  ISETP.GE.AND P3, PT, R2, UR4, PT ;  /* 0x0000000402007c0c */ /* 0x000fe2000bf66270 */
[----:B------:R-:W-:Y:S01]  /*0180*/  VIADD R2, R7, 0x4 ;  /* 0x0000000407027836 */ /* 0x000fe20000000000 */
[----:B------:R-:W-:Y:S01]  /*0190*/  ISETP.GE.AND P4, PT, R3, UR4, PT ;  /* 0x0000000403007c0c */ /* 0x000fe2000bf86270 */
[----:B---3--:R-:W2:Y:S03]  /*01a0*/  @!P1 LDG.E R12, desc[UR10][R4.64] ;  /* 0x0000000a040c9981 */ /* 0x008ea6000c1e1900 */
[----:B------:R-:W-:Y:S01]  /*01b0*/  ISETP.GE.AND P5, PT, R2, UR4, PT ;  /* 0x0000000402007c0c */ /* 0x000fe2000bfa6270 */
[----:B------:R-:W3:Y:S06]  /*01c0*/  @!P2 LDG.E R6, desc[UR10][R4.64+0x4] ;  /* 0x0000040a0406a981 */ /* 0x000eec000c1e1900 */
[----:B------:R-:W5:Y:S04]  /*01d0*/  @!P3 LDG.E R8, desc[UR10][R4.64+0x8] ;  /* 0x0000080a0408b981 */ /* 0x000f68000c1e1900 */
[----:B------:R-:W4:Y:S04]  /*01e0*/  @!P4 LDG.E R9, desc[UR10][R4.64+0xc] ;  /* 0x00000c0a0409c981 */ /* 0x000f28000c1e1900 */
[----:B------:R-:W4:Y:S01]  /*01f0*/  @!P5 LDG.E R10, desc[UR10][R4.64+0x10] ;  /* 0x0000100a040ad981 */ /* 0x000f22000c1e1900 */
[----:B------:R-:W-:-:S02]  /*0200*/  VIADD R2, R7, 0x5 ;  /* 0x0000000507027836 */ /* 0x000fc40000000000 */
[C---:B------:R-:W-:Y:S02]  /*0210*/  VIADD R11, R7.reuse, 0x7 ;  /* 0x00000007070b7836 */ /* 0x040fe40000000000 */
[----:B------:R-:W-:Y:S01]  /*0220*/  VIADD R3, R7, 0x6 ;  /* 0x0000000607037836 */ /* 0x000fe20000000000 */
[----:B------:R-:W-:Y:S01]  /*0230*/  ISETP.GE.AND P6, PT, R2, UR4, PT ;  /* 0x0000000402007c0c */ /* 0x000fe2000bfc6270 */
[----:B------:R-:W-:-:S03]  /*0240*/  IMAD.MOV.U32 R2, RZ, RZ, -0x1 ;  /* 0xffffffffff027424 */ /* 0x000fc600078e00ff */
[----:B------:R-:W-:Y:S01]  /*0250*/  ISETP.GE.AND P0, PT, R3, UR4, PT ;  /* 0x0000000403007c0c */ /* 0x000fe2000bf06270 */
[----:B------:R-:W-:Y:S02]  /*0260*/  IMAD.MOV.U32 R3, RZ, RZ, -0x1 ;  /* 0xffffffffff037424 */ /* 0x000fe400078e00ff */
[----:B------:R-:W-:-:S06]  /*0270*/  VIADD R15, R7, 0xb ;  /* 0x0000000b070f7836 */ /* 0x000fcc0000000000 */
[----:B------:R-:W4:Y:S01]  /*0280*/  @!P6 LDG.E R17, desc[UR10][R4.64+0x14] ;  /* 0x0000140a0411e981 */ /* 0x000f22000c1e1900 */
[----:B--2---:R-:W-:Y:S01]  /*0290*/  @!P1 LOP3.LUT R2, R12, 0x80000000, RZ, 0x3c, !PT ;  /* 0x800000000c029812 */ /* 0x004fe200078e3cff */
[----:B------:R-:W-:Y:S01]  /*02a0*/  IMAD.MOV.U32 R12, RZ, RZ, -0x1 ;  /* 0xffffffffff0c7424 */ /* 0x000fe200078e00ff */
[----:B------:R-:W-:Y:S01]  /*02b0*/  ISETP.GE.AND P1, PT, R11, UR4, PT ;  /* 0x000000040b007c0c */ /* 0x000fe2000bf26270 */
[C---:B------:R-:W-:Y:S01]  /*02c0*/  VIADD R11, R7.reuse, 0x8 ;  /* 0x00000008070b7836 */ /* 0x040fe20000000000 */
[----:B---3--:R-:W-:Y:S01]  /*02d0*/  @!P2 LOP3.LUT R3, R6, 0x80000000, RZ, 0x3c, !PT ;  /* 0x800000000603a812 */ /* 0x008fe200078e3cff */
[----:B------:R-:W-:-:S03]  /*02e0*/  VIADD R6, R7, 0x9 ;  /* 0x0000000907067836 */ /* 0x000fc60000000000 */
[----:B------:R-:W-:Y:S01]  /*02f0*/  ISETP.GE.AND P2, PT, R11, UR4, PT ;  /* 0x000000040b007c0c */ /* 0x000fe2000bf46270 */
[----:B------:R-:W-:Y:S01]  /*0300*/  VIADD R11, R7, 0xa ;  /* 0x0000000a070b7836 */ /* 0x000fe20000000000 */
[----:B-----5:R-:W-:Y:S02]  /*0310*/  @!P3 LOP3.LUT R12, R8, 0x80000000, RZ, 0x3c, !PT ;  /* 0x80000000080cb812 */ /* 0x020fe400078e3cff */
[----:B------:R-:W-:Y:S02]  /*0320*/  ISETP.GE.AND P3, PT, R6, UR4, PT ;  /* 0x0000000406007c0c */ /* 0x000fe4000bf66270 */
[----:B----4-:R-:W-:Y:S01]  /*0330*/  @!P4 LOP3.LUT R13, R9, 0x80000000, RZ, 0x3c, !PT ;  /* 0x80000000090dc812 */ /* 0x010fe200078e3cff */
[----:B------:R-:W2:Y:S01]  /*0340*/  @!P0 LDG.E R6, desc[UR10][R4.64+0x18] ;  /* 0x0000180a04068981 */ /* 0x000ea2000c1e1900 */
[----:B------:R-:W-:Y:S02]  /*0350*/  ISETP.GE.AND P4, PT, R11, UR4, PT ;  /* 0x000000040b007c0c */ /* 0x000fe4000bf86270 */
[----:B------:R-:W-:Y:S01]  /*0360*/  @!P5 LOP3.LUT R14, R10, 0x80000000, RZ, 0x3c, !PT ;  /* 0x800000000a0ed812 */ /* 0x000fe200078e3cff */
[----:B------:R-:W3:Y:S01]  /*0370*/  @!P1 LDG.E R8, desc[UR10][R4.64+0x1c] ;  /* 0x00001c0a04089981 */ /* 0x000ee2000c1e1900 */
[----:B------:R-:W-:-:S03]  /*0380*/  ISETP.GE.AND P5, PT, R15, UR4, PT ;  /* 0x000000040f007c0c */ /* 0x000fc6000bfa6270 */
[----:B------:R-:W4:Y:S04]  /*0390*/  @!P2 LDG.E R9, desc[UR10][R4.64+0x20] ;  /* 0x0000200a0409a981 */ /* 0x000f28000c1e1900 */
[----:B------:R-:W5:Y:S04]  /*03a0*/  @!P3 LDG.E R10, desc[UR10][R4.64+0x24] ;  /* 0x0000240a040ab981 */ /* 0x000f68000c1e1900 */
[----:B------:R-:W5:Y:S04]  /*03b0*/  @!P4 LDG.E R11, desc[UR10][R4.64+0x28] ;  /* 0x0000280a040bc981 */ /* 0x000f68000c1e1900 */
[----:B------:R-:W5:Y:S01]  /*03c0*/  @!P5 LDG.E R22, desc[UR10][R4.64+0x2c] ;  /* 0x00002c0a0416d981 */ /* 0x000f62000c1e1900 */
[----:B------:R-:W-:-:S02]  /*03d0*/  VIADD R16, R7, 0xc ;  /* 0x0000000c07107836 */ /* 0x000fc40000000000 */
[----:B------:R-:W-:Y:S01]  /*03e0*/  IMAD.MOV.U32 R15, RZ, RZ, -0x1 ;  /* 0xffffffffff0f7424 */ /* 0x000fe200078e00ff */
[----:B------:R-:W-:Y:S01]  /*03f0*/  @!P6 LOP3.LUT R15, R17, 0x80000000, RZ, 0x3c, !PT ;  /* 0x80000000110fe812 */ /* 0x000fe200078e3cff */
[C---:B------:R-:W-:Y:S01]  /*0400*/  VIADD R18, R7.reuse, 0xd ;  /* 0x0000000d07127836 */ /* 0x040fe20000000000 */
[----:B------:R-:W-:Y:S01]  /*0410*/  ISETP.GE.AND P6, PT, R16, UR4, PT ;  /* 0x0000000410007c0c */ /* 0x000fe2000bfc6270 */
[----:B------:R-:W-:Y:S02]  /*0420*/  IMAD.MOV.U32 R16, RZ, RZ, -0x1 ;  /* 0xffffffffff107424 */ /* 0x000fe400078e00ff */
[----:B------:R-:W-:Y:S02]  /*0430*/  IMAD.MOV.U32 R17, RZ, RZ, -0x1 ;  /* 0xffffffffff117424 */ /* 0x000fe400078e00ff */
[----:B------:R-:W-:-:S08]  /*0440*/  VIADD R19, R7, 0xe ;  /* 0x0000000e07137836 */ /* 0x000fd00000000000 */
[----:B------:R-:W5:Y:S01]  /*0450*/  @!P6 LDG.E R24, desc[UR10][R4.64+0x30] ;  /* 0x0000300a0418e981 */ /* 0x000f62000c1e1900 */
[----:B--2---:R-:W-:Y:S01]  /*0460*/  @!P0 LOP3.LUT R16, R6, 0x80000000, RZ, 0x3c, !PT ;  /* 0x8000000006108812 */ /* 0x004fe200078e3cff */
[C---:B------:R-:W-:Y:S01]  /*0470*/  VIADD R6, R7.reuse, 0xf ;  /* 0x0000000f07067836 */ /* 0x040fe20000000000 */
[----:B------:R-:W-:Y:S01]  /*0480*/  ISETP.GE.AND P0, PT, R18, UR4, PT ;  /* 0x0000000412007c0c */ /* 0x000fe2000bf06270 */
[----:B------:R-:W-:Y:S01]  /*0490*/  IMAD.MOV.U32 R18, RZ, RZ, -0x1 ;  /* 0xffffffffff127424 */ /* 0x000fe200078e00ff */
[----:B---3--:R-:W-:Y:S01]  /*04a0*/  @!P1 LOP3.LUT R17, R8, 0x80000000, RZ, 0x3c, !PT ;  /* 0x8000000008119812 */ /* 0x008fe200078e3cff */
[----:B------:R-:W-:Y:S01]  /*04b0*/  VIADD R8, R7, 0x10 ;  /* 0x0000001007087836 */ /* 0x000fe20000000000 */
[----:B----4-:R-:W-:Y:S02]  /*04c0*/  @!P2 LOP3.LUT R18, R9, 0x80000000, RZ, 0x3c, !PT ;  /* 0x800000000912a812 */ /* 0x010fe400078e3cff */
[----:B------:R-:W-:Y:S01]  /*04d0*/  ISETP.GE.AND P2, PT, R6, UR4, PT ;  /* 0x0000000406007c0c */ /* 0x000fe2000bf46270 */
[----:B------:R-:W-:-:S02]  /*04e0*/  VIADD R6, R7, 0x11 ;  /* 0x0000001107067836 */ /* 0x000fc40000000000 */
[----:B------:R-:W-:Y:S01]  /*04f0*/  VIADD R7, R7, 0x12 ;  /* 0x0000001207077836 */ /* 0x000fe20000000000 */
[----:B------:R-:W-:Y:S01]  /*0500*/  ISETP.GE.AND P1, PT, R19, UR4, PT ;  /* 0x0000000413007c0c */ /* 0x000fe2000bf26270 */
[----:B------:R-:W-:Y:S01]  /*0510*/  IMAD.MOV.U32 R19, RZ, RZ, -0x1 ;  /* 0xffffffffff137424 */ /* 0x000fe200078e00ff */
[----:B-----5:R-:W-:Y:S02]  /*0520*/  @!P3 LOP3.LUT R19, R10, 0x80000000, RZ, 0x3c, !PT ;  /* 0x800000000a13b812 */ /* 0x020fe400078e3cff */
[----:B------:R-:W-:Y:S02]  /*0530*/  @!P4 LOP3.LUT R20, R11, 0x80000000, RZ, 0x3c, !PT ;  /* 0x800000000b14c812 */ /* 0x000fe400078e3cff */
[----:B------:R-:W-:Y:S02]  /*0540*/  @!P5 LOP3.LUT R21, R22, 0x80000000, RZ, 0x3c, !PT ;  /* 0x800000001615d812 */ /* 0x000fe400078e3cff */
[----:B------:R-:W-:Y:S02]  /*0550*/  ISETP.GE.AND P3, PT, R8, UR4, PT ;  /* 0x0000000408007c0c */ /* 0x000fe4000bf66270 */
[----:B------:R-:W-:Y:S01]  /*0560*/  ISETP.GE.AND P4, PT, R6, UR4, PT ;  /* 0x0000000406007c0c */ /* 0x000fe2000bf86270 */
[----:B------:R-:W2:Y:S01]  /*0570*/  @!P2 LDG.E R8, desc[UR10][R4.64+0x3c] ;  /* 0x00003c0a0408a981 */ /* 0x000ea2000c1e1900 */
[----:B------:R-:W-:-:S03]  /*0580*/  ISETP.GE.AND P5, PT, R7, UR4, PT ;  /* 0x0000000407007c0c */ /* 0x000fc6000bfa6270 */
[----:B------:R-:W3:Y:S04]  /*0590*/  @!P0 LDG.E R6, desc[UR10][R4.64+0x34] ;  /* 0x0000340a04068981 */ /* 0x000ee8000c1e1900 */
[----:B------:R-:W4:Y:S04]  /*05a0*/  @!P1 LDG.E R7, desc[UR10][R4.64+0x38] ;  /* 0x0000380a04079981 */ /* 0x000f28000c1e1900 */
[----:B------:R-:W5:Y:S04]  /*05b0*/  @!P3 LDG.E R9, desc[UR10][R4.64+0x40] ;  /* 0x0000400a0409b981 */ /* 0x000f68000c1e1900 */
[----:B------:R-:W5:Y:S04]  /*05c0*/  @!P4 LDG.E R10, desc[UR10][R4.64+0x44] ;  /* 0x0000440a040ac981 */ /* 0x000f68000c1e1900 */
[----:B------:R-:W5:Y:S01]  /*05d0*/  @!P5 LDG.E R11, desc[UR10][R4.64+0x48] ;  /* 0x0000480a040bd981 */ /* 0x000f62000c1e1900 */
[----:B------:R-:W-:-:S02]  /*05e0*/  UMOV UR4, 0x400 ;  /* 0x0000040000047882 */ /* 0x000fc40000000000 */
[----:B------:R-:W-:Y:S01]  /*05f0*/  ULEA UR4, UR5, UR4, 0x18 ;  /* 0x0000000405047291 */ /* 0x000fe2000f8ec0ff */
[----:B------:R-:W-:-:S05]  /*0600*/  SHF.R.U32.HI R105, RZ, 0x5, R0 ;  /* 0x00000005ff697819 */ /* 0x000fca0000011600 */
[----:B------:R-:W-:Y:S01]  /*0610*/  LEA R29, R0, UR4, 0x2 ;  /* 0x00000004001d7c11 */ /* 0x000fe2000f8e10ff */
[----:B------:R-:W-:Y:S01]  /*0620*/  IMAD.MOV.U32 R22, RZ, RZ, -0x1 ;  /* 0xffffffffff167424 */ /* 0x000fe200078e00ff */
[----:B------:R-:W-:-:S03]  /*0630*/  @!P6 LOP3.LUT R22, R24, 0x80000000, RZ, 0x3c, !PT ;  /* 0x800000001816e812 */ /* 0x000fc600078e3cff */
[C---:B------:R-:W-:Y:S01]  /*0640*/  IMAD R31, R0.reuse, 0x80, R29 ;  /* 0x00000080001f7824 */ /* 0x040fe200078e021d */
[----:B------:R-:W-:Y:S01]  /*0650*/  LEA R32, R105, UR4, 0x2 ;  /* 0x0000000469207c11 */ /* 0x000fe2000f8e10ff */
[----:B------:R-:W-:Y:S02]  /*0660*/  IMAD.MOV.U32 R24, RZ, RZ, -0x1 ;  /* 0xffffffffff187424 */ /* 0x000fe400078e00ff */
[----:B------:R-:W-:Y:S02]  /*0670*/  IMAD.MOV.U32 R27, RZ, RZ, -0x1 ;  /* 0xffffffffff1b7424 */ /* 0x000fe400078e00ff */
[----:B------:R-:W-:Y:S02]  /*0680*/  IMAD.MOV.U32 R28, RZ, RZ, -0x1 ;  /* 0xffffffffff1c7424 */ /* 0x000fe400078e00ff */
[----:B------:R-:W-:Y:S02]  /*0690*/  IMAD.MOV.U32 R30, RZ, RZ, -0x1 ;  /* 0xffffffffff1e7424 */ /* 0x000fe400078e00ff */
[----:B------:R-:W-:Y:S01]  /*06a0*/  IMAD R33, R0, -0x38, R31 ;  /* 0xffffffc800217824 */ /* 0x000fe200078e021f */
[----:B------:R-:W-:-:S02]  /*06b0*/  UIADD3 UR8, UPT, UPT, UR6, 0x6, URZ ;  /* 0x0000000606087890 */ /* 0x000fc4000fffe0ff */
[----:B------:R-:W-:Y:S01]  /*06c0*/  UIADD3 UR5, UPT, UPT, -UR6, UR7, URZ ;  /* 0x0000000706057290 */ /* 0x000fe2000fffe1ff */
[----:B------:R-:W-:Y:S01]  /*06d0*/  BAR.SYNC.DEFER_BLOCKING 0x0 ;  /* 0x0000000000007b1d */ /* 0x000fe20000010000 */
[----:B--2---:R-:W-:Y:S02]  /*06e0*/  @!P2 LOP3.LUT R26, R8, 0x80000000, RZ, 0x3c, !PT ;  /* 0x80000000081aa812 */ /* 0x004fe400078e3cff */
[----:B---3--:R-:W-:Y:S02]  /*06f0*/  @!P0 LOP3.LUT R24, R6, 0x80000000, RZ, 0x3c, !PT ;  /* 0x8000000006188812 */ /* 0x008fe400078e3cff */
[----:B----4-:R-:W-:Y:S02]  /*0700*/  @!P1 LOP3.LUT R25, R7, 0x80000000, RZ, 0x3c, !PT ;  /* 0x8000000007199812 */ /* 0x010fe400078e3cff */
[----:B-----5:R-:W-:Y:S02]  /*0710*/  @!P3 LOP3.LUT R27, R9, 0x80000000, RZ, 0x3c, !PT ;  /* 0x80000000091bb812 */ /* 0x020fe400078e3cff */
[----:B------:R-:W-:-:S02]  /*0720*/  @!P4 LOP3.LUT R28, R10, 0x80000000, RZ, 0x3c, !PT ;  /* 0x800000000a1cc812 */ /* 0x000fc400078e3cff */
[----:B------:R-:W-:-:S07]  /*0730*/  @!P5 LOP3.LUT R30, R11, 0x80000000, RZ, 0x3c, !PT ;  /* 0x800000000b1ed812 */ /* 0x000fce00078e3cff */
.L_x_217:
[----:B------:R-:W-:Y:S01]  /*0740*/  UISETP.LT.AND UP0, UPT, UR5, 0x6, UPT ;  /* 0x000000060500788c */ /* 0x000fe2000bf01270 */
[----:B------:R-:W-:Y:S01]  /*0750*/  STS [R29], RZ ;  /* 0x000000ff1d007388 */ /* 0x000fe20000000800 */
[----:B------:R-:W-:Y:S01]  /*0760*/  UIADD3 UR6, UPT, UPT, UR8, -0x6, URZ ;  /* 0xfffffffa08067890 */ /* 0x000fe2000fffe0ff */
[----:B------:R-:W-:Y:S01]  /*0770*/  ISETP.NE.AND P1, PT, R23, 0x1f, PT ;  /* 0x0000001f1700780c */ /* 0x000fe20003f25270 */
[----:B------:R-:W-:Y:S01]  /*0780*/  USEL UR4, UR5, 0x6, UP0 ;  /* 0x0000000605047887 */ /* 0x000fe20008000000 */
[----:B------:R-:W-:Y:S01]  /*0790*/  STS [R29+0x400], RZ ;  /* 0x000400ff1d007388 */ /* 0x000fe20000000800 */
[C---:B------:R-:W-:Y:S01]  /*07a0*/  ISETP.NE.AND P2, PT, R105.reuse, 0x6, PT ;  /* 0x000000066900780c */ /* 0x040fe20003f45270 */
[----:B------:R-:W-:Y:S01]  /*07b0*/  UISETP.GE.AND UP0, UPT, UR8, UR9, UPT ;  /* 0x000000090800728c */ /* 0x000fe2000bf06270 */
[----:B0-2---:R-:W-:Y:S01]  /*07c0*/  SHF.R.U32.HI R4, RZ, UR6, R2 ;  /* 0x00000006ff047c19 */ /* 0x005fe20008011602 */
[----:B------:R-:W-:Y:S01]  /*07d0*/  UBMSK UR4, URZ, UR4 ;  /* 0x00000004ff04729b */ /* 0x000fe20008000000 */
[----:B------:R-:W-:Y:S01]  /*07e0*/  STS [R29+0x800], RZ ;  /* 0x000800ff1d007388 */ /* 0x000fe20000000800 */
[----:B------:R-:W-:-:S03]  /*07f0*/  ISETP.NE.AND P3, PT, R105, 0x7, PT ;  /* 0x000000076900780c */ /* 0x000fc60003f65270 */
[----:B------:R-:W-:Y:S01]  /*0800*/  STS [R29+0xc00], RZ ;  /* 0x000c00ff1d007388 */ /* 0x000fe20000000800 */
[----:B------:R-:W-:-:S03]  /*0810*/  LOP3.LUT R4, R4, UR4, RZ, 0xc0, !PT ;  /* 0x0000000404047c12 */ /* 0x000fc6000f8ec0ff */
[----:B------:R-:W-:Y:S02]  /*0820*/  STS [R29+0x1000], RZ ;  /* 0x001000ff1d007388 */ /* 0x000fe40000000800 */
[----:B------:R-:W-:Y:S01]  /*0830*/  IMAD.SHL.U32 R5, R4, 0x400, RZ ;  /* 0x0000040004057824 */ /* 0x000fe200078e00ff */
[----:B------:R-:W-:Y:S01]  /*0840*/  SHF.R.U32.HI R4, RZ, 0x4, R4 ;  /* 0x00000004ff047819 */ /* 0x000fe20000011604 */
[----:B------:R-:W-:Y:S03]  /*0850*/  STS [R29+0x1400], RZ ;  /* 0x001400ff1d007388 */ /* 0x000fe60000000800 */
[----:B------:R-:W-:Y:S01]  /*0860*/  LOP3.LUT R36, R5, 0x7c00, RZ, 0xc0, !PT ;  /* 0x00007c0005247812 */ /* 0x000fe200078ec0ff */
[----:B------:R-:W-:Y:S01]  /*0870*/  STS [R29+0x1800], RZ ;  /* 0x001800ff1d007388 */ /* 0x000fe20000000800 */
[----:B------:R-:W-:-:S03]  /*0880*/  LOP3.LUT R4, R4, 0xffffffe, RZ, 0xc0, !PT ;  /* 0x0ffffffe04047812 */ /* 0x000fc600078ec0ff */
[----:B------:R-:W-:Y:S01]  /*0890*/  STS [R29+0x1c00], RZ ;  /* 0x001c00ff1d007388 */ /* 0x000fe20000000800 */
[----:B------:R-:W-:Y:S02]  /*08a0*/  IADD3 R36, PT, PT, R4, R29, R36 ;  /* 0x0000001d04247210 */ /* 0x000fe40007ffe024 */
[----:B------:R-:W-:Y:S01]  /*08b0*/  SHF.R.U32.HI R4, RZ, UR6, R3 ;  /* 0x00000006ff047c19 */ /* 0x000fe20008011603 */
[----:B------:R-:W-:Y:S03]  /*08c0*/  STS [R29+0x2000], RZ ;  /* 0x002000ff1d007388 */ /* 0x000fe60000000800 */
[----:B------:R-:W-:Y:S01]  /*08d0*/  LOP3.LUT R4, R4, UR4, RZ, 0xc0, !PT ;  /* 0x0000000404047c12 */ /* 0x000fe2000f8ec0ff */
[----:B------:R-:W-:Y:S03]  /*08e0*/  STS [R29+0x2400], RZ ;  /* 0x002400ff1d007388 */ /* 0x000fe60000000800 */
[----:B------:R-:W-:Y:S01]  /*08f0*/  SHF.R.U32.HI R6, RZ, 0x4, R4 ;  /* 0x00000004ff067819 */ /* 0x000fe20000011604 */
[----:B------:R-:W-:Y:S01]  /*0900*/  STS [R29+0x2800], RZ ;  /* 0x002800ff1d007388 */ /* 0x000fe20000000800 */
[----:B------:R-:W-:-:S02]  /*0910*/  IMAD.SHL.U32 R5, R4, 0x400, RZ ;  /* 0x0000040004057824 */ /* 0x000fc400078e00ff */
[----:B------:R-:W-:Y:S01]  /*0920*/  LOP3.LUT R6, R6, 0xffffffe, RZ, 0xc0, !PT ;  /* 0x0ffffffe06067812 */ /* 0x000fe200078ec0ff */
[----:B------:R-:W-:Y:S02]  /*0930*/  STS [R29+0x2c00], RZ ;  /* 0x002c00ff1d007388 */ /* 0x000fe40000000800 */
[----:B------:R-:W-:Y:S02]  /*0940*/  LOP3.LUT R4, R5, 0x7c00, RZ, 0xc0, !PT ;  /* 0x00007c0005047812 */ /* 0x000fe400078ec0ff */
[----:B------:R-:W-:Y:S02]  /*0950*/  STS [R29+0x3000], RZ ;  /* 0x003000ff1d007388 */ /* 0x000fe40000000800 */
[----:B------:R-:W-:Y:S02]  /*0960*/  IADD3 R37, PT, PT, R6, R29, R4 ;  /* 0x0000001d06257210 */ /* 0x000fe40007ffe004 */
[----:B------:R-:W-:Y:S01]  /*0970*/  STS [R29+0x3400], RZ ;  /* 0x003400ff1d007388 */ /* 0x000fe20000000800 */
[----:B------:R-:W-:-:S03]  /*0980*/  SHF.R.U32.HI R4, RZ, UR6, R12 ;  /* 0x00000006ff047c19 */ /* 0x000fc6000801160c */
        /* <DEDUP_REMOVED lines=10> */
[----:B------:R-:W-:-:S03]  /*0a30*/  IADD3 R39, PT, PT, R39, R29, R6 ;  /* 0x0000001d27277210 */ /* 0x000fc60007ffe006 */
[----:B------:R-:W-:Y:S04]  /*0a40*/  STS [R29+0x4c00], RZ ;  /* 0x004c00ff1d007388 */ /* 0x000fe80000000800 */
        /* <DEDUP_REMOVED lines=13> */
[----:B------:R-:W0:Y:S02]  /*0b20*/  LDS.U16 R34, [R36] ;  /* 0x0000000024227984 */ /* 0x000e240000000400 */
[----:B0-----:R-:W-:-:S05]  /*0b30*/  VIADD R5, R34, 0x1 ;  /* 0x0000000122057836 */ /* 0x001fca0000000000 */
[----:B------:R0:W-:Y:S04]  /*0b40*/  STS.U16 [R36], R5 ;  /* 0x0000000524007388 */ /* 0x0001e80000000400 */
[----:B------:R-:W1:Y:S01]  /*0b50*/  LDS.U16 R38, [R37] ;  /* 0x0000000025267984 */ /* 0x000e620000000400 */
[----:B0-----:R-:W-:-:S04]  /*0b60*/  SHF.R.U32.HI R5, RZ, UR6, R13 ;  /* 0x00000006ff057c19 */ /* 0x001fc8000801160d */
[----:B------:R-:W-:-:S05]  /*0b70*/  LOP3.LUT R5, R5, UR4, RZ, 0xc0, !PT ;  /* 0x0000000405057c12 */ /* 0x000fca000f8ec0ff */
[----:B------:R-:W-:Y:S01]  /*0b80*/  IMAD.SHL.U32 R6, R5, 0x400, RZ ;  /* 0x0000040005067824 */ /* 0x000fe200078e00ff */
[----:B------:R-:W-:-:S04]  /*0b90*/  SHF.R.U32.HI R5, RZ, 0x4, R5 ;  /* 0x00000004ff057819 */ /* 0x000fc80000011605 */
[----:B------:R-:W-:Y:S02]  /*0ba0*/  LOP3.LUT R8, R6, 0x7c00, RZ, 0xc0, !PT ;  /* 0x00007c0006087812 */ /* 0x000fe400078ec0ff */
[----:B------:R-:W-:-:S04]  /*0bb0*/  LOP3.LUT R5, R5, 0xffffffe, RZ, 0xc0, !PT ;  /* 0x0ffffffe05057812 */ /* 0x000fc800078ec0ff */
[----:B------:R-:W-:Y:S01]  /*0bc0*/  IADD3 R41, PT, PT, R5, R29, R8 ;  /* 0x0000001d05297210 */ /* 0x000fe20007ffe008 */
[----:B-1----:R-:W-:-:S05]  /*0bd0*/  VIADD R4, R38, 0x1 ;  /* 0x0000000126047836 */ /* 0x002fca0000000000 */
[----:B------:R0:W-:Y:S04]  /*0be0*/  STS.U16 [R37], R4 ;  /* 0x0000000425007388 */ /* 0x0001e80000000400 */
[----:B------:R-:W1:Y:S01]  /*0bf0*/  LDS.U16 R40, [R39] ;  /* 0x0000000027287984 */ /* 0x000e620000000400 */
[----:B0-----:R-:W-:-:S04]  /*0c00*/  SHF.R.U32.HI R4, RZ, UR6, R14 ;  /* 0x00000006ff047c19 */ /* 0x001fc8000801160e */
[----:B------:R-:W-:-:S05]  /*0c10*/  LOP3.LUT R4, R4, UR4, RZ, 0xc0, !PT ;  /* 0x0000000404047c12 */ /* 0x000fca000f8ec0ff */
[----:B------:R-:W-:Y:S01]  /*0c20*/  IMAD.SHL.U32 R5, R4, 0x400, RZ ;  /* 0x0000040004057824 */ /* 0x000fe200078e00ff */
[----:B------:R-:W-:-:S04]  /*0c30*/  SHF.R.U32.HI R4, RZ, 0x4, R4 ;  /* 0x00000004ff047819 */ /* 0x000fc80000011604 */
[----:B------:R-:W-:Y:S02]  /*0c40*/  LOP3.LUT R8, R5, 0x7c00, RZ, 0xc0, !PT ;  /* 0x00007c0005087812 */ /* 0x000fe400078ec0ff */
[----:B------:R-:W-:Y:S02]  /*0c50*/  LOP3.LUT R43, R4, 0xffffffe, RZ, 0xc0, !PT ;  /* 0x0ffffffe042b7812 */ /* 0x000fe400078ec0ff */
[----:B------:R-:W-:Y:S02]  /*0c60*/  SHF.R.U32.HI R5, RZ, UR6, R15 ;  /* 0x00000006ff057c19 */ /* 0x000fe4000801160f */
[----:B------:R-:W-:Y:S02]  /*0c70*/  IADD3 R43, PT, PT, R43, R29, R8 ;  /* 0x0000001d2b2b7210 */ /* 0x000fe40007ffe008 */
[----:B------:R-:W-:Y:S01]  /*0c80*/  LOP3.LUT R5, R5, UR4, RZ, 0xc0, !PT ;  /* 0x0000000405057c12 */ /* 0x000fe2000f8ec0ff */
[----:B-1----:R-:W-:-:S05]  /*0c90*/  VIADD R6, R40, 0x1 ;  /* 0x0000000128067836 */ /* 0x002fca0000000000 */
[----:B------:R0:W-:Y:S04]  /*0ca0*/  STS.U16 [R39], R6 ;  /* 0x0000000627007388 */ /* 0x0001e80000000400 */
[----:B------:R-:W1:Y:S01]  /*0cb0*/  LDS.U16 R42, [R41] ;  /* 0x00000000292a7984 */ /* 0x000e620000000400 */
[----:B0-----:R-:W-:Y:S01]  /*0cc0*/  IMAD.SHL.U32 R6, R5, 0x400, RZ ;  /* 0x0000040005067824 */ /* 0x001fe200078e00ff */
        /* <DEDUP_REMOVED lines=127> */
[----:B0-----:R-:W-:Y:S01]  /*14c0*/  SHF.R.U32.HI R4, RZ, UR6, R30 ;  /* 0x00000006ff047c19 */ /* 0x001fe2000801161e */
[----:B------:R-:W0:Y:S03]  /*14d0*/  S2UR UR6, SR_CgaCtaId ;  /* 0x00000000000679c3 */ /* 0x000e260000008800 */
[----:B------:R-:W-:Y:S01]  /*14e0*/  LOP3.LUT R4, R4, UR4, RZ, 0xc0, !PT ;  /* 0x0000000404047c12 */ /* 0x000fe2000f8ec0ff */
[----:B------:R-:W-:-:S04]  /*14f0*/  UMOV UR4, 0x400 ;  /* 0x0000040000047882 */ /* 0x000fc80000000000 */
[----:B------:R-:W-:Y:S01]  /*1500*/  IMAD.SHL.U32 R5, R4, 0x400, RZ ;  /* 0x0000040004057824 */ /* 0x000fe200078e00ff */
[----:B------:R-:W-:-:S04]  /*1510*/  SHF.R.U32.HI R4, RZ, 0x4, R4 ;  /* 0x00000004ff047819 */ /* 0x000fc80000011604 */
[----:B------:R-:W-:Y:S02]  /*1520*/  LOP3.LUT R8, R5, 0x7c00, RZ, 0xc0, !PT ;  /* 0x00007c0005087812 */ /* 0x000fe400078ec0ff */
[----:B------:R-:W-:-:S04]  /*1530*/  LOP3.LUT R71, R4, 0xffffffe, RZ, 0xc0, !PT ;  /* 0x0ffffffe04477812 */ /* 0x000fc800078ec0ff */
[----:B------:R-:W-:Y:S01]  /*1540*/  IADD3 R71, PT, PT, R71, R29, R8 ;  /* 0x0000001d47477210 */ /* 0x000fe20007ffe008 */
[----:B0-----:R-:W-:Y:S01]  /*1550*/  ULEA UR4, UR6, UR4, 0x18 ;  /* 0x0000000406047291 */ /* 0x001fe2000f8ec0ff */
[----:B-1----:R-:W-:-:S05]  /*1560*/  VIADD R6, R68, 0x1 ;  /* 0x0000000144067836 */ /* 0x002fca0000000000 */
[----:B------:R-:W-:Y:S04]  /*1570*/  STS.U16 [R67], R6 ;  /* 0x0000000643007388 */ /* 0x000fe80000000400 */
[----:B------:R-:W0:Y:S02]  /*1580*/  LDS.U16 R70, [R69] ;  /* 0x0000000045467984 */ /* 0x000e240000000400 */
[----:B0-----:R-:W-:-:S05]  /*1590*/  VIADD R4, R70, 0x1 ;  /* 0x0000000146047836 */ /* 0x001fca0000000000 */
[----:B------:R-:W-:Y:S04]  /*15a0*/  STS.U16 [R69], R4 ;  /* 0x0000000445007388 */ /* 0x000fe80000000400 */
[----:B------:R-:W0:Y:S02]  /*15b0*/  LDS.U16 R72, [R71] ;  /* 0x0000000047487984 */ /* 0x000e240000000400 */
[----:B0-----:R-:W-:-:S05]  /*15c0*/  VIADD R6, R72, 0x1 ;  /* 0x0000000148067836 */ /* 0x001fca0000000000 */
[----:B------:R-:W-:Y:S01]  /*15d0*/  STS.U16 [R71], R6 ;  /* 0x0000000647007388 */ /* 0x000fe20000000400 */
[----:B------:R-:W-:Y:S06]  /*15e0*/  BAR.SYNC.DEFER_BLOCKING 0x0 ;  /* 0x0000000000007b1d */ /* 0x000fec0000010000 */
[----:B------:R-:W-:Y:S04]  /*15f0*/  LDS R73, [R31] ;  /* 0x000000001f497984 */ /* 0x000fe80000000800 */
[----:B------:R-:W0:Y:S04]  /*1600*/  LDS R74, [R31+0x4] ;  /* 0x000004001f4a7984 */ /* 0x000e280000000800 */
        /* <DEDUP_REMOVED lines=12> */
[----:B-1----:R-:W-:-:S03]  /*16d0*/  IMAD.IADD R75, R75, 0x1, R74 ;  /* 0x000000014b4b7824 */ /* 0x002fc600078e024a */
[----:B------:R-:W1:Y:S01]  /*16e0*/  LDS R86, [R31+0x34] ;  /* 0x000034001f567984 */ /* 0x000e620000000800 */
[----:B--2---:R-:W-:-:S03]  /*16f0*/  IMAD.IADD R76, R76, 0x1, R75 ;  /* 0x000000014c4c7824 */ /* 0x004fc600078e024b */
[----:B------:R-:W2:Y:S01]  /*1700*/  LDS R87, [R31+0x38] ;  /* 0x000038001f577984 */ /* 0x000ea20000000800 */
[----:B---3--:R-:W-:-:S03]  /*1710*/  IMAD.IADD R77, R77, 0x1, R76 ;  /* 0x000000014d4d7824 */ /* 0x008fc600078e024c */
[----:B------:R-:W3:Y:S01]  /*1720*/  LDS R88, [R31+0x3c] ;  /* 0x00003c001f587984 */ /* 0x000ee20000000800 */
[----:B----4-:R-:W-:-:S03]  /*1730*/  IMAD.IADD R78, R78, 0x1, R77 ;  /* 0x000000014e4e7824 */ /* 0x010fc600078e024d */
[----:B------:R-:W4:Y:S01]  /*1740*/  LDS R89, [R31+0x40] ;  /* 0x000040001f597984 */ /* 0x000f220000000800 */
[----:B-----5:R-:W-:-:S03]  /*1750*/  IMAD.IADD R79, R79, 0x1, R78 ;  /* 0x000000014f4f7824 */ /* 0x020fc600078e024e */
[----:B------:R-:W5:Y:S01]  /*1760*/  LDS R90, [R31+0x44] ;  /* 0x000044001f5a7984 */ /* 0x000f620000000800 */
[----:B------:R-:W-:-:S03]  /*1770*/  IMAD.IADD R80, R80, 0x1, R79 ;  /* 0x0000000150507824 */ /* 0x000fc600078e024f */
        /* <DEDUP_REMOVED lines=29> */
[----:B------:R-:W-:-:S04]  /*1950*/  IMAD.IADD R95, R95, 0x1, R94 ;  /* 0x000000015f5f7824 */ /* 0x000fc800078e025e */
[----:B0-----:R-:W-:-:S04]  /*1960*/  IMAD.IADD R96, R96, 0x1, R95 ;  /* 0x0000000160607824 */ /* 0x001fc800078e025f */
[----:B-1----:R-:W-:-:S04]  /*1970*/  IMAD.IADD R97, R97, 0x1, R96 ;  /* 0x0000000161617824 */ /* 0x002fc800078e0260 */
[----:B--2---:R-:W-:-:S04]  /*1980*/  IMAD.IADD R98, R98, 0x1, R97 ;  /* 0x0000000162627824 */ /* 0x004fc800078e0261 */
[----:B---3--:R-:W-:-:S04]  /*1990*/  IMAD.IADD R99, R99, 0x1, R98 ;  /* 0x0000000163637824 */ /* 0x008fc800078e0262 */
[----:B----4-:R-:W-:-:S04]  /*19a0*/  IMAD.IADD R100, R100, 0x1, R99 ;  /* 0x0000000164647824 */ /* 0x010fc800078e0263 */
[----:B-----5:R-:W-:-:S04]  /*19b0*/  IMAD.IADD R101, R101, 0x1, R100 ;  /* 0x0000000165657824 */ /* 0x020fc800078e0264 */
[----:B------:R-:W-:-:S04]  /*19c0*/  IMAD.IADD R102, R102, 0x1, R101 ;  /* 0x0000000166667824 */ /* 0x000fc800078e0265 */
[----:B------:R-:W-:-:S04]  /*19d0*/  IMAD.IADD R103, R103, 0x1, R102 ;  /* 0x0000000167677824 */ /* 0x000fc800078e0266 */
[----:B------:R-:W-:-:S04]  /*19e0*/  IMAD.IADD R104, R104, 0x1, R103 ;  /* 0x0000000168687824 */ /* 0x000fc800078e0267 */
[----:B------:R-:W-:-:S05]  /*19f0*/  IMAD.IADD R106, R5, 0x1, R104 ;  /* 0x00000001056a7824 */ /* 0x000fca00078e0268 */
        /* <DEDUP_REMOVED lines=8> */
[----:B------:R-:W0:Y:S02]  /*1a80*/  SHFL.UP P0, R107, R108, 0x10, RZ ;  /* 0x060000006c6b7989 */ /* 0x000e2400000000ff */
[----:B0-----:R-:W-:Y:S01]  /*1a90*/  @P0 IMAD.IADD R107, R108, 0x1, R107 ;  /* 0x000000016c6b0824 */ /* 0x001fe200078e026b */
[----:B------:R-:W-:-:S03]  /*1aa0*/  ISETP.NE.AND P0, PT, R105, 0x1, PT ;  /* 0x000000016900780c */ /* 0x000fc60003f05270 */
[----:B------:R-:W-:Y:S01]  /*1ab0*/  IMAD.IADD R106, R107, 0x1, -R106 ;  /* 0x000000016b6a7824 */ /* 0x000fe200078e0a6a */
[----:B------:R-:W-:Y:S01]  /*1ac0*/  @!P1 STS [R32+0x8400], R107 ;  /* 0x0084006b20009388 */ /* 0x000fe20000000800 */
[----:B------:R-:W-:Y:S01]  /*1ad0*/  BAR.SYNC.DEFER_BLOCKING 0x0 ;  /* 0x0000000000007b1d */ /* 0x000fe20000010000 */
[----:B------:R-:W-:-:S05]  /*1ae0*/  ISETP.NE.AND P1, PT, R105, 0x4, PT ;  /* 0x000000046900780c */ /* 0x000fca0003f25270 */
[----:B------:R-:W0:Y:S04]  /*1af0*/  LDS.128 R4, [UR4+0x8400] ;  /* 0x00840004ff047984 */ /* 0x000e280008000c00 */
[----:B------:R-:W1:Y:S01]  /*1b00*/  LDS.128 R8, [UR4+0x8410] ;  /* 0x00841004ff087984 */ /* 0x000e620008000c00 */
[C---:B0-----:R-:W-:Y:S01]  /*1b10*/  SEL R35, R4.reuse, R35, !P0 ;  /* 0x0000002304237207 */ /* 0x041fe20004000000 */
[----:B------:R-:W-:Y:S01]  /*1b20*/  IMAD.IADD R5, R4, 0x1, R5 ;  /* 0x0000000104057824 */ /* 0x000fe200078e0205 */
[----:B------:R-:W-:-:S03]  /*1b30*/  ISETP.NE.AND P0, PT, R105, 0x2, PT ;  /* 0x000000026900780c */ /* 0x000fc60003f05270 */
[----:B------:R-:W-:Y:S01]  /*1b40*/  IMAD.IADD R6, R6, 0x1, R5 ;  /* 0x0000000106067824 */ /* 0x000fe200078e0205 */
[----:B------:R-:W-:Y:S02]  /*1b50*/  SEL R35, R5, R35, !P0 ;  /* 0x0000002305237207 */ /* 0x000fe40004000000 */
[----:B------:R-:W-:Y:S01]  /*1b60*/  ISETP.NE.AND P0, PT, R105, 0x3, PT ;  /* 0x000000036900780c */ /* 0x000fe20003f05270 */
[----:B------:R-:W-:-:S03]  /*1b70*/  IMAD.IADD R7, R7, 0x1, R6 ;  /* 0x0000000107077824 */ /* 0x000fc600078e0206 */
[----:B------:R-:W-:Y:S01]  /*1b80*/  SEL R35, R6, R35, !P0 ;  /* 0x0000002306237207 */ /* 0x000fe20004000000 */
[----:B-1----:R-:W-:Y:S01]  /*1b90*/  IMAD.IADD R8, R7, 0x1, R8 ;  /* 0x0000000107087824 */ /* 0x002fe200078e0208 */
[----:B------:R-:W-:Y:S02]  /*1ba0*/  ISETP.NE.AND P0, PT, R105, 0x5, PT ;  /* 0x000000056900780c */ /* 0x000fe40003f05270 */
[----:B------:R-:W-:Y:S01]  /*1bb0*/  SEL R35, R7, R35, !P1 ;  /* 0x0000002307237207 */ /* 0x000fe20004800000 */
[----:B------:R-:W-:Y:S01]  /*1bc0*/  IMAD.IADD R9, R9, 0x1, R8 ;  /* 0x0000000109097824 */ /* 0x000fe200078e0208 */
[----:B------:R-:W-:Y:S02]  /*1bd0*/  ISETP.NE.AND P1, PT, R23, RZ, PT ;  /* 0x000000ff1700720c */ /* 0x000fe40003f25270 */
[----:B------:R-:W-:Y:S01]  /*1be0*/  SEL R35, R8, R35, !P0 ;  /* 0x0000002308237207 */ /* 0x000fe20004000000 */
[----:B------:R-:W-:Y:S01]  /*1bf0*/  IMAD.IADD R10, R10, 0x1, R9 ;  /* 0x000000010a0a7824 */ /* 0x000fe200078e0209 */
[----:B------:R-:W-:-:S02]  /*1c00*/  ISETP.GT.U32.AND P0, PT, R0, 0x1f, PT ;  /* 0x0000001f0000780c */ /* 0x000fc40003f04070 */
[----:B------:R-:W-:Y:S01]  /*1c10*/  SEL R35, R9, R35, !P2 ;  /* 0x0000002309237207 */ /* 0x000fe20005000000 */
[----:B------:R-:W-:Y:S01]  /*1c20*/  IMAD.IADD R11, R11, 0x1, R10 ;  /* 0x000000010b0b7824 */ /* 0x000fe200078e020a */
[----:B------:R-:W-:Y:S02]  /*1c30*/  ISETP.GT.U32.OR P2, PT, R0, 0x1f, P1 ;  /* 0x0000001f0000780c */ /* 0x000fe40000f44470 */
[----:B------:R-:W-:Y:S02]  /*1c40*/  SEL R4, R106, RZ, P1 ;  /* 0x000000ff6a047207 */ /* 0x000fe40000800000 */
[----:B------:R-:W-:-:S05]  /*1c50*/  SEL R35, R10, R35, !P3 ;  /* 0x000000230a237207 */ /* 0x000fca0005800000 */
[----:B------:R-:W-:Y:S01]  /*1c60*/  @P0 IMAD.IADD R106, R35, 0x1, R4 ;  /* 0x00000001236a0824 */ /* 0x000fe200078e0204 */
[----:B------:R-:W-:-:S03]  /*1c70*/  ISETP.NE.AND P0, PT, R0, RZ, PT ;  /* 0x000000ff0000720c */ /* 0x000fc60003f05270 */
[----:B------:R-:W-:-:S05]  /*1c80*/  @!P2 IMAD.U32 R106, R11, 0x10000, RZ ;  /* 0x000100000b6aa824 */ /* 0x000fca00078e00ff */
[----:B------:R-:W-:Y:S01]  /*1c90*/  @!P2 STS [UR4+0x8428], R106 ;  /* 0x0084286aff00a988 */ /* 0x000fe20008000804 */
[----:B------:R-:W-:Y:S06]  /*1ca0*/  BAR.SYNC.DEFER_BLOCKING 0x0 ;  /* 0x0000000000007b1d */ /* 0x000fec0000010000 */
[----:B------:R-:W0:Y:S02]  /*1cb0*/  LDS R4, [UR4+0x8428] ;  /* 0x00842804ff047984 */ /* 0x000e240008000800 */
[----:B0-----:R-:W-:-:S05]  /*1cc0*/  SEL R5, R4, RZ, P0 ;  /* 0x000000ff04057207 */ /* 0x001fca0000000000 */
[----:B------:R-:W-:-:S04]  /*1cd0*/  IMAD.IADD R4, R5, 0x1, R106 ;  /* 0x0000000105047824 */ /* 0x000fc800078e026a */
[--C-:B------:R-:W-:Y:S01]  /*1ce0*/  IMAD.IADD R6, R73, 0x1, R4.reuse ;  /* 0x0000000149067824 */ /* 0x100fe200078e0204 */
[----:B------:R-:W-:Y:S01]  /*1cf0*/  STS [R31], R4 ;  /* 0x000000041f007388 */ /* 0x000fe20000000800 */
[--C-:B------:R-:W-:Y:S02]  /*1d00*/  IMAD.IADD R74, R74, 0x1, R4.reuse ;  /* 0x000000014a4a7824 */ /* 0x100fe400078e0204 */
[--C-:B------:R-:W-:Y:S01]  /*1d10*/  IMAD.IADD R8, R75, 0x1, R4.reuse ;  /* 0x000000014b087824 */ /* 0x100fe200078e0204 */
[----:B------:R-:W-:Y:S01]  /*1d20*/  STS [R31+0x4], R6 ;  /* 0x000004061f007388 */ /* 0x000fe20000000800 */
[--C-:B------:R-:W-:Y:S02]  /*1d30*/  IMAD.IADD R76, R76, 0x1, R4.reuse ;  /* 0x000000014c4c7824 */ /* 0x100fe400078e0204 */
[--C-:B------:R-:W-:Y:S01]  /*1d40*/  IMAD.IADD R10, R77, 0x1, R4.reuse ;  /* 0x000000014d0a7824 */ /* 0x100fe200078e0204 */
[----:B------:R-:W-:Y:S01]  /*1d50*/  STS [R31+0x8], R74 ;  /* 0x0000084a1f007388 */ /* 0x000fe20000000800 */
[----:B------:R-:W-:-:S02]  /*1d60*/  IMAD.IADD R78, R78, 0x1, R4 ;  /* 0x000000014e4e7824 */ /* 0x000fc400078e0204 */
[--C-:B------:R-:W-:Y:S01]  /*1d70*/  IMAD.IADD R106, R79, 0x1, R4.reuse ;  /* 0x000000014f6a7824 */ /* 0x100fe200078e0204 */
[----:B------:R-:W-:Y:S01]  /*1d80*/  STS [R31+0xc], R8 ;  /* 0x00000c081f007388 */ /* 0x000fe20000000800 */
        /* <DEDUP_REMOVED lines=36> */
[----:B------:R-:W-:-:S03]  /*1fd0*/  IMAD.IADD R104, R104, 0x1, R4 ;  /* 0x0000000168687824 */ /* 0x000fc600078e0204 */
[----:B------:R-:W-:Y:S04]  /*1fe0*/  STS [R31+0x40], R88 ;  /* 0x000040581f007388 */ /* 0x000fe80000000800 */
        /* <DEDUP_REMOVED lines=15> */
[----:B------:R-:W-:Y:S01]  /*20e0*/  STS [R31+0x80], R104 ;  /* 0x000080681f007388 */ /* 0x000fe20000000800 */
[----:B------:R-:W-:Y:S06]  /*20f0*/  BAR.SYNC.DEFER_BLOCKING 0x0 ;  /* 0x0000000000007b1d */ /* 0x000fec0000010000 */
[----:B------:R-:W0:Y:S04]  /*2100*/  LDS.U16 R5, [R36] ;  /* 0x0000000024057984 */ /* 0x000e280000000400 */
[----:B------:R-:W1:Y:S04]  /*2110*/  LDS.U16 R37, [R37] ;  /* 0x0000000025257984 */ /* 0x000e680000000400 */
[----:B------:R-:W2:Y:S04]  /*2120*/  LDS.U16 R39, [R39] ;  /* 0x0000000027277984 */ /* 0x000ea80000000400 */
[----:B------:R-:W3:Y:S04]  /*2130*/  LDS.U16 R41, [R41] ;  /* 0x0000000029297984 */ /* 0x000ee80000000400 */
[----:B------:R-:W4:Y:S04]  /*2140*/  LDS.U16 R43, [R43] ;  /* 0x000000002b2b7984 */ /* 0x000f280000000400 */
[----:B------:R-:W5:Y:S04]  /*2150*/  LDS.U16 R45, [R45] ;  /* 0x000000002d2d7984 */ /* 0x000f680000000400 */
[----:B------:R-:W5:Y:S04]  /*2160*/  LDS.U16 R47, [R47] ;  /* 0x000000002f2f7984 */ /* 0x000f680000000400 */
[----:B------:R-:W5:Y:S04]  /*2170*/  LDS.U16 R49, [R49] ;  /* 0x0000000031317984 */ /* 0x000f680000000400 */
[----:B------:R-:W5:Y:S04]  /*2180*/  LDS.U16 R51, [R51] ;  /* 0x0000000033337984 */ /* 0x000f680000000400 */
[----:B------:R-:W5:Y:S04]  /*2190*/  LDS.U16 R53, [R53] ;  /* 0x0000000035357984 */ /* 0x000f680000000400 */
[----:B------:R-:W5:Y:S01]  /*21a0*/  LDS.U16 R55, [R55] ;  /* 0x0000000037377984 */ /* 0x000f620000000400 */
[----:B0-----:R-:W-:-:S03]  /*21b0*/  IMAD.IADD R5, R34, 0x1, R5 ;  /* 0x0000000122057824 */ /* 0x001fc600078e0205 */
[----:B------:R-:W0:Y:S01]  /*21c0*/  LDS.U16 R57, [R57] ;  /* 0x0000000039397984 */ /* 0x000e220000000400 */
[----:B-1----:R-:W-:-:S03]  /*21d0*/  IMAD.IADD R37, R38, 0x1, R37 ;  /* 0x0000000126257824 */ /* 0x002fc600078e0225 */
[----:B------:R-:W1:Y:S01]  /*21e0*/  LDS.U16 R59, [R59] ;  /* 0x000000003b3b7984 */ /* 0x000e620000000400 */
[----:B--2---:R-:W-:-:S03]  /*21f0*/  IMAD.IADD R39, R40, 0x1, R39 ;  /* 0x0000000128277824 */ /* 0x004fc600078e0227 */
[----:B------:R-:W2:Y:S01]  /*2200*/  LDS.U16 R61, [R61] ;  /* 0x000000003d3d7984 */ /* 0x000ea20000000400 */
[----:B---3--:R-:W-:-:S03]  /*2210*/  IMAD.IADD R41, R42, 0x1, R41 ;  /* 0x000000012a297824 */ /* 0x008fc600078e0229 */
[----:B------:R-:W3:Y:S01]  /*2220*/  LDS.U16 R63, [R63] ;  /* 0x000000003f3f7984 */ /* 0x000ee20000000400 */
[----:B----4-:R-:W-:-:S03]  /*2230*/  IMAD.IADD R43, R44, 0x1, R43 ;  /* 0x000000012c2b7824 */ /* 0x010fc600078e022b */
[----:B------:R-:W4:Y:S01]  /*2240*/  LDS.U16 R65, [R65] ;  /* 0x0000000041417984 */ /* 0x000f220000000400 */
[----:B-----5:R-:W-:-:S03]  /*2250*/  IMAD.IADD R45, R46, 0x1, R45 ;  /* 0x000000012e2d7824 */ /* 0x020fc600078e022d */
[----:B------:R-:W5:Y:S01]  /*2260*/  LDS.U16 R67, [R67] ;  /* 0x0000000043437984 */ /* 0x000f620000000400 */
[----:B------:R-:W-:-:S03]  /*2270*/  IMAD.IADD R47, R48, 0x1, R47 ;  /* 0x00000001302f7824 */ /* 0x000fc600078e022f */
[----:B------:R-:W5:Y:S01]  /*2280*/  LDS.U16 R69, [R69] ;  /* 0x0000000045457984 */ /* 0x000f620000000400 */
[----:B------:R-:W-:-:S03]  /*2290*/  IMAD.IADD R49, R50, 0x1, R49 ;  /* 0x0000000132317824 */ /* 0x000fc600078e0231 */
[----:B------:R-:W5:Y:S01]  /*22a0*/  LDS.U16 R71, [R71] ;  /* 0x0000000047477984 */ /* 0x000f620000000400 */
[----:B------:R-:W-:Y:S02]  /*22b0*/  IMAD.IADD R51, R52, 0x1, R51 ;  /* 0x0000000134337824 */ /* 0x000fe400078e0233 */
[----:B------:R-:W-:Y:S02]  /*22c0*/  IMAD.IADD R53, R54, 0x1, R53 ;  /* 0x0000000136357824 */ /* 0x000fe400078e0235 */
[----:B------:R-:W-:Y:S02]  /*22d0*/  IMAD.IADD R55, R56, 0x1, R55 ;  /* 0x0000000138377824 */ /* 0x000fe400078e0237 */
[----:B0-----:R-:W-:Y:S02]  /*22e0*/  IMAD.IADD R57, R58, 0x1, R57 ;  /* 0x000000013a397824 */ /* 0x001fe400078e0239 */
[----:B-1----:R-:W-:Y:S02]  /*22f0*/  IMAD.IADD R59, R60, 0x1, R59 ;  /* 0x000000013c3b7824 */ /* 0x002fe400078e023b */
[----:B--2---:R-:W-:-:S02]  /*2300*/  IMAD.IADD R61, R62, 0x1, R61 ;  /* 0x000000013e3d7824 */ /* 0x004fc400078e023d */
[----:B---3--:R-:W-:Y:S02]  /*2310*/  IMAD.IADD R63, R64, 0x1, R63 ;  /* 0x00000001403f7824 */ /* 0x008fe400078e023f */
[----:B----4-:R-:W-:Y:S02]  /*2320*/  IMAD.IADD R65, R66, 0x1, R65 ;  /* 0x0000000142417824 */ /* 0x010fe400078e0241 */
[----:B-----5:R-:W-:Y:S02]  /*2330*/  IMAD.IADD R67, R68, 0x1, R67 ;  /* 0x0000000144437824 */ /* 0x020fe400078e0243 */
[----:B------:R-:W-:Y:S02]  /*2340*/  IMAD.IADD R69, R70, 0x1, R69 ;  /* 0x0000000146457824 */ /* 0x000fe400078e0245 */
[----:B------:R-:W-:Y:S01]  /*2350*/  IMAD.IADD R71, R72, 0x1, R71 ;  /* 0x0000000148477824 */ /* 0x000fe200078e0247 */
[----:B------:R-:W-:Y:S06]  /*2360*/  BAR.SYNC.DEFER_BLOCKING 0x0 ;  /* 0x0000000000007b1d */ /* 0x000fec0000010000 */
[----:B------:R-:W-:Y:S05]  /*2370*/  BRA.U UP0, `(.L_x_216) ;  /* 0x0000000100f87547 */ /* 0x000fea000b800000 */
[----:B------:R-:W-:Y:S01]  /*2380*/  LEA R5, R5, UR4, 0x2 ;  /* 0x0000000405057c11 */ /* 0x000fe2000f8e10ff */
[----:B------:R-:W-:Y:S01]  /*2390*/  UIADD3 UR8, UPT, UPT, UR8, 0x6, URZ ;  /* 0x0000000608087890 */ /* 0x000fe2000fffe0ff */
[----:B------:R-:W-:Y:S01]  /*23a0*/  LEA R4, R37, UR4, 0x2 ;  /* 0x0000000425047c11 */ /* 0x000fe2000f8e10ff */
[----:B------:R-:W-:Y:S01]  /*23b0*/  UIADD3 UR5, UPT, UPT, UR5, -0x6, URZ ;  /* 0xfffffffa05057890 */ /* 0x000fe2000fffe0ff */
[----:B------:R-:W-:Y:S01]  /*23c0*/  LEA R7, R39, UR4, 0x2 ;  /* 0x0000000427077c11 */ /* 0x000fe2000f8e10ff */
[----:B------:R0:W-:Y:S01]  /*23d0*/  STS [R5], R2 ;  /* 0x0000000205007388 */ /* 0x0001e20000000800 */
[----:B------:R-:W-:Y:S02]  /*23e0*/  LEA R6, R41, UR4, 0x2 ;  /* 0x0000000429067c11 */ /* 0x000fe4000f8e10ff */
[----:B------:R-:W-:Y:S01]  /*23f0*/  LEA R9, R43, UR4, 0x2 ;  /* 0x000000042b097c11 */ /* 0x000fe2000f8e10ff */
[----:B------:R1:W-:Y:S01]  /*2400*/  STS [R4], R3 ;  /* 0x0000000304007388 */ /* 0x0003e20000000800 */
[----:B------:R-:W-:-:S02]  /*2410*/  LEA R8, R45, UR4, 0x2 ;  /* 0x000000042d087c11 */ /* 0x000fc4000f8e10ff */
[----:B------:R-:W-:Y:S01]  /*2420*/  LEA R11, R47, UR4, 0x2 ;  /* 0x000000042f0b7c11 */ /* 0x000fe2000f8e10ff */
[----:B------:R2:W-:Y:S01]  /*2430*/  STS [R7], R12 ;  /* 0x0000000c07007388 */ /* 0x0005e20000000800 */
[----:B------:R-:W-:Y:S02]  /*2440*/  LEA R10, R49, UR4, 0x2 ;  /* 0x00000004310a7c11 */ /* 0x000fe4000f8e10ff */
[----:B0-----:R-:W-:Y:S01]  /*2450*/  LEA R5, R51, UR4, 0x2 ;  /* 0x0000000433057c11 */ /* 0x001fe2000f8e10ff */
[----:B------:R0:W-:Y:S01]  /*2460*/  STS [R6], R13 ;  /* 0x0000000d06007388 */ /* 0x0001e20000000800 */
[----:B------:R-:W-:Y:S02]  /*2470*/  LEA R2, R53, UR4, 0x2 ;  /* 0x0000000435027c11 */ /* 0x000fe4000f8e10ff */
[----:B-1----:R-:W-:Y:S01]  /*2480*/  LEA R3, R55, UR4, 0x2 ;  /* 0x0000000437037c11 */ /* 0x002fe2000f8e10ff */
[----:B------:R1:W-:Y:S01]  /*2490*/  STS [R9], R14 ;  /* 0x0000000e09007388 */ /* 0x0003e20000000800 */
[----:B------:R-:W-:-:S02]  /*24a0*/  LEA R4, R57, UR4, 0x2 ;  /* 0x0000000439047c11 */ /* 0x000fc4000f8e10ff */
[----:B--2---:R-:W-:Y:S01]  /*24b0*/  LEA R7, R59, UR4, 0x2 ;  /* 0x000000043b077c11 */ /* 0x004fe2000f8e10ff */
[----:B------:R2:W-:Y:S01]  /*24c0*/  STS [R8], R15 ;  /* 0x0000000f08007388 */ /* 0x0005e20000000800 */
[----:B0-----:R-:W-:-:S03]  /*24d0*/  LEA R6, R63, UR4, 0x2 ;  /* 0x000000043f067c11 */ /* 0x001fc6000f8e10ff */
[----:B------:R0:W-:Y:S01]  /*24e0*/  STS [R11], R16 ;  /* 0x000000100b007388 */ /* 0x0001e20000000800 */
[----:B-1----:R-:W-:-:S03]  /*24f0*/  LEA R9, R61, UR4, 0x2 ;  /* 0x000000043d097c11 */ /* 0x002fc6000f8e10ff */
[----:B------:R-:W-:Y:S01]  /*2500*/  STS [R10], R17 ;  /* 0x000000110a007388 */ /* 0x000fe20000000800 */
[----:B--2---:R-:W-:-:S03]  /*2510*/  LEA R8, R67, UR4, 0x2 ;  /* 0x0000000443087c11 */ /* 0x004fc6000f8e10ff */
[----:B------:R1:W-:Y:S01]  /*2520*/  STS [R5], R18 ;  /* 0x0000001205007388 */ /* 0x0003e20000000800 */
[----:B0-----:R-:W-:-:S03]  /*2530*/  LEA R11, R65, UR4, 0x2 ;  /* 0x00000004410b7c11 */ /* 0x001fc6000f8e10ff */
[----:B------:R0:W-:Y:S04]  /*2540*/  STS [R2], R19 ;  /* 0x0000001302007388 */ /* 0x0001e80000000800 */
[----:B------:R2:W-:Y:S01]  /*2550*/  STS [R3], R20 ;  /* 0x0000001403007388 */ /* 0x0005e20000000800 */
[----:B-1----:R-:W-:-:S03]  /*2560*/  LEA R5, R69, UR4, 0x2 ;  /* 0x0000000445057c11 */ /* 0x002fc6000f8e10ff */
[----:B------:R2:W-:Y:S01]  /*2570*/  STS [R4], R21 ;  /* 0x0000001504007388 */ /* 0x0005e20000000800 */
[----:B0-----:R-:W-:-:S03]  /*2580*/  LEA R19, R71, UR4, 0x2 ;  /* 0x0000000447137c11 */ /* 0x001fc6000f8e10ff */
[----:B------:R2:W-:Y:S04]  /*2590*/  STS [R7], R22 ;  /* 0x0000001607007388 */ /* 0x0005e80000000800 */
[----:B------:R2:W-:Y:S04]  /*25a0*/  STS [R9], R24 ;  /* 0x0000001809007388 */ /* 0x0005e80000000800 */
[----:B------:R2:W-:Y:S04]  /*25b0*/  STS [R6], R25 ;  /* 0x0000001906007388 */ /* 0x0005e80000000800 */
[----:B------:R2:W-:Y:S04]  /*25c0*/  STS [R11], R26 ;  /* 0x0000001a0b007388 */ /* 0x0005e80000000800 */
[----:B------:R2:W-:Y:S04]  /*25d0*/  STS [R8], R27 ;  /* 0x0000001b08007388 */ /* 0x0005e80000000800 */
[----:B------:R2:W-:Y:S04]  /*25e0*/  STS [R5], R28 ;  /* 0x0000001c05007388 */ /* 0x0005e80000000800 */
[----:B------:R2:W-:Y:S01]  /*25f0*/  STS [R19], R30 ;  /* 0x0000001e13007388 */ /* 0x0005e20000000800 */
[----:B------:R-:W-:Y:S06]  /*2600*/  BAR.SYNC.DEFER_BLOCKING 0x0 ;  /* 0x0000000000007b1d */ /* 0x000fec0000010000 */
[----:B------:R2:W0:Y:S04]  /*2610*/  LDS R2, [R33] ;  /* 0x0000000021027984 */ /* 0x0004280000000800 */
[----:B------:R2:W1:Y:S04]  /*2620*/  LDS R3, [R33+0x4] ;  /* 0x0000040021037984 */ /* 0x0004680000000800 */
[----:B------:R2:W3:Y:S04]  /*2630*/  LDS R12, [R33+0x8] ;  /* 0x00000800210c7984 */ /* 0x0004e80000000800 */
[----:B------:R2:W4:Y:S04]  /*2640*/  LDS R13, [R33+0xc] ;  /* 0x00000c00210d7984 */ /* 0x0005280000000800 */
[----:B------:R2:W0:Y:S04]  /*2650*/  LDS R14, [R33+0x10] ;  /* 0x00001000210e7984 */ /* 0x0004280000000800 */
        /* <DEDUP_REMOVED lines=13> */
[----:B------:R2:W0:Y:S01]  /*2730*/  LDS R30, [R33+0x48] ;  /* 0x00004800211e7984 */ /* 0x0004220000000800 */
[----:B------:R-:W-:Y:S06]  /*2740*/  BAR.SYNC.DEFER_BLOCKING 0x0 ;  /* 0x0000000000007b1d */ /* 0x000fec0000010000 */
[----:B-1-34-:R-:W-:Y:S05]  /*2750*/  BRA `(.L_x_217) ;  /* 0xffffffdc00f87947 */ /* 0x01afea000383ffff */
.L_x_216:
[----:B------:R-:W-:Y:S01]  /*2760*/  LEA R5, R5, UR4, 0x2 ;  /* 0x0000000405057c11 */ /* 0x000fe2000f8e10ff */
[C---:B------:R-:W-:Y:S01]  /*2770*/  IMAD R33, R0.reuse, -0x48, R33 ;  /* 0xffffffb800217824 */ /* 0x040fe200078e0221 */
[----:B------:R-:W-:Y:S01]  /*2780*/  LEA R4, R37, UR4, 0x2 ;  /* 0x0000000425047c11 */ /* 0x000fe2000f8e10ff */
[----:B------:R-:W-:Y:S01]  /*2790*/  VIADD R11, R0, 0x300 ;  /* 0x00000300000b7836 */ /* 0x000fe20000000000 */
[----:B------:R-:W-:Y:S01]  /*27a0*/  LEA R39, R39, UR4, 0x2 ;  /* 0x0000000427277c11 */ /* 0x000fe2000f8e10ff */
[----:B------:R0:W-:Y:S01]  /*27b0*/  STS [R5], R2 ;  /* 0x0000000205007388 */ /* 0x0001e20000000800 */
[----:B------:R-:W-:Y:S02]  /*27c0*/  LEA R6, R41, UR4, 0x2 ;  /* 0x0000000429067c11 */ /* 0x000fe4000f8e10ff */
[----:B------:R-:W-:Y:S01]  /*27d0*/  LEA R43, R43, UR4, 0x2 ;  /* 0x000000042b2b7c11 */ /* 0x000fe2000f8e10ff */
[----:B------:R1:W-:Y:S01]  /*27e0*/  STS [R4], R3 ;  /* 0x0000000304007388 */ /* 0x0003e20000000800 */
[----:B------:R-:W-:-:S02]  /*27f0*/  LEA R8, R45, UR4, 0x2 ;  /* 0x000000042d087c11 */ /* 0x000fc4000f8e10ff */
[----:B------:R-:W-:Y:S01]  /*2800*/  LEA R47, R47, UR4, 0x2 ;  /* 0x000000042f2f7c11 */ /* 0x000fe2000f8e10ff */
[----:B------:R-:W-:Y:S01]  /*2810*/  STS [R39], R12 ;  /* 0x0000000c27007388 */ /* 0x000fe20000000800 */
[----:B------:R-:W-:Y:S02]  /*2820*/  LEA R10, R49, UR4, 0x2 ;  /* 0x00000004310a7c11 */ /* 0x000fe4000f8e10ff */
[----:B------:R-:W-:Y:S01]  /*2830*/  LEA R51, R51, UR4, 0x2 ;  /* 0x0000000433337c11 */ /* 0x000fe2000f8e10ff */
[----:B------:R2:W-:Y:S01]  /*2840*/  STS [R6], R13 ;  /* 0x0000000d06007388 */ /* 0x0005e20000000800 */
[----:B0-----:R-:W-:Y:S02]  /*2850*/  LEA R2, R53, UR4, 0x2 ;  /* 0x0000000435027c11 */ /* 0x001fe4000f8e10ff */
[----:B------:R-:W-:Y:S01]  /*2860*/  LEA R55, R55, UR4, 0x2 ;  /* 0x0000000437377c11 */ /* 0x000fe2000f8e10ff */
[----:B------:R0:W-:Y:S01]  /*2870*/  STS [R43], R14 ;  /* 0x0000000e2b007388 */ /* 0x0001e20000000800 */
[----:B-1----:R-:W-:-:S02]  /*2880*/  LEA R4, R57, UR4, 0x2 ;  /* 0x0000000439047c11 */ /* 0x002fc4000f8e10ff */
[----:B------:R-:W-:Y:S01]  /*2890*/  LEA R59, R59, UR4, 0x2 ;  /* 0x000000043b3b7c11 */ /* 0x000fe2000f8e10ff */
[----:B------:R1:W-:Y:S01]  /*28a0*/  STS [R8], R15 ;  /* 0x0000000f08007388 */ /* 0x0003e20000000800 */
[----:B------:R-:W-:Y:S01]  /*28b0*/  LEA R61, R61, UR4, 0x2 ;  /* 0x000000043d3d7c11 */ /* 0x000fe2000f8e10ff */
[C---:B--2---:R-:W-:Y:S01]  /*28c0*/  VIADD R13, R0.reuse, 0x500 ;  /* 0x00000500000d7836 */ /* 0x044fe20000000000 */
[----:B------:R-:W-:Y:S01]  /*28d0*/  LEA R6, R63, UR4, 0x2 ;  /* 0x000000043f067c11 */ /* 0x000fe2000f8e10ff */
[----:B------:R-:W-:Y:S01]  /*28e0*/  STS [R47], R16 ;  /* 0x000000102f007388 */ /* 0x000fe20000000800 */
[----:B------:R-:W-:Y:S01]  /*28f0*/  LEA R65, R65, UR4, 0x2 ;  /* 0x0000000441417c11 */ /* 0x000fe2000f8e10ff */
[C---:B0-----:R-:W-:Y:S01]  /*2900*/  VIADD R14, R0.reuse, 0x700 ;  /* 0x00000700000e7836 */ /* 0x041fe20000000000 */
[----:B------:R-:W-:Y:S01]  /*2910*/  LEA R69, R69, UR4, 0x2 ;  /* 0x0000000445457c11 */ /* 0x000fe2000f8e10ff */
[----:B------:R0:W-:Y:S01]  /*2920*/  STS [R10], R17 ;  /* 0x000000110a007388 */ /* 0x0001e20000000800 */
[----:B------:R-:W-:Y:S01]  /*2930*/  LEA R71, R71, UR4, 0x2 ;  /* 0x0000000447477c11 */ /* 0x000fe2000f8e10ff */
[C---:B-1----:R-:W-:Y:S01]  /*2940*/  VIADD R8, R0.reuse, 0x100 ;  /* 0x0000010000087836 */ /* 0x042fe20000000000 */
[C---:B------:R-:W-:Y:S01]  /*2950*/  LOP3.LUT R12, R0.reuse, 0x400, RZ, 0xfc, !PT ;  /* 0x00000400000c7812 */ /* 0x040fe200078efcff */
[----:B------:R1:W-:Y:S04]  /*2960*/  STS [R51], R18 ;  /* 0x0000001233007388 */ /* 0x0003e80000000800 */
[----:B------:R2:W-:Y:S01]  /*2970*/  STS [R2], R19 ;  /* 0x0000001302007388 */ /* 0x0005e20000000800 */
[----:B0-----:R-:W-:Y:S01]  /*2980*/  LEA R10, R67, UR4, 0x2 ;  /* 0x00000004430a7c11 */ /* 0x001fe2000f8e10ff */
[----:B------:R-:W0:Y:S02]  /*2990*/  LDCU UR4, c[0x0][0x3a0] ;  /* 0x00007400ff0477ac */ /* 0x000e240008000800 */
[----:B------:R3:W-:Y:S01]  /*29a0*/  STS [R55], R20 ;  /* 0x0000001437007388 */ /* 0x0007e20000000800 */
[----:B-1----:R-:W-:-:S03]  /*29b0*/  VIADD R18, R0, 0xa00 ;  /* 0x00000a0000127836 */ /* 0x002fc60000000000 */
[----:B------:R-:W-:Y:S01]  /*29c0*/  STS [R4], R21 ;  /* 0x0000001504007388 */ /* 0x000fe20000000800 */
[----:B--2---:R-:W1:Y:S03]  /*29d0*/  LDC.64 R2, c[0x0][0x388] ;  /* 0x0000e200ff027b82 */ /* 0x004e660000000a00 */
[----:B------:R-:W-:Y:S01]  /*29e0*/  STS [R59], R22 ;  /* 0x000000163b007388 */ /* 0x000fe20000000800 */
[----:B---3--:R-:W-:-:S03]  /*29f0*/  VIADD R20, R0, 0xb00 ;  /* 0x00000b0000147836 */ /* 0x008fc60000000000 */
[----:B------:R-:W-:Y:S04]  /*2a00*/  STS [R61], R24 ;  /* 0x000000183d007388 */ /* 0x000fe80000000800 */
[----:B------:R-:W-:Y:S01]  /*2a10*/  STS [R6], R25 ;  /* 0x0000001906007388 */ /* 0x000fe20000000800 */
[----:B0-----:R-:W-:Y:S02]  /*2a20*/  ISETP.GE.U32.AND P1, PT, R8, UR4, PT ;  /* 0x0000000408007c0c */ /* 0x001fe4000bf26070 */
[----:B------:R-:W-:Y:S01]  /*2a30*/  ISETP.GE.U32.AND P3, PT, R11, UR4, PT ;  /* 0x000000040b007c0c */ /* 0x000fe2000bf66070 */
[----:B------:R-:W-:Y:S01]  /*2a40*/  STS [R65], R26 ;  /* 0x0000001a41007388 */ /* 0x000fe20000000800 */
[----:B------:R-:W-:Y:S01]  /*2a50*/  ISETP.GE.U32.AND P5, PT, R13, UR4, PT ;  /* 0x000000040d007c0c */ /* 0x000fe2000bfa6070 */
[----:B------:R-:W-:Y:S01]  /*2a60*/  VIADD R13, R0, 0x600 ;  /* 0x00000600000d7836 */ /* 0x000fe20000000000 */
[----:B------:R-:W-:Y:S01]  /*2a70*/  ISETP.GE.U32.AND P4, PT, R12, UR4, PT ;  /* 0x000000040c007c0c */ /* 0x000fe2000bf86070 */
[----:B------:R0:W-:Y:S01]  /*2a80*/  STS [R10], R27 ;  /* 0x0000001b0a007388 */ /* 0x0001e20000000800 */
[----:B------:R-:W-:-:S02]  /*2a90*/  ISETP.GE.U32.AND P0, PT, R14, UR4, PT ;  /* 0x000000040e007c0c */ /* 0x000fc4000bf06070 */
[----:B------:R-:W-:Y:S01]  /*2aa0*/  ISETP.GE.U32.AND P6, PT, R13, UR4, PT ;  /* 0x000000040d007c0c */ /* 0x000fe2000bfc6070 */
[----:B------:R-:W-:Y:S01]  /*2ab0*/  STS [R69], R28 ;  /* 0x0000001c45007388 */ /* 0x000fe20000000800 */
[C---:B------:R-:W-:Y:S01]  /*2ac0*/  LOP3.LUT R14, R0.reuse, 0x800, RZ, 0xfc, !PT ;  /* 0x00000800000e7812 */ /* 0x040fe200078efcff */
[C---:B-1----:R-:W-:Y:S02]  /*2ad0*/  IMAD.WIDE.U32 R2, R0.reuse, 0x4, R2 ;  /* 0x0000000400027825 */ /* 0x042fe400078e0002 */
[----:B------:R-:W-:Y:S02]  /*2ae0*/  STS [R71], R30 ;  /* 0x0000001e47007388 */ /* 0x000fe40000000800 */
[----:B0-----:R-:W-:Y:S01]  /*2af0*/  VIADD R10, R0, 0x200 ;  /* 0x00000200000a7836 */ /* 0x001fe20000000000 */
[----:B------:R-:W-:Y:S04]  /*2b00*/  BAR.SYNC.DEFER_BLOCKING 0x0 ;  /* 0x0000000000007b1d */ /* 0x000fe80000010000 */
[----:B------:R-:W-:-:S02]  /*2b10*/  ISETP.GE.U32.AND P2, PT, R10, UR4, PT ;  /* 0x000000040a007c0c */ /* 0x000fc4000bf46070 */
[----:B------:R-:W0:Y:S04]  /*2b20*/  LDS R4, [R33+0x400] ;  /* 0x0004000021047984 */ /* 0x000e280000000800 */
[----:B------:R-:W1:Y:S04]  /*2b30*/  LDS R5, [R33+0x800] ;  /* 0x0008000021057984 */ /* 0x000e680000000800 */
[----:B------:R-:W2:Y:S04]  /*2b40*/  LDS R6, [R33+0xc00] ;  /* 0x000c000021067984 */ /* 0x000ea80000000800 */
[----:B------:R-:W3:Y:S04]  /*2b50*/  LDS R7, [R33+0x1000] ;  /* 0x0010000021077984 */ /* 0x000ee80000000800 */
[----:B------:R-:W-:Y:S04]  /*2b60*/  LDS R8, [R33+0x1400] ;  /* 0x0014000021087984 */ /* 0x000fe80000000800 */
[----:B------:R-:W4:Y:S04]  /*2b70*/  LDS R9, [R33+0x1800] ;  /* 0x0018000021097984 */ /* 0x000f280000000800 */
[----:B------:R-:W-:Y:S04]  /*2b80*/  LDS R10, [R33+0x1c00] ;  /* 0x001c0000210a7984 */ /* 0x000fe80000000800 */
[----:B------:R-:W-:Y:S04]  /*2b90*/  LDS R12, [R33+0x2400] ;  /* 0x00240000210c7984 */ /* 0x000fe80000000800 */
[----:B------:R-:W5:Y:S04]  /*2ba0*/  LDS R11, [R33+0x2000] ;  /* 0x00200000210b7984 */ /* 0x000f680000000800 */
[----:B------:R-:W-:Y:S01]  /*2bb0*/  LDS R16, [R33+0x4400] ;  /* 0x0044000021107984 */ /* 0x000fe20000000800 */
[----:B0-----:R-:W-:-:S03]  /*2bc0*/  @!P1 LOP3.LUT R13, R4, 0x80000000, RZ, 0x3c, !PT ;  /* 0x80000000040d9812 */ /* 0x001fc600078e3cff */
[----:B------:R-:W0:Y:S01]  /*2bd0*/  LDS R4, [R33+0x2800] ;  /* 0x0028000021047984 */ /* 0x000e220000000800 */
[----:B-1----:R-:W-:-:S03]  /*2be0*/  @!P2 LOP3.LUT R15, R5, 0x80000000, RZ, 0x3c, !PT ;  /* 0x80000000050fa812 */ /* 0x002fc600078e3cff */
[----:B------:R-:W1:Y:S01]  /*2bf0*/  LDS R5, [R33+0x2c00] ;  /* 0x002c000021057984 */ /* 0x000e620000000800 */
[----:B--2---:R-:W-:-:S03]  /*2c00*/  @!P3 LOP3.LUT R17, R6, 0x80000000, RZ, 0x3c, !PT ;  /* 0x800000000611b812 */ /* 0x004fc600078e3cff */
[----:B------:R-:W-:Y:S01]  /*2c10*/  @!P2 STG.E desc[UR10][R2.64+0x800], R15 ;  /* 0x0008000f0200a986 */ /* 0x000fe2000c10190a */
[----:B------:R-:W-:Y:S02]  /*2c20*/  ISETP.GE.U32.AND P2, PT, R0, UR4, PT ;  /* 0x0000000400007c0c */ /* 0x000fe4000bf46070 */
[----:B---3--:R-:W-:Y:S01]  /*2c30*/  @!P4 LOP3.LUT R19, R7, 0x80000000, RZ, 0x3c, !PT ;  /* 0x800000000713c812 */ /* 0x008fe200078e3cff */
[----:B------:R-:W2:Y:S04]  /*2c40*/  LDS R6, [R33+0x3000] ;  /* 0x0030000021067984 */ /* 0x000ea80000000800 */
[----:B------:R-:W-:Y:S01]  /*2c50*/  @!P1 STG.E desc[UR10][R2.64+0x400], R13 ;  /* 0x0004000d02009986 */ /* 0x000fe2000c10190a */
[----:B------:R-:W-:Y:S01]  /*2c60*/  ISETP.GE.U32.AND P1, PT, R14, UR4, PT ;  /* 0x000000040e007c0c */ /* 0x000fe2000bf26070 */
[----:B------:R-:W-:Y:S01]  /*2c70*/  VIADD R14, R0, 0x900 ;  /* 0x00000900000e7836 */ /* 0x000fe20000000000 */
[----:B----4-:R-:W-:Y:S01]  /*2c80*/  @!P6 LOP3.LUT R9, R9, 0x80000000, RZ, 0x3c, !PT ;  /* 0x800000000909e812 */ /* 0x010fe200078e3cff */
[----:B------:R3:W-:Y:S03]  /*2c90*/  @!P3 STG.E desc[UR10][R2.64+0xc00], R17 ;  /* 0x000c00110200b986 */ /* 0x0007e6000c10190a */
[----:B------:R-:W-:Y:S01]  /*2ca0*/  ISETP.GE.U32.AND P3, PT, R14, UR4, PT ;  /* 0x000000040e007c0c */ /* 0x000fe2000bf66070 */
[----:B------:R-:W4:Y:S04]  /*2cb0*/  LDS R7, [R33+0x3400] ;  /* 0x0034000021077984 */ /* 0x000f280000000800 */
[----:B------:R-:W4:Y:S02]  /*2cc0*/  LDS R13, [R33+0x3800] ;  /* 0x00380000210d7984 */ /* 0x000f240000000800 */
[----:B-----5:R-:W-:-:S02]  /*2cd0*/  @!P1 LOP3.LUT R11, R11, 0x80000000, RZ, 0x3c, !PT ;  /* 0x800000000b0b9812 */ /* 0x020fc400078e3cff */
[----:B---3--:R-:W-:Y:S01]  /*2ce0*/  @!P5 LOP3.LUT R17, R8, 0x80000000, RZ, 0x3c, !PT ;  /* 0x800000000811d812 */ /* 0x008fe200078e3cff */
[----:B------:R-:W3:Y:S03]  /*2cf0*/  LDS R14, [R33+0x3c00] ;  /* 0x003c0000210e7984 */ /* 0x000ee60000000800 */
[----:B------:R-:W-:Y:S01]  /*2d00*/  @!P3 LOP3.LUT R21, R12, 0x80000000, RZ, 0x3c, !PT ;  /* 0x800000000c15b812 */ /* 0x000fe200078e3cff */
[----:B------:R-:W5:Y:S04]  /*2d10*/  LDS R15, [R33+0x4000] ;  /* 0x00400000210f7984 */ /* 0x000f680000000800 */
[----:B------:R-:W5:Y:S04]  /*2d20*/  @!P2 LDS R8, [R33] ;  /* 0x000000002108a984 */ /* 0x000f680000000800 */
[----:B------:R0:W-:Y:S01]  /*2d30*/  @!P4 STG.E desc[UR10][R2.64+0x1000], R19 ;  /* 0x001000130200c986 */ /* 0x0001e2000c10190a */
[----:B------:R-:W-:-:S02]  /*2d40*/  ISETP.GE.U32.AND P4, PT, R18, UR4, PT ;  /* 0x0000000412007c0c */ /* 0x000fc4000bf86070 */
[----:B------:R-:W-:Y:S01]  /*2d50*/  LOP3.LUT R18, R0, 0xc00, RZ, 0xfc, !PT ;  /* 0x00000c0000127812 */ /* 0x000fe200078efcff */
[----:B------:R-:W-:Y:S01]  /*2d60*/  @!P5 STG.E desc[UR10][R2.64+0x1400], R17 ;  /* 0x001400110200d986 */ /* 0x000fe2000c10190a */
[----:B------:R-:W-:-:S03]  /*2d70*/  ISETP.GE.U32.AND P5, PT, R20, UR4, PT ;  /* 0x0000000414007c0c */ /* 0x000fc6000bfa6070 */
[----:B------:R1:W-:Y:S01]  /*2d80*/  @!P6 STG.E desc[UR10][R2.64+0x1800], R9 ;  /* 0x001800090200e986 */ /* 0x0003e2000c10190a */
[----:B------:R-:W-:Y:S01]  /*2d90*/  ISETP.GE.U32.AND P6, PT, R18, UR4, PT ;  /* 0x0000000412007c0c */ /* 0x000fe2000bfc6070 */
[----:B------:R-:W-:Y:S01]  /*2da0*/  VIADD R18, R0, 0xe00 ;  /* 0x00000e0000127836 */ /* 0x000fe20000000000 */
[----:B0-----:R-:W-:Y:S01]  /*2db0*/  @!P0 LOP3.LUT R19, R10, 0x80000000, RZ, 0x3c, !PT ;  /* 0x800000000a138812 */ /* 0x001fe200078e3cff */
[----:B------:R-:W-:Y:S01]  /*2dc0*/  VIADD R10, R0, 0xd00 ;  /* 0x00000d00000a7836 */ /* 0x000fe20000000000 */
[----:B------:R-:W-:Y:S04]  /*2dd0*/  @!P3 STG.E desc[UR10][R2.64+0x2400], R21 ;  /* 0x002400150200b986 */ /* 0x000fe8000c10190a */
[----:B------:R-:W-:Y:S01]  /*2de0*/  @!P0 STG.E desc[UR10][R2.64+0x1c00], R19 ;  /* 0x001c001302008986 */ /* 0x000fe2000c10190a */
[----:B------:R-:W-:Y:S01]  /*2df0*/  ISETP.GE.U32.AND P0, PT, R10, UR4, PT ;  /* 0x000000040a007c0c */ /* 0x000fe2000bf06070 */
[----:B------:R-:W-:Y:S01]  /*2e00*/  VIADD R10, R0, 0xf00 ;  /* 0x00000f00000a7836 */ /* 0x000fe20000000000 */
[----:B-1----:R-:W-:Y:S01]  /*2e10*/  @!P4 LOP3.LUT R9, R4, 0x80000000, RZ, 0x3c, !PT ;  /* 0x800000000409c812 */ /* 0x002fe200078e3cff */
[----:B------:R2:W-:Y:S01]  /*2e20*/  @!P1 STG.E desc[UR10][R2.64+0x2000], R11 ;  /* 0x0020000b02009986 */ /* 0x0005e2000c10190a */
[----:B------:R-:W-:-:S02]  /*2e30*/  @!P5 LOP3.LUT R5, R5, 0x80000000, RZ, 0x3c, !PT ;  /* 0x800000000505d812 */ /* 0x000fc400078e3cff */
[----:B------:R-:W-:Y:S01]  /*2e40*/  ISETP.GE.U32.AND P3, PT, R10, UR4, PT ;  /* 0x000000040a007c0c */ /* 0x000fe2000bf66070 */
[C---:B------:R-:W-:Y:S01]  /*2e50*/  VIADD R10, R0.reuse, 0x1100 ;  /* 0x00001100000a7836 */ /* 0x040fe20000000000 */
[----:B------:R-:W-:Y:S01]  /*2e60*/  LOP3.LUT R4, R0, 0x1000, RZ, 0xfc, !PT ;  /* 0x0000100000047812 */ /* 0x000fe200078efcff */
[----:B------:R3:W-:Y:S01]  /*2e70*/  @!P4 STG.E desc[UR10][R2.64+0x2800], R9 ;  /* 0x002800090200c986 */ /* 0x0007e2000c10190a */
[----:B------:R-:W-:Y:S01]  /*2e80*/  ISETP.GE.U32.AND P1, PT, R18, UR4, PT ;  /* 0x0000000412007c0c */ /* 0x000fe2000bf26070 */
[----:B------:R-:W-:Y:S01]  /*2e90*/  VIADD R0, R0, 0x1200 ;  /* 0x0000120000007836 */ /* 0x000fe20000000000 */
[----:B------:R-:W-:Y:S01]  /*2ea0*/  ISETP.GE.U32.AND P4, PT, R4, UR4, PT ;  /* 0x0000000404007c0c */ /* 0x000fe2000bf86070 */
[----:B------:R0:W-:Y:S01]  /*2eb0*/  @!P5 STG.E desc[UR10][R2.64+0x2c00], R5 ;  /* 0x002c00050200d986 */ /* 0x0001e2000c10190a */
[----:B------:R-:W-:Y:S02]  /*2ec0*/  ISETP.GE.U32.AND P5, PT, R10, UR4, PT ;  /* 0x000000040a007c0c */ /* 0x000fe4000bfa6070 */
[----:B--2---:R-:W-:-:S02]  /*2ed0*/  @!P6 LOP3.LUT R11, R6, 0x80000000, RZ, 0x3c, !PT ;  /* 0x80000000060be812 */ /* 0x004fc400078e3cff */
[----:B----4-:R-:W-:-:S03]  /*2ee0*/  @!P0 LOP3.LUT R7, R7, 0x80000000, RZ, 0x3c, !PT ;  /* 0x8000000007078812 */ /* 0x010fc600078e3cff */
[----:B------:R1:W-:Y:S01]  /*2ef0*/  @!P6 STG.E desc[UR10][R2.64+0x3000], R11 ;  /* 0x0030000b0200e986 */ /* 0x0003e2000c10190a */
[----:B------:R-:W-:Y:S02]  /*2f00*/  ISETP.GE.U32.AND P6, PT, R0, UR4, PT ;  /* 0x0000000400007c0c */ /* 0x000fe4000bfc6070 */
[----:B------:R-:W-:Y:S01]  /*2f10*/  @!P1 LOP3.LUT R13, R13, 0x80000000, RZ, 0x3c, !PT ;  /* 0x800000000d0d9812 */ /* 0x000fe200078e3cff */
[----:B------:R1:W-:Y:S01]  /*2f20*/  @!P0 STG.E desc[UR10][R2.64+0x3400], R7 ;  /* 0x0034000702008986 */ /* 0x0003e2000c10190a */
[----:B---3--:R-:W-:Y:S02]  /*2f30*/  @!P3 LOP3.LUT R9, R14, 0x80000000, RZ, 0x3c, !PT ;  /* 0x800000000e09b812 */ /* 0x008fe400078e3cff */
[----:B-----5:R-:W-:Y:S01]  /*2f40*/  @!P4 LOP3.LUT R15, R15, 0x80000000, RZ, 0x3c, !PT ;  /* 0x800000000f0fc812 */ /* 0x020fe200078e3cff */
[----:B------:R1:W-:Y:S01]  /*2f50*/  @!P1 STG.E desc[UR10][R2.64+0x3800], R13 ;  /* 0x0038000d02009986 */ /* 0x0003e2000c10190a */
[----:B------:R-:W-:Y:S02]  /*2f60*/  @!P5 LOP3.LUT R17, R16, 0x80000000, RZ, 0x3c, !PT ;  /* 0x800000001011d812 */ /* 0x000fe400078e3cff */
[----:B0-----:R-:W-:Y:S01]  /*2f70*/  @!P2 LOP3.LUT R5, R8, 0x80000000, RZ, 0x3c, !PT ;  /* 0x800000000805a812 */ /* 0x001fe200078e3cff */
[----:B------:R1:W-:Y:S04]  /*2f80*/  @!P3 STG.E desc[UR10][R2.64+0x3c00], R9 ;  /* 0x003c00090200b986 */ /* 0x0003e8000c10190a */
[----:B------:R1:W-:Y:S04]  /*2f90*/  @!P4 STG.E desc[UR10][R2.64+0x4000], R15 ;  /* 0x0040000f0200c986 */ /* 0x0003e8000c10190a */
[----:B------:R1:W-:Y:S04]  /*2fa0*/  @!P5 STG.E desc[UR10][R2.64+0x4400], R17 ;  /* 0x004400110200d986 */ /* 0x0003e8000c10190a */
[----:B------:R1:W-:Y:S01]  /*2fb0*/  @!P2 STG.E desc[UR10][R2.64], R5 ;  /* 0x000000050200a986 */ /* 0x0003e2000c10190a */
[----:B------:R-:W-:Y:S05]  /*2fc0*/  @P6 EXIT ;  /* 0x000000000000694d */ /* 0x000fea0003800000 */
[----:B------:R-:W1:Y:S02]  /*2fd0*/  LDS R33, [R33+0x4800] ;  /* 0x0048000021217984 */ /* 0x000e640000000800 */
[----:B-1----:R-:W-:-:S05]  /*2fe0*/  LOP3.LUT R5, R33, 0x80000000, RZ, 0x3c, !PT ;  /* 0x8000000021057812 */ /* 0x002fca00078e3cff */
[----:B------:R-:W-:Y:S01]  /*2ff0*/  STG.E desc[UR10][R2.64+0x4800], R5 ;  /* 0x0048000502007986 */ /* 0x000fe2000c10190a */
[----:B------:R-:W-:Y:S05]  /*3000*/  EXIT ;  /* 0x000000000000794d */ /* 0x000fea0003800000 */
.L_x_218:
        /* <DEDUP_REMOVED lines=15> */
.L_x_224:


//--------------------- .text._ZN3cub18CUB_300001_SM_10006detail11EmptyKernelIvEEvv --------------------------
	.section	.text._ZN3cub18CUB_300001_SM_10006detail11EmptyKernelIvEEvv,"ax",@progbits
	.align	128
        .global         _ZN3cub18CUB_300001_SM_10006detail11EmptyKernelIvEEvv
        .type           _ZN3cub18CUB_300001_SM_10006detail11EmptyKernelIvEEvv,@function
        .size           _ZN3cub18CUB_300001_SM_10006detail11EmptyKernelIvEEvv,(.L_x_225 - _ZN3cub18CUB_300001_SM_10006detail11EmptyKernelIvEEvv)
        .other          _ZN3cub18CUB_300001_SM_10006detail11EmptyKernelIvEEvv,@"STO_CUDA_ENTRY STV_DEFAULT"
_ZN3cub18CUB_300001_SM_10006detail11EmptyKernelIvEEvv:
.text._ZN3cub18CUB_300001_SM_10006detail11EmptyKernelIvEEvv:
[----:B------:R-:W-:Y:S01]  /*0000*/  LDC R1, c[0x0][0x37c] ;  /* 0x0000df00ff017b82 */ /* 0x000fe20000000800 */
[----:B------:R-:W-:Y:S05]  /*0010*/  EXIT ;  /* 0x000000000000794d */ /* 0x000fea0003800000 */
.L_x_219:
        /* <DEDUP_REMOVED lines=14> */
.L_x_225:


//--------------------- .text._Z19arrayDistanceKernelPKiS0_Pii --------------------------
	.section	.text._Z19arrayDistanceKernelPKiS0_Pii,"ax",@progbits
	.align	128
        .global         _Z19arrayDistanceKernelPKiS0_Pii
        .type           _Z19arrayDistanceKernelPKiS0_Pii,@function
        .size           _Z19arrayDistanceKernelPKiS0_Pii,(.L_x_226 - _Z19arrayDistanceKernelPKiS0_Pii)
        .other          _Z19arrayDistanceKernelPKiS0_Pii,@"STO_CUDA_ENTRY STV_DEFAULT"
_Z19arrayDistanceKernelPKiS0_Pii:
.text._Z19arrayDistanceKernelPKiS0_Pii:
[----:B------:R-:W-:Y:S01]  /*0000*/  LDC R1, c[0x0][0x37c] ;  /* 0x0000df00ff017b82 */ /* 0x000fe20000000800 */
[----:B------:R-:W0:Y:S07]  /*0010*/  S2R R0, SR_TID.X ;  /* 0x0000000000007919 */ /* 0x000e2e0000002100 */
[----:B------:R-:W0:Y:S01]  /*0020*/  S2UR UR4, SR_CTAID.X ;  /* 0x00000000000479c3 */ /* 0x000e220000002500 */
[----:B------:R-:W1:Y:S07]  /*0030*/  LDCU UR5, c[0x0][0x398] ;  /* 0x00007300ff0577ac */ /* 0x000e6e0008000800 */
[----:B------:R-:W0:Y:S02]  /*0040*/  LDC R9, c[0x0][0x360] ;  /* 0x0000d800ff097b82 */ /* 0x000e240000000800 */
[----:B0-----:R-:W-:-:S05]  /*0050*/  IMAD R9, R9, UR4, R0 ;  /* 0x0000000409097c24 */ /* 0x001fca000f8e0200 */
[----:B-1----:R-:W-:-:S13]  /*0060*/  ISETP.GE.AND P0, PT, R9, UR5, PT ;  /* 0x0000000509007c0c */ /* 0x002fda000bf06270 */
[----:B------:R-:W-:Y:S05]  /*0070*/  @P0 EXIT ;  /* 0x000000000000094d */ /* 0x000fea0003800000 */
[----:B------:R-:W0:Y:S01]  /*0080*/  LDC.64 R2, c[0x0][0x380] ;  /* 0x0000e000ff027b82 */ /* 0x000e220000000a00 */
[----:B------:R-:W1:Y:S07]  /*0090*/  LDCU.64 UR4, c[0x0][0x358] ;  /* 0x00006b00ff0477ac */ /* 0x000e6e0008000a00 */
[----:B------:R-:W2:Y:S08]  /*00a0*/  LDC.64 R4, c[0x0][0x388] ;  /* 0x0000e200ff047b82 */ /* 0x000eb00000000a00 */
[----:B------:R-:W3:Y:S01]  /*00b0*/  LDC.64 R6, c[0x0][0x390] ;  /* 0x0000e400ff067b82 */ /* 0x000ee20000000a00 */
[----:B0-----:R-:W-:-:S06]  /*00c0*/  IMAD.WIDE R2, R9, 0x4, R2 ;  /* 0x0000000409027825 */ /* 0x001fcc00078e0202 */
[----:B-1----:R-:W4:Y:S01]  /*00d0*/  LDG.E R2, desc[UR4][R2.64] ;  /* 0x0000000402027981 */ /* 0x002f22000c1e1900 */
[----:B--2---:R-:W-:-:S06]  /*00e0*/  IMAD.WIDE R4, R9, 0x4, R4 ;  /* 0x0000000409047825 */ /* 0x004fcc00078e0204 */
[----:B------:R-:W4:Y:S01]  /*00f0*/  LDG.E R5, desc[UR4][R4.64] ;  /* 0x0000000404057981 */ /* 0x000f22000c1e1900 */
[----:B---3--:R-:W-:Y:S01]  /*0100*/  IMAD.WIDE R6, R9, 0x4, R6 ;  /* 0x0000000409067825 */ /* 0x008fe200078e0206 */
[----:B----4-:R-:W-:-:S04]  /*0110*/  IADD3 R0, PT, PT, R2, -R5, RZ ;  /* 0x8000000502007210 */ /* 0x010fc80007ffe0ff */
[----:B------:R-:W-:-:S04]  /*0120*/  IABS R0, R0 ;  /* 0x0000000000007213 */ /* 0x000fc80000000000 */
[----:B------:R-:W-:-:S05]  /*0130*/  MOV R9, R0 ;  /* 0x0000000000097202 */ /* 0x000fca0000000f00 */
[----:B------:R-:W-:Y:S01]  /*0140*/  STG.E desc[UR4][R6.64], R9 ;  /* 0x0000000906007986 */ /* 0x000fe2000c101904 */
[----:B------:R-:W-:Y:S05]  /*0150*/  EXIT ;  /* 0x000000000000794d */ /* 0x000fea0003800000 */
.L_x_220:
        /* <DEDUP_REMOVED lines=10> */
.L_x_226:


//--------------------- .nv.shared._ZN3cub18CUB_300001_SM_10006detail10radix_sort29DeviceRadixSortOnesweepKernelINS1_5radix10policy_hubIiNS0_8NullTypeEjE10Policy1000ELNS0_9SortOrderE0EiS6_jiiNS1_21identity_decomposer_tEEEvPT5_SC_PT3_PKSD_PT1_PKSH_PT2_PKSL_T4_iiT6_ --------------------------
	.section	.nv.shared._ZN3cub18CUB_300001_SM_10006detail10radix_sort29DeviceRadixSortOnesweepKernelINS1_5radix10policy_hubIiNS0_8NullTypeEjE10Policy1000ELNS0_9SortOrderE0EiS6_jiiNS1_21identity_decomposer_tEEEvPT5_SC_PT3_PKSD_PT1_PKSH_PT2_PKSL_T4_iiT6_,"aw",@nobits
	.sectionflags	@""
	.align	16
.nv.shared._ZN3cub18CUB_300001_SM_10006detail10radix_sort29DeviceRadixSortOnesweepKernelINS1_5radix10policy_hubIiNS0_8NullTypeEjE10Policy1000ELNS0_9SortOrderE0EiS6_jiiNS1_21identity_decomposer_tEEEvPT5_SC_PT3_PKSD_PT1_PKSH_PT2_PKSL_T4_iiT6_:
	.zero		32768


//--------------------- .nv.shared.reserved.0     --------------------------
	.section	.nv.shared.reserved.0,"aw",@nobits
	.weak		__nv_reservedSMEM_offset_0_alias
	.size		__nv_reservedSMEM_offset_0_alias, 0, 64
	.other		__nv_reservedSMEM_offset_0_alias,@"STO_CUDA_RESERVED_SHARED STV_DEFAULT"
__nv_reservedSMEM_offset_0_alias:
	.zero		0
	.zero		64


//--------------------- .nv.global                --------------------------
	.section	.nv.global,"aw",@nobits
.nv.global:
	.type		_ZN34_INTERNAL_9d003eba_4_k_cu_55c4583f6thrust24THRUST_300001_SM_1000_NS12placeholders2_5E,@object
	.size		_ZN34_INTERNAL_9d003eba_4_k_cu_55c4583f6thrust24THRUST_300001_SM_1000_NS12placeholders2_5E,(_ZN34_INTERNAL_9d003eba_4_k_cu_55c4583f4cuda3std3__45__cpo6cbeginE - _ZN34_INTERNAL_9d003eba_4_k_cu_55c4583f6thrust24THRUST_300001_SM_1000_NS12placeholders2_5E)
_ZN34_INTERNAL_9d003eba_4_k_cu_55c4583f6thrust24THRUST_300001_SM_1000_NS12placeholders2_5E:
	.zero		1
	.type		_ZN34_INTERNAL_9d003eba_4_k_cu_55c4583f4cuda3std3__45__cpo6cbeginE,@object
	.size		_ZN34_INTERNAL_9d003eba_4_k_cu_55c4583f4cuda3std3__45__cpo6cbeginE,(_ZN34_INTERNAL_9d003eba_4_k_cu_55c4583f4cuda3std6ranges3__45__cpo6cbeginE - _ZN34_INTERNAL_9d003eba_4_k_cu_55c4583f4cuda3std3__45__cpo6cbeginE)
_ZN34_INTERNAL_9d003eba_4_k_cu_55c4583f4cuda3std3__45__cpo6cbeginE:
	.zero		1
	.type		_ZN34_INTERNAL_9d003eba_4_k_cu_55c4583f4cuda3std6ranges3__45__cpo6cbeginE,@object
	.size		_ZN34_INTERNAL_9d003eba_4_k_cu_55c4583f4cuda3std6ranges3__45__cpo6cbeginE,(_ZN34_INTERNAL_9d003eba_4_k_cu_55c4583f4cuda3std3__48in_placeE - _ZN34_INTERNAL_9d003eba_4_k_cu_55c4583f4cuda3std6ranges3__45__cpo6cbeginE)
_ZN34_INTERNAL_9d003eba_4_k_cu_55c4583f4cuda3std6ranges3__45__cpo6cbeginE:
	.zero		1
	.type		_ZN34_INTERNAL_9d003eba_4_k_cu_55c4583f4cuda3std3__48in_placeE,@object
	.size		_ZN34_INTERNAL_9d003eba_4_k_cu_55c4583f4cuda3std3__48in_placeE,(_ZN34_INTERNAL_9d003eba_4_k_cu_55c4583f4cuda3std6ranges3__45__cpo4sizeE - _ZN34_INTERNAL_9d003eba_4_k_cu_55c4583f4cuda3std3__48in_placeE)
_ZN34_INTERNAL_9d003eba_4_k_cu_55c4583f4cuda3std3__48in_placeE:
	.zero		1
	.type		_ZN34_INTERNAL_9d003eba_4_k_cu_55c4583f4cuda3std6ranges3__45__cpo4sizeE,@object
	.size		_ZN34_INTERNAL_9d003eba_4_k_cu_55c4583f4cuda3std6ranges3__45__cpo4sizeE,(_ZN34_INTERNAL_9d003eba_4_k_cu_55c4583f6thrust24THRUST_300001_SM_1000_NS12placeholders2_9E - _ZN34_INTERNAL_9d003eba_4_k_cu_55c4583f4cuda3std6ranges3__45__cpo4sizeE)
_ZN34_INTERNAL_9d003eba_4_k_cu_55c4583f4cuda3std6ranges3__45__cpo4sizeE:
	.zero		1
	.type		_ZN34_INTERNAL_9d003eba_4_k_cu_55c4583f6thrust24THRUST_300001_SM_1000_NS12placeholders2_9E,@object
	.size		_ZN34_INTERNAL_9d003eba_4_k_cu_55c4583f6thrust24THRUST_300001_SM_1000_NS12placeholders2_9E,(_ZN34_INTERNAL_9d003eba_4_k_cu_55c4583f4cuda3std3__45__cpo7crbeginE - _ZN34_INTERNAL_9d003eba_4_k_cu_55c4583f6thrust24THRUST_300001_SM_1000_NS12placeholders2_9E)
_ZN34_INTERNAL_9d003eba_4_k_cu_55c4583f6thrust24THRUST_300001_SM_1000_NS12placeholders2_9E:
	.zero		1
	.type		_ZN34_INTERNAL_9d003eba_4_k_cu_55c4583f4cuda3std3__45__cpo7crbeginE,@object
	.size		_ZN34_INTERNAL_9d003eba_4_k_cu_55c4583f4cuda3std3__45__cpo7crbeginE,(_ZN34_INTERNAL_9d003eba_4_k_cu_55c4583f4cuda3std6ranges3__45__cpo4nextE - _ZN34_INTERNAL_9d003eba_4_k_cu_55c4583f4cuda3std3__45__cpo7crbeginE)
_ZN34_INTERNAL_9d003eba_4_k_cu_55c4583f4cuda3std3__45__cpo7crbeginE:
	.zero		1
	.type		_ZN34_INTERNAL_9d003eba_4_k_cu_55c4583f4cuda3std6ranges3__45__cpo4nextE,@object
	.size		_ZN34_INTERNAL_9d003eba_4_k_cu_55c4583f4cuda3std6ranges3__45__cpo4nextE,(_ZN34_INTERNAL_9d003eba_4_k_cu_55c4583f4cuda3std6ranges3__45__cpo4swapE - _ZN34_INTERNAL_9d003eba_4_k_cu_55c4583f4cuda3std6ranges3__45__cpo4nextE)
_ZN34_INTERNAL_9d003eba_4_k_cu_55c4583f4cuda3std6ranges3__45__cpo4nextE:
	.zero		1
	.type		_ZN34_INTERNAL_9d003eba_4_k_cu_55c4583f4cuda3std6ranges3__45__cpo4swapE,@object
	.size		_ZN34_INTERNAL_9d003eba_4_k_cu_55c4583f4cuda3std6ranges3__45__cpo4swapE,(_ZN34_INTERNAL_9d003eba_4_k_cu_55c4583f6thrust24THRUST_300001_SM_1000_NS12placeholders2_1E - _ZN34_INTERNAL_9d003eba_4_k_cu_55c4583f4cuda3std6ranges3__45__cpo4swapE)
_ZN34_INTERNAL_9d003eba_4_k_cu_55c4583f4cuda3std6ranges3__45__cpo4swapE:
	.zero		1
	.type		_ZN34_INTERNAL_9d003eba_4_k_cu_55c4583f6thrust24THRUST_300001_SM_1000_NS12placeholders2_1E,@object
	.size		_ZN34_INTERNAL_9d003eba_4_k_cu_55c4583f6thrust24THRUST_300001_SM_1000_NS12placeholders2_1E,(_ZN34_INTERNAL_9d003eba_4_k_cu_55c4583f6thrust24THRUST_300001_SM_1000_NS12placeholders2_3E - _ZN34_INTERNAL_9d003eba_4_k_cu_55c4583f6thrust24THRUST_300001_SM_1000_NS12placeholders2_1E)
_ZN34_INTERNAL_9d003eba_4_k_cu_55c4583f6thrust24THRUST_300001_SM_1000_NS12placeholders2_1E:
	.zero		1
	.type		_ZN34_INTERNAL_9d003eba_4_k_cu_55c4583f6thrust24THRUST_300001_SM_1000_NS12placeholders2_3E,@object
	.size		_ZN34_INTERNAL_9d003eba_4_k_cu_55c4583f6thrust24THRUST_300001_SM_1000_NS12placeholders2_3E,(_ZN34_INTERNAL_9d003eba_4_k_cu_55c4583f4cuda3std3__45__cpo5beginE - _ZN34_INTERNAL_9d003eba_4_k_cu_55c4583f6thrust24THRUST_300001_SM_1000_NS12placeholders2_3E)
_ZN34_INTERNAL_9d003eba_4_k_cu_55c4583f6thrust24THRUST_300001_SM_1000_NS12placeholders2_3E:
	.zero		1
	.type		_ZN34_INTERNAL_9d003eba_4_k_cu_55c4583f4cuda3std3__45__cpo5beginE,@object
	.size		_ZN34_INTERNAL_9d003eba_4_k_cu_55c4583f4cuda3std3__45__cpo5beginE,(_ZN34_INTERNAL_9d003eba_4_k_cu_55c4583f4cuda3std6ranges3__45__cpo5beginE - _ZN34_INTERNAL_9d003eba_4_k_cu_55c4583f4cuda3std3__45__cpo5beginE)
_ZN34_INTERNAL_9d003eba_4_k_cu_55c4583f4cuda3std3__45__cpo5beginE:
	.zero		1
	.type		_ZN34_INTERNAL_9d003eba_4_k_cu_55c4583f4cuda3std6ranges3__45__cpo5beginE,@object
	.size		_ZN34_INTERNAL_9d003eba_4_k_cu_55c4583f4cuda3std6ranges3__45__cpo5beginE,(_ZN34_INTERNAL_9d003eba_4_k_cu_55c4583f4cuda3std3__436_GLOBAL__N__9d003eba_4_k_cu_55c4583f6ignoreE - _ZN34_INTERNAL_9d003eba_4_k_cu_55c4583f4cuda3std6ranges3__45__cpo5beginE)
_ZN34_INTERNAL_9d003eba_4_k_cu_55c4583f4cuda3std6ranges3__45__cpo5beginE:
	.zero		1
	.type		_ZN34_INTERNAL_9d003eba_4_k_cu_55c4583f4cuda3std3__436_GLOBAL__N__9d003eba_4_k_cu_55c4583f6ignoreE,@object
	.size		_ZN34_INTERNAL_9d003eba_4_k_cu_55c4583f4cuda3std3__436_GLOBAL__N__9d003eba_4_k_cu_55c4583f6ignoreE,(_ZN34_INTERNAL_9d003eba_4_k_cu_55c4583f4cuda3std6ranges3__45__cpo4dataE - _ZN34_INTERNAL_9d003eba_4_k_cu_55c4583f4cuda3std3__436_GLOBAL__N__9d003eba_4_k_cu_55c4583f6ignoreE)
_ZN34_INTERNAL_9d003eba_4_k_cu_55c4583f4cuda3std3__436_GLOBAL__N__9d003eba_4_k_cu_55c4583f6ignoreE:
	.zero		1
	.type		_ZN34_INTERNAL_9d003eba_4_k_cu_55c4583f4cuda3std6ranges3__45__cpo4dataE,@object
	.size		_ZN34_INTERNAL_9d003eba_4_k_cu_55c4583f4cuda3std6ranges3__45__cpo4dataE,(_ZN34_INTERNAL_9d003eba_4_k_cu_55c4583f6thrust24THRUST_300001_SM_1000_NS12placeholders2_7E - _ZN34_INTERNAL_9d003eba_4_k_cu_55c4583f4cuda3std6ranges3__45__cpo4dataE)
_ZN34_INTERNAL_9d003eba_4_k_cu_55c4583f4cuda3std6ranges3__45__cpo4dataE:
	.zero		1
	.type		_ZN34_INTERNAL_9d003eba_4_k_cu_55c4583f6thrust24THRUST_300001_SM_1000_NS12placeholders2_7E,@object
	.size		_ZN34_INTERNAL_9d003eba_4_k_cu_55c4583f6thrust24THRUST_300001_SM_1000_NS12placeholders2_7E,(_ZN34_INTERNAL_9d003eba_4_k_cu_55c4583f4cuda3std3__45__cpo6rbeginE - _ZN34_INTERNAL_9d003eba_4_k_cu_55c4583f6thrust24THRUST_300001_SM_1000_NS12placeholders2_7E)
_ZN34_INTERNAL_9d003eba_4_k_cu_55c4583f6thrust24THRUST_300001_SM_1000_NS12placeholders2_7E:
	.zero		1
	.type		_ZN34_INTERNAL_9d003eba_4_k_cu_55c4583f4cuda3std3__45__cpo6rbeginE,@object
	.size		_ZN34_INTERNAL_9d003eba_4_k_cu_55c4583f4cuda3std3__45__cpo6rbeginE,(_ZN34_INTERNAL_9d003eba_4_k_cu_55c4583f4cuda3std6ranges3__45__cpo7advanceE - _ZN34_INTERNAL_9d003eba_4_k_cu_55c4583f4cuda3std3__45__cpo6rbeginE)
_ZN34_INTERNAL_9d003eba_4_k_cu_55c4583f4cuda3std3__45__cpo6rbeginE:
	.zero		1
	.type		_ZN34_INTERNAL_9d003eba_4_k_cu_55c4583f4cuda3std6ranges3__45__cpo7advanceE,@object
	.size		_ZN34_INTERNAL_9d003eba_4_k_cu_55c4583f4cuda3std6ranges3__45__cpo7advanceE,(_ZN34_INTERNAL_9d003eba_4_k_cu_55c4583f4cuda3std3__47nulloptE - _ZN34_INTERNAL_9d003eba_4_k_cu_55c4583f4cuda3std6ranges3__45__cpo7advanceE)
_ZN34_INTERNAL_9d003eba_4_k_cu_55c4583f4cuda3std6ranges3__45__cpo7advanceE:
	.zero		1
	.type		_ZN34_INTERNAL_9d003eba_4_k_cu_55c4583f4cuda3std3__47nulloptE,@object
	.size		_ZN34_INTERNAL_9d003eba_4_k_cu_55c4583f4cuda3std3__47nulloptE,(_ZN34_INTERNAL_9d003eba_4_k_cu_55c4583f4cuda3std6ranges3__45__cpo8distanceE - _ZN34_INTERNAL_9d003eba_4_k_cu_55c4583f4cuda3std3__47nulloptE)
_ZN34_INTERNAL_9d003eba_4_k_cu_55c4583f4cuda3std3__47nulloptE:
	.zero		1
	.type		_ZN34_INTERNAL_9d003eba_4_k_cu_55c4583f4cuda3std6ranges3__45__cpo8distanceE,@object
	.size		_ZN34_INTERNAL_9d003eba_4_k_cu_55c4583f4cuda3std6ranges3__45__cpo8distanceE,(_ZN34_INTERNAL_9d003eba_4_k_cu_55c4583f6thrust24THRUST_300001_SM_1000_NS12placeholders2_6E - _ZN34_INTERNAL_9d003eba_4_k_cu_55c4583f4cuda3std6ranges3__45__cpo8distanceE)
_ZN34_INTERNAL_9d003eba_4_k_cu_55c4583f4cuda3std6ranges3__45__cpo8distanceE:
	.zero		1
	.type		_ZN34_INTERNAL_9d003eba_4_k_cu_55c4583f6thrust24THRUST_300001_SM_1000_NS12placeholders2_6E,@object
	.size		_ZN34_INTERNAL_9d003eba_4_k_cu_55c4583f6thrust24THRUST_300001_SM_1000_NS12placeholders2_6E,(_ZN34_INTERNAL_9d003eba_4_k_cu_55c4583f4cuda3std3__45__cpo4cendE - _ZN34_INTERNAL_9d003eba_4_k_cu_55c4583f6thrust24THRUST_300001_SM_1000_NS12placeholders2_6E)
_ZN34_INTERNAL_9d003eba_4_k_cu_55c4583f6thrust24THRUST_300001_SM_1000_NS12placeholders2_6E:
	.zero		1
	.type		_ZN34_INTERNAL_9d003eba_4_k_cu_55c4583f4cuda3std3__45__cpo4cendE,@object
	.size		_ZN34_INTERNAL_9d003eba_4_k_cu_55c4583f4cuda3std3__45__cpo4cendE,(_ZN34_INTERNAL_9d003eba_4_k_cu_55c4583f4cuda3std6ranges3__45__cpo4cendE - _ZN34_INTERNAL_9d003eba_4_k_cu_55c4583f4cuda3std3__45__cpo4cendE)
_ZN34_INTERNAL_9d003eba_4_k_cu_55c4583f4cuda3std3__45__cpo4cendE:
	.zero		1
	.type		_ZN34_INTERNAL_9d003eba_4_k_cu_55c4583f4cuda3std6ranges3__45__cpo4cendE,@object
	.size		_ZN34_INTERNAL_9d003eba_4_k_cu_55c4583f4cuda3std6ranges3__45__cpo4cendE,(_ZN34_INTERNAL_9d003eba_4_k_cu_55c4583f4cuda3std3__420unreachable_sentinelE - _ZN34_INTERNAL_9d003eba_4_k_cu_55c4583f4cuda3std6ranges3__45__cpo4cendE)
_ZN34_INTERNAL_9d003eba_4_k_cu_55c4583f4cuda3std6ranges3__45__cpo4cendE:
	.zero		1
	.type		_ZN34_INTERNAL_9d003eba_4_k_cu_55c4583f4cuda3std3__420unreachable_sentinelE,@object
	.size		_ZN34_INTERNAL_9d003eba_4_k_cu_55c4583f4cuda3std3__420unreachable_sentinelE,(_ZN34_INTERNAL_9d003eba_4_k_cu_55c4583f4cuda3std6ranges3__45__cpo5ssizeE - _ZN34_INTERNAL_9d003eba_4_k_cu_55c4583f4cuda3std3__420unreachable_sentinelE)
_ZN34_INTERNAL_9d003eba_4_k_cu_55c4583f4cuda3std3__420unreachable_sentinelE:
	.zero		1
	.type		_ZN34_INTERNAL_9d003eba_4_k_cu_55c4583f4cuda3std6ranges3__45__cpo5ssizeE,@object
	.size		_ZN34_INTERNAL_9d003eba_4_k_cu_55c4583f4cuda3std6ranges3__45__cpo5ssizeE,(_ZN34_INTERNAL_9d003eba_4_k_cu_55c4583f6thrust24THRUST_300001_SM_1000_NS12placeholders3_10E - _ZN34_INTERNAL_9d003eba_4_k_cu_55c4583f4cuda3std6ranges3__45__cpo5ssizeE)
_ZN34_INTERNAL_9d003eba_4_k_cu_55c4583f4cuda3std6ranges3__45__cpo5ssizeE:
	.zero		1
	.type		_ZN34_INTERNAL_9d003eba_4_k_cu_55c4583f6thrust24THRUST_300001_SM_1000_NS12placeholders3_10E,@object
	.size		_ZN34_INTERNAL_9d003eba_4_k_cu_55c4583f6thrust24THRUST_300001_SM_1000_NS12placeholders3_10E,(_ZN34_INTERNAL_9d003eba_4_k_cu_55c4583f4cuda3std3__45__cpo5crendE - _ZN34_INTERNAL_9d003eba_4_k_cu_55c4583f6thrust24THRUST_300001_SM_1000_NS12placeholders3_10E)
_ZN34_INTERNAL_9d003eba_4_k_cu_55c4583f6thrust24THRUST_300001_SM_1000_NS12placeholders3_10E:
	.zero		1
	.type		_ZN34_INTERNAL_9d003eba_4_k_cu_55c4583f4cuda3std3__45__cpo5crendE,@object
	.size		_ZN34_INTERNAL_9d003eba_4_k_cu_55c4583f4cuda3std3__45__cpo5crendE,(_ZN34_INTERNAL_9d003eba_4_k_cu_55c4583f4cuda3std6ranges3__45__cpo4prevE - _ZN34_INTERNAL_9d003eba_4_k_cu_55c4583f4cuda3std3__45__cpo5crendE)
_ZN34_INTERNAL_9d003eba_4_k_cu_55c4583f4cuda3std3__45__cpo5crendE:
	.zero		1
	.type		_ZN34_INTERNAL_9d003eba_4_k_cu_55c4583f4cuda3std6ranges3__45__cpo4prevE,@object
	.size		_ZN34_INTERNAL_9d003eba_4_k_cu_55c4583f4cuda3std6ranges3__45__cpo4prevE,(_ZN34_INTERNAL_9d003eba_4_k_cu_55c4583f4cuda3std6ranges3__45__cpo9iter_moveE - _ZN34_INTERNAL_9d003eba_4_k_cu_55c4583f4cuda3std6ranges3__45__cpo4prevE)
_ZN34_INTERNAL_9d003eba_4_k_cu_55c4583f4cuda3std6ranges3__45__cpo4prevE:
	.zero		1
	.type		_ZN34_INTERNAL_9d003eba_4_k_cu_55c4583f4cuda3std6ranges3__45__cpo9iter_moveE,@object
	.size		_ZN34_INTERNAL_9d003eba_4_k_cu_55c4583f4cuda3std6ranges3__45__cpo9iter_moveE,(_ZN34_INTERNAL_9d003eba_4_k_cu_55c4583f6thrust24THRUST_300001_SM_1000_NS12placeholders2_2E - _ZN34_INTERNAL_9d003eba_4_k_cu_55c4583f4cuda3std6ranges3__45__cpo9iter_moveE)
_ZN34_INTERNAL_9d003eba_4_k_cu_55c4583f4cuda3std6ranges3__45__cpo9iter_moveE:
	.zero		1
	.type		_ZN34_INTERNAL_9d003eba_4_k_cu_55c4583f6thrust24THRUST_300001_SM_1000_NS12placeholders2_2E,@object
	.size		_ZN34_INTERNAL_9d003eba_4_k_cu_55c4583f6thrust24THRUST_300001_SM_1000_NS12placeholders2_2E,(_ZN34_INTERNAL_9d003eba_4_k_cu_55c4583f6thrust24THRUST_300001_SM_1000_NS12placeholders2_4E - _ZN34_INTERNAL_9d003eba_4_k_cu_55c4583f6thrust24THRUST_300001_SM_1000_NS12placeholders2_2E)
_ZN34_INTERNAL_9d003eba_4_k_cu_55c4583f6thrust24THRUST_300001_SM_1000_NS12placeholders2_2E:
	.zero		1
	.type		_ZN34_INTERNAL_9d003eba_4_k_cu_55c4583f6thrust24THRUST_300001_SM_1000_NS12placeholders2_4E,@object
	.size		_ZN34_INTERNAL_9d003eba_4_k_cu_55c4583f6thrust24THRUST_300001_SM_1000_NS12placeholders2_4E,(_ZN34_INTERNAL_9d003eba_4_k_cu_55c4583f4cuda3std3__45__cpo3endE - _ZN34_INTERNAL_9d003eba_4_k_cu_55c4583f6thrust24THRUST_300001_SM_1000_NS12placeholders2_4E)
_ZN34_INTERNAL_9d003eba_4_k_cu_55c4583f6thrust24THRUST_300001_SM_1000_NS12placeholders2_4E:
	.zero		1
	.type		_ZN34_INTERNAL_9d003eba_4_k_cu_55c4583f4cuda3std3__45__cpo3endE,@object
	.size		_ZN34_INTERNAL_9d003eba_4_k_cu_55c4583f4cuda3std3__45__cpo3endE,(_ZN34_INTERNAL_9d003eba_4_k_cu_55c4583f4cuda3std6ranges3__45__cpo3endE - _ZN34_INTERNAL_9d003eba_4_k_cu_55c4583f4cuda3std3__45__cpo3endE)
_ZN34_INTERNAL_9d003eba_4_k_cu_55c4583f4cuda3std3__45__cpo3endE:
	.zero		1
	.type		_ZN34_INTERNAL_9d003eba_4_k_cu_55c4583f4cuda3std6ranges3__45__cpo3endE,@object
	.size		_ZN34_INTERNAL_9d003eba_4_k_cu_55c4583f4cuda3std6ranges3__45__cpo3endE,(_ZN34_INTERNAL_9d003eba_4_k_cu_55c4583f4cuda3std3__419piecewise_constructE - _ZN34_INTERNAL_9d003eba_4_k_cu_55c4583f4cuda3std6ranges3__45__cpo3endE)
_ZN34_INTERNAL_9d003eba_4_k_cu_55c4583f4cuda3std6ranges3__45__cpo3endE:
	.zero		1
	.type		_ZN34_INTERNAL_9d003eba_4_k_cu_55c4583f4cuda3std3__419piecewise_constructE,@object
	.size		_ZN34_INTERNAL_9d003eba_4_k_cu_55c4583f4cuda3std3__419piecewise_constructE,(_ZN34_INTERNAL_9d003eba_4_k_cu_55c4583f4cuda3std6ranges3__45__cpo5cdataE - _ZN34_INTERNAL_9d003eba_4_k_cu_55c4583f4cuda3std3__419piecewise_constructE)
_ZN34_INTERNAL_9d003eba_4_k_cu_55c4583f4cuda3std3__419piecewise_constructE:
	.zero		1
	.type		_ZN34_INTERNAL_9d003eba_4_k_cu_55c4583f4cuda3std6ranges3__45__cpo5cdataE,@object
	.size		_ZN34_INTERNAL_9d003eba_4_k_cu_55c4583f4cuda3std6ranges3__45__cpo5cdataE,(_ZN34_INTERNAL_9d003eba_4_k_cu_55c4583f6thrust24THRUST_300001_SM_1000_NS12placeholders2_8E - _ZN34_INTERNAL_9d003eba_4_k_cu_55c4583f4cuda3std6ranges3__45__cpo5cdataE)
_ZN34_INTERNAL_9d003eba_4_k_cu_55c4583f4cuda3std6ranges3__45__cpo5cdataE:
	.zero		1
	.type		_ZN34_INTERNAL_9d003eba_4_k_cu_55c4583f6thrust24THRUST_300001_SM_1000_NS12placeholders2_8E,@object
	.size		_ZN34_INTERNAL_9d003eba_4_k_cu_55c4583f6thrust24THRUST_300001_SM_1000_NS12placeholders2_8E,(_ZN34_INTERNAL_9d003eba_4_k_cu_55c4583f4cuda3std3__45__cpo4rendE - _ZN34_INTERNAL_9d003eba_4_k_cu_55c4583f6thrust24THRUST_300001_SM_1000_NS12placeholders2_8E)
_ZN34_INTERNAL_9d003eba_4_k_cu_55c4583f6thrust24THRUST_300001_SM_1000_NS12placeholders2_8E:
	.zero		1
	.type		_ZN34_INTERNAL_9d003eba_4_k_cu_55c4583f4cuda3std3__45__cpo4rendE,@object
	.size		_ZN34_INTERNAL_9d003eba_4_k_cu_55c4583f4cuda3std3__45__cpo4rendE,(_ZN34_INTERNAL_9d003eba_4_k_cu_55c4583f4cuda3std6ranges3__45__cpo9iter_swapE - _ZN34_INTERNAL_9d003eba_4_k_cu_55c4583f4cuda3std3__45__cpo4rendE)
_ZN34_INTERNAL_9d003eba_4_k_cu_55c4583f4cuda3std3__45__cpo4rendE:
	.zero		1
	.type		_ZN34_INTERNAL_9d003eba_4_k_cu_55c4583f4cuda3std6ranges3__45__cpo9iter_swapE,@object
	.size		_ZN34_INTERNAL_9d003eba_4_k_cu_55c4583f4cuda3std6ranges3__45__cpo9iter_swapE,(_ZN34_INTERNAL_9d003eba_4_k_cu_55c4583f4cuda3std3__48unexpectE - _ZN34_INTERNAL_9d003eba_4_k_cu_55c4583f4cuda3std6ranges3__45__cpo9iter_swapE)
_ZN34_INTERNAL_9d003eba_4_k_cu_55c4583f4cuda3std6ranges3__45__cpo9iter_swapE:
	.zero		1
	.type		_ZN34_INTERNAL_9d003eba_4_k_cu_55c4583f4cuda3std3__48unexpectE,@object
	.size		_ZN34_INTERNAL_9d003eba_4_k_cu_55c4583f4cuda3std3__48unexpectE,(_ZN34_INTERNAL_9d003eba_4_k_cu_55c4583f6thrust24THRUST_300001_SM_1000_NS6system6detail10sequential3seqE - _ZN34_INTERNAL_9d003eba_4_k_cu_55c4583f4cuda3std3__48unexpectE)
_ZN34_INTERNAL_9d003eba_4_k_cu_55c4583f4cuda3std3__48unexpectE:
	.zero		1
	.type		_ZN34_INTERNAL_9d003eba_4_k_cu_55c4583f6thrust24THRUST_300001_SM_1000_NS6system6detail10sequential3seqE,@object
	.size		_ZN34_INTERNAL_9d003eba_4_k_cu_55c4583f6thrust24THRUST_300001_SM_1000_NS6system6detail10sequential3seqE,(.L_29 - _ZN34_INTERNAL_9d003eba_4_k_cu_55c4583f6thrust24THRUST_300001_SM_1000_NS6system6detail10sequential3seqE)
_ZN34_INTERNAL_9d003eba_4_k_cu_55c4583f6thrust24THRUST_300001_SM_1000_NS6system6detail10sequential3seqE:
	.zero		1
.L_29:


//--------------------- .nv.shared._ZN3cub18CUB_300001_SM_10006detail10radix_sort33DeviceRadixSortExclusiveSumKernelINS1_5radix10policy_hubIiNS0_8NullTypeEjE10Policy1000EjEEvPT0_ --------------------------
	.section	.nv.shared._ZN3cub18CUB_300001_SM_10006detail10radix_sort33DeviceRadixSortExclusiveSumKernelINS1_5radix10policy_hubIiNS0_8NullTypeEjE10Policy1000EjEEvPT0_,"aw",@nobits
	.sectionflags	@""
	.align	16
.nv.shared._ZN3cub18CUB_300001_SM_10006detail10radix_sort33DeviceRadixSortExclusiveSumKernelINS1_5radix10policy_hubIiNS0_8NullTypeEjE10Policy1000EjEEvPT0_:
	.zero		2208


//--------------------- .nv.shared._ZN3cub18CUB_300001_SM_10006detail10radix_sort30DeviceRadixSortHistogramKernelINS1_5radix10policy_hubIiNS0_8NullTypeEjE10Policy1000ELNS0_9SortOrderE0EijNS1_21identity_decomposer_tEEEvPT2_PKT1_SB_iiT3_ --------------------------
	.section	.nv.shared._ZN3cub18CUB_300001_SM_10006detail10radix_sort30DeviceRadixSortHistogramKernelINS1_5radix10policy_hubIiNS0_8NullTypeEjE10Policy1000ELNS0_9SortOrderE0EijNS1_21identity_decomposer_tEEEvPT2_PKT1_SB_iiT3_,"aw",@nobits
	.sectionflags	@""
	.align	4
.nv.shared._ZN3cub18CUB_300001_SM_10006detail10radix_sort30DeviceRadixSortHistogramKernelINS1_5radix10policy_hubIiNS0_8NullTypeEjE10Policy1000ELNS0_9SortOrderE0EijNS1_21identity_decomposer_tEEEvPT2_PKT1_SB_iiT3_:
	.zero		5120


//--------------------- .nv.shared._ZN3cub18CUB_300001_SM_10006detail10radix_sort31DeviceRadixSortSingleTileKernelINS1_5radix10policy_hubIiNS0_8NullTypeEjE10Policy1000ELNS0_9SortOrderE0EiS6_jNS1_21identity_decomposer_tEEEvPKT1_PSB_PKT2_PSF_T3_iiT4_ --------------------------
	.section	.nv.shared._ZN3cub18CUB_300001_SM_10006detail10radix_sort31DeviceRadixSortSingleTileKernelINS1_5radix10policy_hubIiNS0_8NullTypeEjE10Policy1000ELNS0_9SortOrderE0EiS6_jNS1_21identity_decomposer_tEEEvPKT1_PSB_PKT2_PSF_T3_iiT4_,"aw",@nobits
	.sectionflags	@""
	.align	16
.nv.shared._ZN3cub18CUB_300001_SM_10006detail10radix_sort31DeviceRadixSortSingleTileKernelINS1_5radix10policy_hubIiNS0_8NullTypeEjE10Policy1000ELNS0_9SortOrderE0EiS6_jNS1_21identity_decomposer_tEEEvPKT1_PSB_PKT2_PSF_T3_iiT4_:
	.zero		34880


//--------------------- .nv.constant0._ZN3cub18CUB_300001_SM_10006detail10radix_sort29DeviceRadixSortOnesweepKernelINS1_5radix10policy_hubIiNS0_8NullTypeEjE10Policy1000ELNS0_9SortOrderE0EiS6_jiiNS1_21identity_decomposer_tEEEvPT5_SC_PT3_PKSD_PT1_PKSH_PT2_PKSL_T4_iiT6_ --------------------------
	.section	.nv.constant0._ZN3cub18CUB_300001_SM_10006detail10radix_sort29DeviceRadixSortOnesweepKernelINS1_5radix10policy_hubIiNS0_8NullTypeEjE10Policy1000ELNS0_9SortOrderE0EiS6_jiiNS1_21identity_decomposer_tEEEvPT5_SC_PT3_PKSD_PT1_PKSH_PT2_PKSL_T4_iiT6_,"a",@progbits
	.sectionflags	@""
	.align	4
.nv.constant0._ZN3cub18CUB_300001_SM_10006detail10radix_sort29DeviceRadixSortOnesweepKernelINS1_5radix10policy_hubIiNS0_8NullTypeEjE10Policy1000ELNS0_9SortOrderE0EiS6_jiiNS1_21identity_decomposer_tEEEvPT5_SC_PT3_PKSD_PT1_PKSH_PT2_PKSL_T4_iiT6_:
	.zero		973


//--------------------- .nv.constant0._ZN3cub18CUB_300001_SM_10006detail10radix_sort33DeviceRadixSortExclusiveSumKernelINS1_5radix10policy_hubIiNS0_8NullTypeEjE10Policy1000EjEEvPT0_ --------------------------
	.section	.nv.constant0._ZN3cub18CUB_300001_SM_10006detail10radix_sort33DeviceRadixSortExclusiveSumKernelINS1_5radix10policy_hubIiNS0_8NullTypeEjE10Policy1000EjEEvPT0_,"a",@progbits
	.sectionflags	@""
	.align	4
.nv.constant0._ZN3cub18CUB_300001_SM_10006detail10radix_sort33DeviceRadixSortExclusiveSumKernelINS1_5radix10policy_hubIiNS0_8NullTypeEjE10Policy1000EjEEvPT0_:
	.zero		904


//--------------------- .nv.constant0._ZN3cub18CUB_300001_SM_10006detail10radix_sort30DeviceRadixSortHistogramKernelINS1_5radix10policy_hubIiNS0_8NullTypeEjE10Policy1000ELNS0_9SortOrderE0EijNS1_21identity_decomposer_tEEEvPT2_PKT1_SB_iiT3_ --------------------------
	.section	.nv.constant0._ZN3cub18CUB_300001_SM_10006detail10radix_sort30DeviceRadixSortHistogramKernelINS1_5radix10policy_hubIiNS0_8NullTypeEjE10Policy1000ELNS0_9SortOrderE0EijNS1_21identity_decomposer_tEEEvPT2_PKT1_SB_iiT3_,"a",@progbits
	.sectionflags	@""
	.align	4
.nv.constant0._ZN3cub18CUB_300001_SM_10006detail10radix_sort30DeviceRadixSortHistogramKernelINS1_5radix10policy_hubIiNS0_8NullTypeEjE10Policy1000ELNS0_9SortOrderE0EijNS1_21identity_decomposer_tEEEvPT2_PKT1_SB_iiT3_:
	.zero		925


//--------------------- .nv.constant0._ZN3cub18CUB_300001_SM_10006detail10radix_sort31DeviceRadixSortSingleTileKernelINS1_5radix10policy_hubIiNS0_8NullTypeEjE10Policy1000ELNS0_9SortOrderE0EiS6_jNS1_21identity_decomposer_tEEEvPKT1_PSB_PKT2_PSF_T3_iiT4_ --------------------------
	.section	.nv.constant0._ZN3cub18CUB_300001_SM_10006detail10radix_sort31DeviceRadixSortSingleTileKernelINS1_5radix10policy_hubIiNS0_8NullTypeEjE10Policy1000ELNS0_9SortOrderE0EiS6_jNS1_21identity_decomposer_tEEEvPKT1_PSB_PKT2_PSF_T3_iiT4_,"a",@progbits
	.sectionflags	@""
	.align	4
.nv.constant0._ZN3cub18CUB_300001_SM_10006detail10radix_sort31DeviceRadixSortSingleTileKernelINS1_5radix10policy_hubIiNS0_8NullTypeEjE10Policy1000ELNS0_9SortOrderE0EiS6_jNS1_21identity_decomposer_tEEEvPKT1_PSB_PKT2_PSF_T3_iiT4_:
	.zero		941


//--------------------- .nv.constant0._ZN3cub18CUB_300001_SM_10006detail11EmptyKernelIvEEvv --------------------------
	.section	.nv.constant0._ZN3cub18CUB_300001_SM_10006detail11EmptyKernelIvEEvv,"a",@progbits
	.sectionflags	@""
	.align	4
.nv.constant0._ZN3cub18CUB_300001_SM_10006detail11EmptyKernelIvEEvv:
	.zero		896


//--------------------- .nv.constant0._Z19arrayDistanceKernelPKiS0_Pii --------------------------
	.section	.nv.constant0._Z19arrayDistanceKernelPKiS0_Pii,"a",@progbits
	.sectionflags	@""
	.align	4
.nv.constant0._Z19arrayDistanceKernelPKiS0_Pii:
	.zero		924


//--------------------- SYMBOLS --------------------------

	.type		.nv.reservedSmem.offset0,@object
	.size		.nv.reservedSmem.offset0,0x4
	.type		.nv.reservedSmem.cap,@object
	.size		.nv.reservedSmem.cap,0x4
